	.target	sm_80

	.elftype	@"ET_EXEC"


//--------------------- .note.nv.tkinfo           --------------------------
	.section	.note.nv.tkinfo,"",@"SHT_NOTE"
	.sectionflags	@"SHF_NOTE_NV_TKINFO"
	.tkinfo
        /*0018*/ 	.word	0x00000002
        /*0030*/ 	.string	""
        /*0030*/ 	.string	"ptxas"
        /*0030*/ 	.string	"Cuda compilation tools, release 13.0, V13.0.88"
        /*0030*/ 	.string	"Build cuda_13.0.r13.0/compiler.36424714_0"
        /*0030*/ 	.string	"-v  -suppress-debug-info  -lineinfo  -arch sm_80 "



//--------------------- .note.nv.cuinfo           --------------------------
	.section	.note.nv.cuinfo,"",@"SHT_NOTE"
	.sectionflags	@"SHF_NOTE_NV_CUINFO"
        /*0018*/ 	.short	0x0002
        /*001a*/ 	.short	0x0050
        /*001c*/ 	.short	0x0082
	.zero		2


//--------------------- .nv.info                  --------------------------
	.section	.nv.info,"",@"SHT_CUDA_INFO"
	.align	4


	//----- nvinfo : EIATTR_REGCOUNT
	.align		4
        /*0000*/ 	.byte	0x04, 0x2f
        /*0002*/ 	.short	(.L_1 - .L_0)
	.align		4
.L_0:
        /*0004*/ 	.word	index@(matmul_kernel)
        /*0008*/ 	.word	0x000000ff


	//----- nvinfo : EIATTR_FRAME_SIZE
	.align		4
.L_1:
        /*000c*/ 	.byte	0x04, 0x11
        /*000e*/ 	.short	(.L_3 - .L_2)
	.align		4
.L_2:
        /*0010*/ 	.word	index@(matmul_kernel)
        /*0014*/ 	.word	0x00000cc0


	//----- nvinfo : EIATTR_MIN_STACK_SIZE
	.align		4
.L_3:
        /*0018*/ 	.byte	0x04, 0x12
        /*001a*/ 	.short	(.L_5 - .L_4)
	.align		4
.L_4:
        /*001c*/ 	.word	index@(matmul_kernel)
        /*0020*/ 	.word	0x00000cc0
.L_5:


//--------------------- .nv.info.matmul_kernel    --------------------------
	.section	.nv.info.matmul_kernel,"",@"SHT_CUDA_INFO"
	.sectionflags	@""
	.align	4


	//----- nvinfo : EIATTR_CUDA_API_VERSION
	.align		4
        /*0000*/ 	.byte	0x04, 0x37
        /*0002*/ 	.short	(.L_7 - .L_6)
.L_6:
        /*0004*/ 	.word	0x00000082


	//----- nvinfo : EIATTR_SW2861232_WAR
	.align		4
.L_7:
        /*0008*/ 	.byte	0x01, 0x35
	.zero		2


	//----- nvinfo : EIATTR_PARAM_CBANK
	.align		4
        /*000c*/ 	.byte	0x04, 0x0a
        /*000e*/ 	.short	(.L_9 - .L_8)
	.align		4
.L_8:
        /*0010*/ 	.word	index@(.nv.constant0.matmul_kernel)
        /*0014*/ 	.short	0x0160
        /*0016*/ 	.short	0x0050


	//----- nvinfo : EIATTR_CBANK_PARAM_SIZE
	.align		4
.L_9:
        /*0018*/ 	.byte	0x03, 0x19
        /*001a*/ 	.short	0x0050


	//----- nvinfo : EIATTR_KPARAM_INFO
	.align		4
        /*001c*/ 	.byte	0x04, 0x17
        /*001e*/ 	.short	(.L_11 - .L_10)
.L_10:
        /*0020*/ 	.word	0x00000000
        /*0024*/ 	.short	0x000d
        /*0026*/ 	.short	0x0048
        /*0028*/ 	.byte	0x00, 0xf4, 0x21, 0x00


	//----- nvinfo : EIATTR_KPARAM_INFO
	.align		4
.L_11:
        /*002c*/ 	.byte	0x04, 0x17
        /*002e*/ 	.short	(.L_13 - .L_12)
.L_12:
        /*0030*/ 	.word	0x00000000
        /*0034*/ 	.short	0x000c
        /*0036*/ 	.short	0x0040
        /*0038*/ 	.byte	0x00, 0xf4, 0x21, 0x00


	//----- nvinfo : EIATTR_KPARAM_INFO
	.align		4
.L_13:
        /*003c*/ 	.byte	0x04, 0x17
        /*003e*/ 	.short	(.L_15 - .L_14)
.L_14:
        /*0040*/ 	.word	0x00000000
        /*0044*/ 	.short	0x000b
        /*0046*/ 	.short	0x0038
        /*0048*/ 	.byte	0x00, 0xf0, 0x11, 0x00


	//----- nvinfo : EIATTR_KPARAM_INFO
	.align		4
.L_15:
        /*004c*/ 	.byte	0x04, 0x17
        /*004e*/ 	.short	(.L_17 - .L_16)
.L_16:
        /*0050*/ 	.word	0x00000000
        /*0054*/ 	.short	0x000a
        /*0056*/ 	.short	0x0034
        /*0058*/ 	.byte	0x00, 0xf0, 0x11, 0x00


	//----- nvinfo : EIATTR_KPARAM_INFO
	.align		4
.L_17:
        /*005c*/ 	.byte	0x04, 0x17
        /*005e*/ 	.short	(.L_19 - .L_18)
.L_18:
        /*0060*/ 	.word	0x00000000
        /*0064*/ 	.short	0x0009
        /*0066*/ 	.short	0x0030
        /*0068*/ 	.byte	0x00, 0xf0, 0x11, 0x00


	//----- nvinfo : EIATTR_KPARAM_INFO
	.align		4
.L_19:
        /*006c*/ 	.byte	0x04, 0x17
        /*006e*/ 	.short	(.L_21 - .L_20)
.L_20:
        /*0070*/ 	.word	0x00000000
        /*0074*/ 	.short	0x0008
        /*0076*/ 	.short	0x002c
        /*0078*/ 	.byte	0x00, 0xf0, 0x11, 0x00


	//----- nvinfo : EIATTR_KPARAM_INFO
	.align		4
.L_21:
        /*007c*/ 	.byte	0x04, 0x17
        /*007e*/ 	.short	(.L_23 - .L_22)
.L_22:
        /*0080*/ 	.word	0x00000000
        /*0084*/ 	.short	0x0007
        /*0086*/ 	.short	0x0028
        /*0088*/ 	.byte	0x00, 0xf0, 0x11, 0x00


	//----- nvinfo : EIATTR_KPARAM_INFO
	.align		4
.L_23:
        /*008c*/ 	.byte	0x04, 0x17
        /*008e*/ 	.short	(.L_25 - .L_24)
.L_24:
        /*0090*/ 	.word	0x00000000
        /*0094*/ 	.short	0x0006
        /*0096*/ 	.short	0x0024
        /*0098*/ 	.byte	0x00, 0xf0, 0x11, 0x00


	//----- nvinfo : EIATTR_KPARAM_INFO
	.align		4
.L_25:
        /*009c*/ 	.byte	0x04, 0x17
        /*009e*/ 	.short	(.L_27 - .L_26)
.L_26:
        /*00a0*/ 	.word	0x00000000
        /*00a4*/ 	.short	0x0005
        /*00a6*/ 	.short	0x0020
        /*00a8*/ 	.byte	0x00, 0xf0, 0x11, 0x00


	//----- nvinfo : EIATTR_KPARAM_INFO
	.align		4
.L_27:
        /*00ac*/ 	.byte	0x04, 0x17
        /*00ae*/ 	.short	(.L_29 - .L_28)
.L_28:
        /*00b0*/ 	.word	0x00000000
        /*00b4*/ 	.short	0x0004
        /*00b6*/ 	.short	0x001c
        /*00b8*/ 	.byte	0x00, 0xf0, 0x11, 0x00


	//----- nvinfo : EIATTR_KPARAM_INFO
	.align		4
.L_29:
        /*00bc*/ 	.byte	0x04, 0x17
        /*00be*/ 	.short	(.L_31 - .L_30)
.L_30:
        /*00c0*/ 	.word	0x00000000
        /*00c4*/ 	.short	0x0003
        /*00c6*/ 	.short	0x0018
        /*00c8*/ 	.byte	0x00, 0xf0, 0x11, 0x00


	//----- nvinfo : EIATTR_KPARAM_INFO
	.align		4
.L_31:
        /*00cc*/ 	.byte	0x04, 0x17
        /*00ce*/ 	.short	(.L_33 - .L_32)
.L_32:
        /*00d0*/ 	.word	0x00000000
        /*00d4*/ 	.short	0x0002
        /*00d6*/ 	.short	0x0010
        /*00d8*/ 	.byte	0x00, 0xf4, 0x21, 0x00


	//----- nvinfo : EIATTR_KPARAM_INFO
	.align		4
.L_33:
        /*00dc*/ 	.byte	0x04, 0x17
        /*00de*/ 	.short	(.L_35 - .L_34)
.L_34:
        /*00e0*/ 	.word	0x00000000
        /*00e4*/ 	.short	0x0001
        /*00e6*/ 	.short	0x0008
        /*00e8*/ 	.byte	0x00, 0xf4, 0x21, 0x00


	//----- nvinfo : EIATTR_KPARAM_INFO
	.align		4
.L_35:
        /*00ec*/ 	.byte	0x04, 0x17
        /*00ee*/ 	.short	(.L_37 - .L_36)
.L_36:
        /*00f0*/ 	.word	0x00000000
        /*00f4*/ 	.short	0x0000
        /*00f6*/ 	.short	0x0000
        /*00f8*/ 	.byte	0x00, 0xf4, 0x21, 0x00


	//----- nvinfo : EIATTR_MAXREG_COUNT
	.align		4
.L_37:
        /*00fc*/ 	.byte	0x03, 0x1b
        /*00fe*/ 	.short	0x00ff


	//----- nvinfo : EIATTR_NUM_BARRIERS
	.align		4
        /*0100*/ 	.byte	0x02, 0x4c
        /*0102*/ 	.byte	0x01
	.zero		1


	//----- nvinfo : EIATTR_ANNOTATIONS
	.align		4
        /*0104*/ 	.byte	0x04, 0x55
        /*0106*/ 	.short	(.L_39 - .L_38)


	//   ....[0]....
.L_38:
        /*0108*/ 	.word	0x00000001
        /*010c*/ 	.byte	0xc0, 0x07, 0x00, 0x00, 0x01, 0x00, 0x00, 0x00, 0x20, 0x08, 0x00, 0x00, 0x01, 0x00, 0x00, 0x00
        /* <DEDUP_REMOVED lines=1299> */
        /*524c*/ 	.byte	0x20, 0x0d, 0x02, 0x00


	//----- nvinfo : EIATTR_MERCURY_ISA_VERSION
	.align		4
.L_39:
        /*5250*/ 	.byte	0x03, 0x5f
        /*5252*/ 	.short	0x0000


	//----- nvinfo : EIATTR_EXIT_INSTR_OFFSETS
	.align		4
        /*5254*/ 	.byte	0x04, 0x1c
        /*5256*/ 	.short	(.L_41 - .L_40)


	//   ....[0]....
.L_40:
        /*5258*/ 	.word	0x00024a90


	//   ....[1]....
        /*525c*/ 	.word	0x00024ab0


	//----- nvinfo : EIATTR_REQNTID
	.align		4
.L_41:
        /*5260*/ 	.byte	0x04, 0x10
        /*5262*/ 	.short	(.L_43 - .L_42)
.L_42:
        /*5264*/ 	.word	0x00000080
        /*5268*/ 	.word	0x00000001
        /*526c*/ 	.word	0x00000001
.L_43:


//--------------------- .nv.callgraph             --------------------------
	.section	.nv.callgraph,"",@"SHT_CUDA_CALLGRAPH"
	.align	4
	.sectionentsize	8
	.align		4
        /*0000*/ 	.word	0x00000000
	.align		4
        /*0004*/ 	.word	0xffffffff
	.align		4
        /*0008*/ 	.word	0x00000000
	.align		4
        /*000c*/ 	.word	0xfffffffe
	.align		4
        /*0010*/ 	.word	0x00000000
	.align		4
        /*0014*/ 	.word	0xfffffffd
	.align		4
        /*0018*/ 	.word	0x00000000
	.align		4
        /*001c*/ 	.word	0xfffffffc


//--------------------- .nv.rel.action            --------------------------
	.section	.nv.rel.action,"",@"SHT_CUDA_RELOCINFO"
	.align	8
	.sectionentsize	8
        /*0000*/ 	.byte	0x73, 0x00, 0x00, 0x00, 0x00, 0x00, 0x00, 0x00, 0x00, 0x00, 0x00, 0x11, 0x25, 0x00, 0x05, 0x36


//--------------------- .nv.constant0.matmul_kernel --------------------------
	.section	.nv.constant0.matmul_kernel,"a",@progbits
	.sectionflags	@""
	.align	4
.nv.constant0.matmul_kernel:
	.zero		432


//--------------------- .text.matmul_kernel       --------------------------
	.section	.text.matmul_kernel,"ax",@progbits
	.sectioninfo	@"SHI_REGISTERS=255"
	.align	128
        .global         matmul_kernel
        .type           matmul_kernel,@function
        .size           matmul_kernel,(.L_x_4 - matmul_kernel)
        .other          matmul_kernel,@"STO_CUDA_ENTRY STV_DEFAULT"
matmul_kernel:
.text.matmul_kernel:
[----:B------:R-:W-:-:S03]  /*0000*/  IMAD.MOV.U32 R1, RZ, RZ, c[0x0][0x28] ;  /* 0x00000a00ff017624 */ /* 0x000fc600078e00ff */
[----:B------:R-:W-:Y:S01]  /*0010*/  IMAD.MOV.U32 R0, RZ, RZ, c[0x0][0x17c] ;  /* 0x00005f00ff007624 */ /* 0x000fe200078e00ff */
[----:B------:R-:W1:Y:S01]  /*0020*/  S2R R5, SR_CTAID.X ;  /* 0x0000000000057919 */ /* 0x000e620000002500 */
[----:B------:R-:W-:Y:S01]  /*0030*/  IADD3 R1, R1, -0xcc0, RZ ;  /* 0xfffff34001017810 */ /* 0x000fe20007ffe0ff */
[----:B------:R-:W-:Y:S01]  /*0040*/  IMAD.MOV.U32 R24, RZ, RZ, c[0x0][0x180] ;  /* 0x00006000ff187624 */ /* 0x000fe200078e00ff */
[----:B------:R-:W-:Y:S01]  /*0050*/  ULDC.64 UR4, c[0x0][0x118] ;  /* 0x0000460000047ab9 */ /* 0x000fe20000000a00 */
[----:B------:R-:W-:Y:S01]  /*0060*/  IADD3 R0, R0, 0x7f, RZ ;  /* 0x0000007f00007810 */ /* 0x000fe20007ffe0ff */
[----:B------:R-:W2:Y:S01]  /*0070*/  S2R R13, SR_TID.X ;  /* 0x00000000000d7919 */ /* 0x000ea20000002100 */
[----:B------:R-:W-:Y:S02]  /*0080*/  IMAD.MOV.U32 R252, RZ, RZ, c[0x0][0x188] ;  /* 0x00006200fffc7624 */ /* 0x000fe400078e00ff */
[----:B------:R-:W-:Y:S02]  /*0090*/  SHF.R.S32.HI R3, RZ, 0x1f, R0 ;  /* 0x0000001fff037819 */ /* 0x000fe40000011400 */
[C---:B------:R-:W-:Y:S01]  /*00a0*/  IMAD.SHL.U32 R223, R252.reuse, 0x4, RZ ;  /* 0x00000004fcdf7824 */ /* 0x040fe200078e00ff */
[C---:B------:R-:W-:Y:S01]  /*00b0*/  SHF.L.U32 R199, R252.reuse, 0x4, RZ ;  /* 0x00000004fcc77819 */ /* 0x040fe200000006ff */
[C---:B------:R-:W-:Y:S01]  /*00c0*/  IMAD.SHL.U32 R215, R252.reuse, 0x8, RZ ;  /* 0x00000008fcd77824 */ /* 0x040fe200078e00ff */
[----:B------:R-:W-:Y:S01]  /*00d0*/  LEA.HI R3, R3, R0, RZ, 0x7 ;  /* 0x0000000003037211 */ /* 0x000fe200078f38ff */
[----:B------:R-:W-:-:S02]  /*00e0*/  IMAD R207, R252, 0xc, RZ ;  /* 0x0000000cfccf7824 */ /* 0x000fc400078e02ff */
[C---:B------:R-:W-:Y:S01]  /*00f0*/  IMAD R191, R252.reuse, 0x14, RZ ;  /* 0x00000014fcbf7824 */ /* 0x040fe200078e02ff */
[----:B------:R-:W-:Y:S01]  /*0100*/  SHF.R.S32.HI R4, RZ, 0x7, R3 ;  /* 0x00000007ff047819 */ /* 0x000fe20000011403 */
[C---:B------:R-:W-:Y:S02]  /*0110*/  IMAD R183, R252.reuse, 0x18, RZ ;  /* 0x00000018fcb77824 */ /* 0x040fe400078e02ff */
[C---:B------:R-:W-:Y:S01]  /*0120*/  IMAD R175, R252.reuse, 0x1c, RZ ;  /* 0x0000001cfcaf7824 */ /* 0x040fe200078e02ff */
[-C--:B------:R-:W-:Y:S01]  /*0130*/  IABS R7, R4.reuse ;  /* 0x0000000400077213 */ /* 0x080fe20000000000 */
[C---:B------:R-:W-:Y:S01]  /*0140*/  IMAD.SHL.U32 R167, R252.reuse, 0x20, RZ ;  /* 0x00000020fca77824 */ /* 0x040fe200078e00ff */
[----:B------:R-:W-:Y:S01]  /*0150*/  IABS R10, R4 ;  /* 0x00000004000a7213 */ /* 0x000fe20000000000 */
[C---:B------:R-:W-:Y:S01]  /*0160*/  IMAD R159, R252.reuse, 0x24, RZ ;  /* 0x00000024fc9f7824 */ /* 0x040fe200078e02ff */
[----:B------:R-:W3:Y:S01]  /*0170*/  I2F.RP R0, R7 ;  /* 0x0000000700007306 */ /* 0x000ee20000209400 */
[----:B-1----:R-:W-:Y:S01]  /*0180*/  IABS R8, R5 ;  /* 0x0000000500087213 */ /* 0x002fe20000000000 */
[C---:B------:R-:W-:Y:S01]  /*0190*/  IMAD R151, R252.reuse, 0x28, RZ ;  /* 0x00000028fc977824 */ /* 0x040fe200078e02ff */
[----:B--2---:R-:W-:Y:S01]  /*01a0*/  LOP3.LUT R26, R13, 0x7f, RZ, 0xc0, !PT ;  /* 0x0000007f0d1a7812 */ /* 0x004fe200078ec0ff */
[----:B------:R-:W-:-:S02]  /*01b0*/  IMAD R143, R252, 0x2c, RZ ;  /* 0x0000002cfc8f7824 */ /* 0x000fc400078e02ff */
[----:B------:R-:W-:Y:S02]  /*01c0*/  IMAD R135, R252, 0x30, RZ ;  /* 0x00000030fc877824 */ /* 0x000fe400078e02ff */
[----:B------:R-:W-:Y:S02]  /*01d0*/  IMAD.SHL.U32 R246, R26, 0x4, RZ ;  /* 0x000000041af67824 */ /* 0x000fe400078e00ff */
[C---:B------:R-:W-:Y:S02]  /*01e0*/  IMAD R131, R252.reuse, 0x34, RZ ;  /* 0x00000034fc837824 */ /* 0x040fe400078e02ff */
[C---:B------:R-:W-:Y:S02]  /*01f0*/  IMAD R125, R252.reuse, 0x38, RZ ;  /* 0x00000038fc7d7824 */ /* 0x040fe400078e02ff */
[C---:B------:R-:W-:Y:S01]  /*0200*/  IMAD R117, R252.reuse, 0x3c, RZ ;  /* 0x0000003cfc757824 */ /* 0x040fe200078e02ff */
[----:B---3--:R-:W1:Y:S01]  /*0210*/  MUFU.RCP R0, R0 ;  /* 0x0000000000007308 */ /* 0x008e620000001000 */
[----:B------:R-:W-:-:S02]  /*0220*/  IMAD R101, R252, 0x5, RZ ;  /* 0x00000005fc657824 */ /* 0x000fc400078e02ff */
[C---:B------:R-:W-:Y:S02]  /*0230*/  IMAD R93, R252.reuse, 0x9, RZ ;  /* 0x00000009fc5d7824 */ /* 0x040fe400078e02ff */
[C---:B------:R-:W-:Y:S02]  /*0240*/  IMAD R85, R252.reuse, 0xd, RZ ;  /* 0x0000000dfc557824 */ /* 0x040fe400078e02ff */
[C---:B------:R-:W-:Y:S02]  /*0250*/  IMAD R77, R252.reuse, 0x11, RZ ;  /* 0x00000011fc4d7824 */ /* 0x040fe400078e02ff */
[C---:B------:R-:W-:Y:S02]  /*0260*/  IMAD R69, R252.reuse, 0x15, RZ ;  /* 0x00000015fc457824 */ /* 0x040fe400078e02ff */
[C---:B------:R-:W-:Y:S02]  /*0270*/  IMAD R65, R252.reuse, 0x19, RZ ;  /* 0x00000019fc417824 */ /* 0x040fe400078e02ff */
[----:B------:R-:W-:-:S02]  /*0280*/  IMAD R61, R252, 0x1d, RZ ;  /* 0x0000001dfc3d7824 */ /* 0x000fc400078e02ff */
[----:B------:R-:W-:Y:S01]  /*0290*/  IMAD R57, R252, 0x21, RZ ;  /* 0x00000021fc397824 */ /* 0x000fe200078e02ff */
[----:B-1----:R-:W-:Y:S01]  /*02a0*/  IADD3 R2, R0, 0xffffffe, RZ ;  /* 0x0ffffffe00027810 */ /* 0x002fe20007ffe0ff */
[C---:B------:R-:W-:Y:S01]  /*02b0*/  IMAD R75, R252.reuse, 0x1a, RZ ;  /* 0x0000001afc4b7824 */ /* 0x040fe200078e02ff */
[----:B------:R-:W-:Y:S01]  /*02c0*/  IADD3 R0, RZ, -R10, RZ ;  /* 0x8000000aff007210 */ /* 0x000fe20007ffe0ff */
[C---:B------:R-:W-:Y:S01]  /*02d0*/  IMAD R83, R252.reuse, 0x1e, RZ ;  /* 0x0000001efc537824 */ /* 0x040fe200078e02ff */
[----:B------:R1:W2:Y:S01]  /*02e0*/  F2I.FTZ.U32.TRUNC.NTZ R3, R2 ;  /* 0x0000000200037305 */ /* 0x0002a2000021f000 */
[C---:B------:R-:W-:Y:S02]  /*02f0*/  IMAD R91, R252.reuse, 0x22, RZ ;  /* 0x00000022fc5b7824 */ /* 0x040fe400078e02ff */
[C---:B------:R-:W-:Y:S02]  /*0300*/  IMAD R99, R252.reuse, 0x26, RZ ;  /* 0x00000026fc637824 */ /* 0x040fe400078e02ff */
[----:B------:R-:W-:-:S02]  /*0310*/  IMAD R107, R252, 0x2a, RZ ;  /* 0x0000002afc6b7824 */ /* 0x000fc400078e02ff */
[C---:B------:R-:W-:Y:S02]  /*0320*/  IMAD R115, R252.reuse, 0x2e, RZ ;  /* 0x0000002efc737824 */ /* 0x040fe400078e02ff */
[----:B-1----:R-:W-:Y:S02]  /*0330*/  IMAD.MOV.U32 R2, RZ, RZ, RZ ;  /* 0x000000ffff027224 */ /* 0x002fe400078e00ff */
[C---:B------:R-:W-:Y:S02]  /*0340*/  IMAD R122, R252.reuse, 0x32, RZ ;  /* 0x00000032fc7a7824 */ /* 0x040fe400078e02ff */
[----:B------:R-:W-:Y:S02]  /*0350*/  IMAD R250, R252, 0x1b, RZ ;  /* 0x0000001bfcfa7824 */ /* 0x000fe400078e02ff */
[----:B--2---:R-:W-:-:S04]  /*0360*/  IMAD.MOV R6, RZ, RZ, -R3 ;  /* 0x000000ffff067224 */ /* 0x004fc800078e0a03 */
[----:B------:R-:W-:Y:S02]  /*0370*/  IMAD R9, R6, R7, RZ ;  /* 0x0000000706097224 */ /* 0x000fe400078e02ff */
[----:B------:R-:W-:Y:S02]  /*0380*/  IMAD.MOV.U32 R6, RZ, RZ, R8 ;  /* 0x000000ffff067224 */ /* 0x000fe400078e0008 */
[----:B------:R-:W-:-:S06]  /*0390*/  IMAD.HI.U32 R3, R3, R9, R2 ;  /* 0x0000000903037227 */ /* 0x000fcc00078e0002 */
[----:B------:R-:W-:-:S04]  /*03a0*/  IMAD.HI.U32 R3, R3, R6, RZ ;  /* 0x0000000603037227 */ /* 0x000fc800078e00ff */
[----:B------:R-:W-:-:S05]  /*03b0*/  IMAD R0, R3, R0, R6 ;  /* 0x0000000003007224 */ /* 0x000fca00078e0206 */
[----:B------:R-:W-:-:S13]  /*03c0*/  ISETP.GT.U32.AND P1, PT, R7, R0, PT ;  /* 0x000000000700720c */ /* 0x000fda0003f24070 */
[----:B------:R-:W-:Y:S01]  /*03d0*/  @!P1 IMAD.IADD R0, R0, 0x1, -R7 ;  /* 0x0000000100009824 */ /* 0x000fe200078e0a07 */
[----:B------:R-:W-:Y:S02]  /*03e0*/  @!P1 IADD3 R3, R3, 0x1, RZ ;  /* 0x0000000103039810 */ /* 0x000fe40007ffe0ff */
[----:B------:R-:W-:Y:S02]  /*03f0*/  ISETP.NE.AND P1, PT, R4, RZ, PT ;  /* 0x000000ff0400720c */ /* 0x000fe40003f25270 */
[----:B------:R-:W-:Y:S02]  /*0400*/  ISETP.GE.U32.AND P0, PT, R0, R7, PT ;  /* 0x000000070000720c */ /* 0x000fe40003f06070 */
[----:B------:R-:W-:-:S04]  /*0410*/  LOP3.LUT R0, R5, R4, RZ, 0x3c, !PT ;  /* 0x0000000405007212 */ /* 0x000fc800078e3cff */
[----:B------:R-:W-:Y:S01]  /*0420*/  ISETP.GE.AND P2, PT, R0, RZ, PT ;  /* 0x000000ff0000720c */ /* 0x000fe20003f46270 */
[----:B------:R-:W-:-:S05]  /*0430*/  IMAD.MOV.U32 R0, RZ, RZ, c[0x0][0x178] ;  /* 0x00005e00ff007624 */ /* 0x000fca00078e00ff */
[----:B------:R-:W-:Y:S02]  /*0440*/  IADD3 R0, R0, 0xff, RZ ;  /* 0x000000ff00007810 */ /* 0x000fe40007ffe0ff */
[----:B------:R-:W-:-:S05]  /*0450*/  @P0 IADD3 R3, R3, 0x1, RZ ;  /* 0x0000000103030810 */ /* 0x000fca0007ffe0ff */
[----:B------:R-:W-:Y:S01]  /*0460*/  IMAD.MOV.U32 R9, RZ, RZ, R3 ;  /* 0x000000ffff097224 */ /* 0x000fe200078e0003 */
[----:B------:R-:W-:-:S03]  /*0470*/  SHF.R.S32.HI R3, RZ, 0x1f, R0 ;  /* 0x0000001fff037819 */ /* 0x000fc60000011400 */
[----:B------:R-:W-:Y:S01]  /*0480*/  @!P2 IMAD.MOV R9, RZ, RZ, -R9 ;  /* 0x000000ffff09a224 */ /* 0x000fe200078e0a09 */
[----:B------:R-:W-:Y:S02]  /*0490*/  LEA.HI R3, R3, R0, RZ, 0x8 ;  /* 0x0000000003037211 */ /* 0x000fe400078f40ff */
[----:B------:R-:W-:-:S04]  /*04a0*/  @!P1 LOP3.LUT R9, RZ, R4, RZ, 0x33, !PT ;  /* 0x00000004ff099212 */ /* 0x000fc800078e33ff */
[----:B------:R-:W-:Y:S01]  /*04b0*/  LEA.HI.SX32 R3, R3, -R9, 0x18 ;  /* 0x8000000903037211 */ /* 0x000fe200078fc2ff */
[----:B------:R-:W-:-:S03]  /*04c0*/  IMAD.MOV R6, RZ, RZ, -R9 ;  /* 0x000000ffff067224 */ /* 0x000fc600078e0a09 */
[----:B------:R-:W-:Y:S01]  /*04d0*/  IMNMX R11, R3, 0x1, PT ;  /* 0x00000001030b7817 */ /* 0x000fe20003800200 */
[----:B------:R-:W-:-:S03]  /*04e0*/  IMAD R6, R4, R6, R5 ;  /* 0x0000000604067224 */ /* 0x000fc600078e0205 */
[-C--:B------:R-:W-:Y:S02]  /*04f0*/  IABS R7, R11.reuse ;  /* 0x0000000b00077213 */ /* 0x080fe40000000000 */
[----:B------:R-:W-:Y:S02]  /*0500*/  IABS R10, R11 ;  /* 0x0000000b000a7213 */ /* 0x000fe40000000000 */
[----:B------:R-:W1:Y:S08]  /*0510*/  I2F.RP R0, R7 ;  /* 0x0000000700007306 */ /* 0x000e700000209400 */
[----:B-1----:R-:W1:Y:S02]  /*0520*/  MUFU.RCP R0, R0 ;  /* 0x0000000000007308 */ /* 0x002e640000001000 */
[----:B-1----:R-:W-:Y:S01]  /*0530*/  IADD3 R2, R0, 0xffffffe, RZ ;  /* 0x0ffffffe00027810 */ /* 0x002fe20007ffe0ff */
[----:B------:R-:W-:-:S05]  /*0540*/  IMAD.MOV R0, RZ, RZ, -R10 ;  /* 0x000000ffff007224 */ /* 0x000fca00078e0a0a */
[----:B------:R1:W2:Y:S02]  /*0550*/  F2I.FTZ.U32.TRUNC.NTZ R3, R2 ;  /* 0x0000000200037305 */ /* 0x0002a4000021f000 */
[----:B-1----:R-:W-:Y:S01]  /*0560*/  IMAD.MOV.U32 R2, RZ, RZ, RZ ;  /* 0x000000ffff027224 */ /* 0x002fe200078e00ff */
[----:B--2---:R-:W-:-:S05]  /*0570*/  IADD3 R8, RZ, -R3, RZ ;  /* 0x80000003ff087210 */ /* 0x004fca0007ffe0ff */
[----:B------:R-:W-:Y:S01]  /*0580*/  IMAD.MOV.U32 R4, RZ, RZ, R8 ;  /* 0x000000ffff047224 */ /* 0x000fe200078e0008 */
[----:B------:R-:W-:-:S03]  /*0590*/  IABS R8, R6 ;  /* 0x0000000600087213 */ /* 0x000fc60000000000 */
[----:B------:R-:W-:Y:S02]  /*05a0*/  IMAD R5, R4, R7, RZ ;  /* 0x0000000704057224 */ /* 0x000fe400078e02ff */
[----:B------:R-:W-:Y:S01]  /*05b0*/  IMAD.MOV.U32 R4, RZ, RZ, R8 ;  /* 0x000000ffff047224 */ /* 0x000fe200078e0008 */
[----:B------:R-:W-:Y:S01]  /*05c0*/  IABS R8, c[0x0][0x178] ;  /* 0x00005e0000087a13 */ /* 0x000fe20000000000 */
[----:B------:R-:W-:Y:S01]  /*05d0*/  IMAD.HI.U32 R3, R3, R5, R2 ;  /* 0x0000000503037227 */ /* 0x000fe200078e0002 */
[----:B------:R-:W-:-:S04]  /*05e0*/  LOP3.LUT R2, R6, R11, RZ, 0x3c, !PT ;  /* 0x0000000b06027212 */ /* 0x000fc800078e3cff */
[----:B------:R-:W-:Y:S01]  /*05f0*/  ISETP.GE.AND P2, PT, R2, RZ, PT ;  /* 0x000000ff0200720c */ /* 0x000fe20003f46270 */
[----:B------:R-:W-:-:S04]  /*0600*/  IMAD.HI.U32 R3, R3, R4, RZ ;  /* 0x0000000403037227 */ /* 0x000fc800078e00ff */
[----:B------:R-:W-:Y:S02]  /*0610*/  IMAD R0, R3, R0, R4 ;  /* 0x0000000003007224 */ /* 0x000fe400078e0204 */
[----:B------:R-:W1:Y:S03]  /*0620*/  I2F.RP R4, R8 ;  /* 0x0000000800047306 */ /* 0x000e660000209400 */
[----:B------:R-:W-:-:S13]  /*0630*/  ISETP.GT.U32.AND P1, PT, R7, R0, PT ;  /* 0x000000000700720c */ /* 0x000fda0003f24070 */
[----:B------:R-:W-:Y:S01]  /*0640*/  @!P1 IMAD.IADD R0, R0, 0x1, -R7 ;  /* 0x0000000100009824 */ /* 0x000fe200078e0a07 */
[----:B-1----:R-:W1:Y:S01]  /*0650*/  MUFU.RCP R4, R4 ;  /* 0x0000000400047308 */ /* 0x002e620000001000 */
[----:B------:R-:W-:Y:S02]  /*0660*/  @!P1 IADD3 R3, R3, 0x1, RZ ;  /* 0x0000000103039810 */ /* 0x000fe40007ffe0ff */
[----:B------:R-:W-:Y:S02]  /*0670*/  ISETP.NE.AND P1, PT, R11, RZ, PT ;  /* 0x000000ff0b00720c */ /* 0x000fe40003f25270 */
[----:B------:R-:W-:Y:S02]  /*0680*/  ISETP.GE.U32.AND P0, PT, R0, R7, PT ;  /* 0x000000070000720c */ /* 0x000fe40003f06070 */
[----:B------:R-:W-:-:S04]  /*0690*/  IABS R0, c[0x0][0x17c] ;  /* 0x00005f0000007a13 */ /* 0x000fc80000000000 */
[----:B------:R-:W2:Y:S01]  /*06a0*/  I2F.RP R5, R0 ;  /* 0x0000000000057306 */ /* 0x000ea20000209400 */
[----:B-1----:R-:W-:-:S06]  /*06b0*/  IADD3 R4, R4, 0xffffffe, RZ ;  /* 0x0ffffffe04047810 */ /* 0x002fcc0007ffe0ff */
[----:B------:R-:W-:-:S04]  /*06c0*/  @P0 IADD3 R3, R3, 0x1, RZ ;  /* 0x0000000103030810 */ /* 0x000fc80007ffe0ff */
[----:B------:R-:W-:Y:S02]  /*06d0*/  MOV R10, R3 ;  /* 0x00000003000a7202 */ /* 0x000fe40000000f00 */
[----:B------:R-:W1:Y:S03]  /*06e0*/  F2I.FTZ.U32.TRUNC.NTZ R3, R4 ;  /* 0x0000000400037305 */ /* 0x000e66000021f000 */
[----:B------:R-:W-:Y:S01]  /*06f0*/  @!P2 IMAD.MOV R10, RZ, RZ, -R10 ;  /* 0x000000ffff0aa224 */ /* 0x000fe200078e0a0a */
[----:B------:R-:W-:-:S04]  /*0700*/  @!P1 LOP3.LUT R10, RZ, R11, RZ, 0x33, !PT ;  /* 0x0000000bff0a9212 */ /* 0x000fc800078e33ff */
[----:B--2---:R-:W2:Y:S01]  /*0710*/  MUFU.RCP R5, R5 ;  /* 0x0000000500057308 */ /* 0x004ea20000001000 */
[----:B------:R-:W-:Y:S02]  /*0720*/  IMAD.MOV R2, RZ, RZ, -R10 ;  /* 0x000000ffff027224 */ /* 0x000fe400078e0a0a */
[----:B------:R-:W-:Y:S02]  /*0730*/  IMAD.SHL.U32 R10, R10, 0x80, RZ ;  /* 0x000000800a0a7824 */ /* 0x000fe400078e00ff */
[----:B------:R-:W-:-:S04]  /*0740*/  IMAD R2, R11, R2, R6 ;  /* 0x000000020b027224 */ /* 0x000fc800078e0206 */
[----:B------:R-:W-:Y:S02]  /*0750*/  IMAD.IADD R2, R9, 0x1, R2 ;  /* 0x0000000109027824 */ /* 0x000fe400078e0202 */
[--C-:B-1----:R-:W-:Y:S02]  /*0760*/  IMAD.MOV R9, RZ, RZ, -R3.reuse ;  /* 0x000000ffff097224 */ /* 0x102fe400078e0a03 */
[----:B------:R-:W-:Y:S01]  /*0770*/  IMAD R14, R2, 0x100, R26 ;  /* 0x00000100020e7824 */ /* 0x000fe200078e021a */
[----:B------:R-:W-:Y:S02]  /*0780*/  MOV R2, RZ ;  /* 0x000000ff00027202 */ /* 0x000fe40000000f00 */
[----:B--2---:R-:W-:Y:S01]  /*0790*/  IADD3 R6, R5, 0xffffffe, RZ ;  /* 0x0ffffffe05067810 */ /* 0x004fe20007ffe0ff */
[----:B------:R-:W-:Y:S01]  /*07a0*/  IMAD R5, R9, R8, RZ ;  /* 0x0000000809057224 */ /* 0x000fe200078e02ff */
[C---:B------:R-:W-:Y:S01]  /*07b0*/  IADD3 R12, R14.reuse, 0x80, RZ ;  /* 0x000000800e0c7810 */ /* 0x040fe20007ffe0ff */
[----:B------:R1:W-:Y:S01]  /*07c0*/  STL [R1+0x2b4], R14 ;  /* 0x0002b40e01007387 */ /* 0x0003e20000100800 */
[----:B------:R-:W-:Y:S01]  /*07d0*/  IABS R9, R14 ;  /* 0x0000000e00097213 */ /* 0x000fe20000000000 */
[----:B------:R-:W-:Y:S01]  /*07e0*/  IMAD.HI.U32 R2, R3, R5, R2 ;  /* 0x0000000503027227 */ /* 0x000fe200078e0002 */
[----:B------:R-:W-:Y:S01]  /*07f0*/  IABS R11, R12 ;  /* 0x0000000c000b7213 */ /* 0x000fe20000000000 */
[----:B------:R-:W2:Y:S01]  /*0800*/  F2I.FTZ.U32.TRUNC.NTZ R7, R6 ;  /* 0x0000000600077305 */ /* 0x000ea2000021f000 */
[----:B------:R-:W-:Y:S01]  /*0810*/  SHF.R.U32.HI R5, RZ, 0x6, R13 ;  /* 0x00000006ff057819 */ /* 0x000fe2000001160d */
[----:B------:R-:W-:Y:S01]  /*0820*/  STL [R1+0x2b8], R12 ;  /* 0x0002b80c01007387 */ /* 0x000fe20000100800 */
[----:B------:R-:W-:Y:S01]  /*0830*/  ISETP.GE.AND P5, PT, R14, RZ, PT ;  /* 0x000000ff0e00720c */ /* 0x000fe20003fa6270 */
[C---:B------:R-:W-:Y:S01]  /*0840*/  IMAD.HI.U32 R3, R2.reuse, R9, RZ ;  /* 0x0000000902037227 */ /* 0x040fe200078e00ff */
[----:B------:R-:W-:Y:S01]  /*0850*/  SGXT.U32 R5, R5, 0x1 ;  /* 0x000000010505781a */ /* 0x000fe20000000000 */
[----:B------:R3:W-:Y:S02]  /*0860*/  STL [R1+0x2b0], R10 ;  /* 0x0002b00a01007387 */ /* 0x0007e40000100800 */
[----:B------:R-:W-:Y:S01]  /*0870*/  IMAD.HI.U32 R2, R2, R11, RZ ;  /* 0x0000000b02027227 */ /* 0x000fe200078e00ff */
[----:B------:R-:W-:-:S03]  /*0880*/  LOP3.LUT R5, R10, R5, RZ, 0xfc, !PT ;  /* 0x000000050a057212 */ /* 0x000fc600078efcff */
[----:B------:R-:W-:Y:S01]  /*0890*/  IMAD.MOV R3, RZ, RZ, -R3 ;  /* 0x000000ffff037224 */ /* 0x000fe200078e0a03 */
[----:B------:R-:W-:Y:S01]  /*08a0*/  IABS R197, R5 ;  /* 0x0000000500c57213 */ /* 0x000fe20000000000 */
[----:B------:R-:W-:Y:S01]  /*08b0*/  IMAD.MOV R2, RZ, RZ, -R2 ;  /* 0x000000ffff027224 */ /* 0x000fe200078e0a02 */
[C---:B-1----:R-:W-:Y:S01]  /*08c0*/  LOP3.LUT R14, R5.reuse, 0x14, RZ, 0xfc, !PT ;  /* 0x00000014050e7812 */ /* 0x042fe200078efcff */
[C---:B------:R-:W-:Y:S01]  /*08d0*/  IMAD R3, R8.reuse, R3, R9 ;  /* 0x0000000308037224 */ /* 0x040fe200078e0209 */
[----:B---3--:R-:W-:Y:S01]  /*08e0*/  LOP3.LUT R10, R5, 0x2, RZ, 0xfc, !PT ;  /* 0x00000002050a7812 */ /* 0x008fe200078efcff */
[C---:B------:R-:W-:Y:S01]  /*08f0*/  IMAD R4, R8.reuse, R2, R11 ;  /* 0x0000000208047224 */ /* 0x040fe200078e020b */
[----:B------:R-:W-:Y:S01]  /*0900*/  IABS R193, R14 ;  /* 0x0000000e00c17213 */ /* 0x000fe20000000000 */
[----:B--2---:R-:W-:Y:S01]  /*0910*/  IMAD.MOV R13, RZ, RZ, -R7 ;  /* 0x000000ffff0d7224 */ /* 0x004fe200078e0a07 */
[C---:B------:R-:W-:Y:S01]  /*0920*/  ISETP.GT.U32.AND P0, PT, R8.reuse, R3, PT ;  /* 0x000000030800720c */ /* 0x040fe20003f04070 */
[----:B------:R-:W-:Y:S01]  /*0930*/  IMAD.MOV.U32 R6, RZ, RZ, RZ ;  /* 0x000000ffff067224 */ /* 0x000fe200078e00ff */
[----:B------:R-:W-:Y:S01]  /*0940*/  ISETP.GT.U32.AND P1, PT, R8, R4, PT ;  /* 0x000000040800720c */ /* 0x000fe20003f24070 */
[----:B------:R-:W-:Y:S01]  /*0950*/  IMAD R9, R13, R0, RZ ;  /* 0x000000000d097224 */ /* 0x000fe200078e02ff */
[----:B------:R-:W-:-:S02]  /*0960*/  IABS R177, R10 ;  /* 0x0000000a00b17213 */ /* 0x000fc40000000000 */
[----:B------:R-:W-:Y:S01]  /*0970*/  ISETP.GE.AND P6, PT, R10, RZ, PT ;  /* 0x000000ff0a00720c */ /* 0x000fe20003fc6270 */
[----:B------:R-:W-:Y:S01]  /*0980*/  IMAD.HI.U32 R2, R7, R9, R6 ;  /* 0x0000000907027227 */ /* 0x000fe200078e0006 */
[----:B------:R-:W-:Y:S02]  /*0990*/  IADD3 R9, R24, -0x1, RZ ;  /* 0xffffffff18097810 */ /* 0x000fe40007ffe0ff */
[C---:B------:R-:W-:Y:S02]  /*09a0*/  LOP3.LUT R10, R5.reuse, 0x6, RZ, 0xfc, !PT ;  /* 0x00000006050a7812 */ /* 0x040fe400078efcff */
[----:B------:R-:W-:Y:S01]  /*09b0*/  LOP3.LUT R13, R5, 0x10, RZ, 0xfc, !PT ;  /* 0x00000010050d7812 */ /* 0x000fe200078efcff */
[----:B------:R-:W-:Y:S01]  /*09c0*/  IMAD.HI.U32 R6, R2, R197, RZ ;  /* 0x000000c502067227 */ /* 0x000fe200078e00ff */
[----:B------:R-:W-:Y:S02]  /*09d0*/  @!P0 IADD3 R3, R3, -R8, RZ ;  /* 0x8000000803038210 */ /* 0x000fe40007ffe0ff */
[----:B------:R-:W-:Y:S01]  /*09e0*/  ISETP.GE.U32.AND P0, PT, R9, 0x7fffffc0, PT ;  /* 0x7fffffc00900780c */ /* 0x000fe20003f06070 */
[----:B------:R-:W-:Y:S01]  /*09f0*/  @!P1 IMAD.IADD R4, R4, 0x1, -R8 ;  /* 0x0000000104049824 */ /* 0x000fe200078e0a08 */
[----:B------:R-:W-:Y:S01]  /*0a00*/  ISETP.GT.U32.AND P2, PT, R8, R3, PT ;  /* 0x000000030800720c */ /* 0x000fe20003f44070 */
[----:B------:R-:W-:Y:S01]  /*0a10*/  IMAD.HI.U32 R7, R2, R177, RZ ;  /* 0x000000b102077227 */ /* 0x000fe200078e00ff */
[----:B------:R-:W-:-:S02]  /*0a20*/  IABS R9, R10 ;  /* 0x0000000a00097213 */ /* 0x000fc40000000000 */
[----:B------:R-:W-:Y:S01]  /*0a30*/  ISETP.GT.U32.AND P3, PT, R8, R4, PT ;  /* 0x000000040800720c */ /* 0x000fe20003f64070 */
[----:B------:R-:W-:Y:S01]  /*0a40*/  IMAD.MOV R6, RZ, RZ, -R6 ;  /* 0x000000ffff067224 */ /* 0x000fe200078e0a06 */
[----:B------:R-:W-:Y:S01]  /*0a50*/  IABS R11, R13 ;  /* 0x0000000d000b7213 */ /* 0x000fe20000000000 */
[----:B------:R-:W-:Y:S01]  /*0a60*/  IMAD.MOV R7, RZ, RZ, -R7 ;  /* 0x000000ffff077224 */ /* 0x000fe200078e0a07 */
[C---:B------:R-:W-:Y:S01]  /*0a70*/  LOP3.LUT R15, R5.reuse, 0x1a, RZ, 0xfc, !PT ;  /* 0x0000001a050f7812 */ /* 0x040fe200078efcff */
[C---:B------:R-:W-:Y:S01]  /*0a80*/  IMAD R197, R0.reuse, R6, R197 ;  /* 0x0000000600c57224 */ /* 0x040fe200078e02c5 */
[----:B------:R-:W-:Y:S01]  /*0a90*/  LOP3.LUT R6, R5, 0x4, RZ, 0xfc, !PT ;  /* 0x0000000405067812 */ /* 0x000fe200078efcff */
[C---:B------:R-:W-:Y:S01]  /*0aa0*/  IMAD R177, R0.reuse, R7, R177 ;  /* 0x0000000700b17224 */ /* 0x040fe200078e02b1 */
[----:B------:R-:W-:Y:S01]  /*0ab0*/  IABS R245, R15 ;  /* 0x0000000f00f57213 */ /* 0x000fe20000000000 */
[----:B------:R-:W-:Y:S01]  /*0ac0*/  @!P2 IMAD.IADD R3, R3, 0x1, -R8 ;  /* 0x000000010303a824 */ /* 0x000fe200078e0a08 */
[----:B------:R-:W-:-:S02]  /*0ad0*/  ISETP.GT.U32.AND P1, PT, R0, R197, PT ;  /* 0x000000c50000720c */ /* 0x000fc40003f24070 */
[----:B------:R-:W-:Y:S01]  /*0ae0*/  IABS R241, R6 ;  /* 0x0000000600f17213 */ /* 0x000fe20000000000 */
[----:B------:R-:W-:Y:S01]  /*0af0*/  @!P5 IMAD.MOV R3, RZ, RZ, -R3 ;  /* 0x000000ffff03d224 */ /* 0x000fe200078e0a03 */
[----:B------:R-:W-:Y:S01]  /*0b00*/  @!P3 IADD3 R4, R4, -R8, RZ ;  /* 0x800000080404b210 */ /* 0x000fe20007ffe0ff */
[----:B------:R-:W-:Y:S01]  /*0b10*/  IMAD.HI.U32 R8, R2, R9, RZ ;  /* 0x0000000902087227 */ /* 0x000fe200078e00ff */
[----:B------:R-:W-:Y:S02]  /*0b20*/  ISETP.GE.AND P3, PT, R12, RZ, PT ;  /* 0x000000ff0c00720c */ /* 0x000fe40003f66270 */
[----:B------:R-:W-:Y:S01]  /*0b30*/  ISETP.GT.U32.AND P5, PT, R0, R177, PT ;  /* 0x000000b10000720c */ /* 0x000fe20003fa4070 */
[----:B------:R-:W-:Y:S01]  /*0b40*/  IMAD.MOV.U32 R7, RZ, RZ, R4 ;  /* 0x000000ffff077224 */ /* 0x000fe200078e0004 */
[----:B------:R-:W-:Y:S01]  /*0b50*/  ISETP.NE.AND P2, PT, RZ, c[0x0][0x178], PT ;  /* 0x00005e00ff007a0c */ /* 0x000fe20003f45270 */
[----:B------:R-:W-:Y:S01]  /*0b60*/  IMAD.MOV R8, RZ, RZ, -R8 ;  /* 0x000000ffff087224 */ /* 0x000fe200078e0a08 */
[----:B------:R-:W-:Y:S01]  /*0b70*/  LOP3.LUT R4, RZ, c[0x0][0x178], RZ, 0x33, !PT ;  /* 0x00005e00ff047a12 */ /* 0x000fe200078e33ff */
[----:B------:R-:W-:Y:S01]  /*0b80*/  @!P1 IMAD.IADD R197, R197, 0x1, -R0 ;  /* 0x00000001c5c59824 */ /* 0x000fe200078e0a00 */
[----:B------:R-:W-:Y:S01]  /*0b90*/  ISETP.GE.AND P4, PT, R6, RZ, PT ;  /* 0x000000ff0600720c */ /* 0x000fe20003f86270 */
[----:B------:R-:W-:Y:S01]  /*0ba0*/  IMAD.HI.U32 R6, R2, R241, RZ ;  /* 0x000000f102067227 */ /* 0x000fe200078e00ff */
[----:B------:R-:W-:-:S02]  /*0bb0*/  SEL R3, R4, R3, !P2 ;  /* 0x0000000304037207 */ /* 0x000fc40005000000 */
[----:B------:R-:W-:Y:S01]  /*0bc0*/  ISETP.GT.U32.AND P1, PT, R0, R197, PT ;  /* 0x000000c50000720c */ /* 0x000fe20003f24070 */
[----:B------:R-:W-:Y:S01]  /*0bd0*/  @!P3 IMAD.MOV R7, RZ, RZ, -R7 ;  /* 0x000000ffff07b224 */ /* 0x000fe200078e0a07 */
[----:B------:R-:W-:Y:S01]  /*0be0*/  IADD3 R6, -R6, RZ, RZ ;  /* 0x000000ff06067210 */ /* 0x000fe20007ffe1ff */
[--C-:B------:R-:W-:Y:S01]  /*0bf0*/  @!P5 IMAD.IADD R177, R177, 0x1, -R0.reuse ;  /* 0x00000001b1b1d824 */ /* 0x100fe200078e0a00 */
[----:B------:R-:W-:Y:S01]  /*0c00*/  ISETP.GE.AND P3, PT, R5, RZ, PT ;  /* 0x000000ff0500720c */ /* 0x000fe20003f66270 */
[----:B------:R-:W-:Y:S01]  /*0c10*/  IMAD R238, R0, R8, R9 ;  /* 0x0000000800ee7224 */ /* 0x000fe200078e0209 */
[----:B------:R-:W-:Y:S01]  /*0c20*/  SEL R4, R4, R7, !P2 ;  /* 0x0000000704047207 */ /* 0x000fe20005000000 */
[C---:B------:R-:W-:Y:S01]  /*0c30*/  IMAD R241, R0.reuse, R6, R241 ;  /* 0x0000000600f17224 */ /* 0x040fe200078e02f1 */
[----:B------:R-:W-:Y:S01]  /*0c40*/  ISETP.GT.U32.AND P2, PT, R0, R177, PT ;  /* 0x000000b10000720c */ /* 0x000fe20003f44070 */
[----:B------:R-:W-:Y:S01]  /*0c50*/  IMAD R3, R3, c[0x0][0x184], RZ ;  /* 0x0000610003037a24 */ /* 0x000fe200078e02ff */
[----:B------:R-:W-:Y:S01]  /*0c60*/  LOP3.LUT R6, R5, 0x8, RZ, 0xfc, !PT ;  /* 0x0000000805067812 */ /* 0x000fe200078efcff */
[----:B------:R-:W-:Y:S01]  /*0c70*/  IMAD R4, R4, c[0x0][0x184], RZ ;  /* 0x0000610004047a24 */ /* 0x000fe200078e02ff */
[----:B------:R-:W-:Y:S01]  /*0c80*/  ISETP.GE.AND P5, PT, R10, RZ, PT ;  /* 0x000000ff0a00720c */ /* 0x000fe20003fa6270 */
[----:B------:R-:W-:Y:S01]  /*0c90*/  @!P1 IMAD.IADD R197, R197, 0x1, -R0 ;  /* 0x00000001c5c59824 */ /* 0x000fe200078e0a00 */
[----:B------:R-:W-:-:S02]  /*0ca0*/  ISETP.GT.U32.AND P1, PT, R0, R241, PT ;  /* 0x000000f10000720c */ /* 0x000fc40003f24070 */
[----:B------:R-:W-:Y:S01]  /*0cb0*/  IABS R157, R6 ;  /* 0x00000006009d7213 */ /* 0x000fe20000000000 */
[----:B------:R-:W-:Y:S01]  /*0cc0*/  @!P3 IMAD.MOV R197, RZ, RZ, -R197 ;  /* 0x000000ffffc5b224 */ /* 0x000fe200078e0ac5 */
[C---:B------:R-:W-:Y:S02]  /*0cd0*/  LOP3.LUT R10, R5.reuse, 0xc, RZ, 0xfc, !PT ;  /* 0x0000000c050a7812 */ /* 0x040fe400078efcff */
[----:B------:R-:W-:Y:S01]  /*0ce0*/  LOP3.LUT R7, R5, 0xa, RZ, 0xfc, !PT ;  /* 0x0000000a05077812 */ /* 0x000fe200078efcff */
[--C-:B------:R-:W-:Y:S01]  /*0cf0*/  @!P2 IMAD.IADD R177, R177, 0x1, -R0.reuse ;  /* 0x00000001b1b1a824 */ /* 0x100fe200078e0a00 */
[----:B------:R-:W-:Y:S01]  /*0d00*/  ISETP.GE.AND P3, PT, R6, RZ, PT ;  /* 0x000000ff0600720c */ /* 0x000fe20003f66270 */
[----:B------:R-:W-:Y:S01]  /*0d10*/  IMAD.HI.U32 R6, R2, R157, RZ ;  /* 0x0000009d02067227 */ /* 0x000fe200078e00ff */
[----:B------:R-:W-:Y:S02]  /*0d20*/  IABS R9, R10 ;  /* 0x0000000a00097213 */ /* 0x000fe40000000000 */
[----:B------:R-:W-:Y:S01]  /*0d30*/  IABS R237, R7 ;  /* 0x0000000700ed7213 */ /* 0x000fe20000000000 */
[----:B------:R-:W-:Y:S01]  /*0d40*/  @!P6 IMAD.MOV R177, RZ, RZ, -R177 ;  /* 0x000000ffffb1e224 */ /* 0x000fe200078e0ab1 */
[----:B------:R-:W-:Y:S01]  /*0d50*/  ISETP.GT.U32.AND P6, PT, R0, R238, PT ;  /* 0x000000ee0000720c */ /* 0x000fe20003fc4070 */
[----:B------:R-:W-:Y:S01]  /*0d60*/  @!P1 IMAD.IADD R241, R241, 0x1, -R0 ;  /* 0x00000001f1f19824 */ /* 0x000fe200078e0a00 */
[----:B------:R-:W-:Y:S01]  /*0d70*/  IADD3 R8, -R6, RZ, RZ ;  /* 0x000000ff06087210 */ /* 0x000fe20007ffe1ff */
[----:B------:R-:W-:Y:S01]  /*0d80*/  IMAD.HI.U32 R6, R2, R9, RZ ;  /* 0x0000000902067227 */ /* 0x000fe200078e00ff */
[----:B------:R-:W-:-:S02]  /*0d90*/  ISETP.GE.AND P2, PT, R7, RZ, PT ;  /* 0x000000ff0700720c */ /* 0x000fc40003f46270 */
[----:B------:R-:W-:Y:S01]  /*0da0*/  ISETP.GT.U32.AND P1, PT, R0, R241, PT ;  /* 0x000000f10000720c */ /* 0x000fe20003f24070 */
[----:B------:R-:W-:Y:S01]  /*0db0*/  IMAD.HI.U32 R7, R2, R237, RZ ;  /* 0x000000ed02077227 */ /* 0x000fe200078e00ff */
[C---:B------:R-:W-:Y:S02]  /*0dc0*/  LOP3.LUT R12, R5.reuse, 0xe, RZ, 0xfc, !PT ;  /* 0x0000000e050c7812 */ /* 0x040fe400078efcff */
[C---:B------:R-:W-:Y:S01]  /*0dd0*/  LOP3.LUT R16, R5.reuse, 0x26, RZ, 0xfc, !PT ;  /* 0x0000002605107812 */ /* 0x040fe200078efcff */
[----:B------:R-:W-:Y:S01]  /*0de0*/  IMAD R157, R0, R8, R157 ;  /* 0x00000008009d7224 */ /* 0x000fe200078e029d */
[----:B------:R-:W-:Y:S01]  /*0df0*/  IABS R239, R12 ;  /* 0x0000000c00ef7213 */ /* 0x000fe20000000000 */
[----:B------:R-:W-:Y:S01]  /*0e00*/  @!P6 IMAD.IADD R238, R238, 0x1, -R0 ;  /* 0x00000001eeeee824 */ /* 0x000fe200078e0a00 */
[C---:B------:R-:W-:Y:S01]  /*0e10*/  LOP3.LUT R8, R5.reuse, 0x12, RZ, 0xfc, !PT ;  /* 0x0000001205087812 */ /* 0x040fe200078efcff */
[----:B------:R-:W-:Y:S01]  /*0e20*/  IMAD.MOV R6, RZ, RZ, -R6 ;  /* 0x000000ffff067224 */ /* 0x000fe200078e0a06 */
[----:B------:R-:W-:Y:S01]  /*0e30*/  LOP3.LUT R17, R5, 0x28, RZ, 0xfc, !PT ;  /* 0x0000002805117812 */ /* 0x000fe200078efcff */
[----:B------:R-:W-:Y:S01]  /*0e40*/  IMAD.MOV R7, RZ, RZ, -R7 ;  /* 0x000000ffff077224 */ /* 0x000fe200078e0a07 */
[C---:B------:R-:W-:Y:S01]  /*0e50*/  ISETP.GT.U32.AND P6, PT, R0.reuse, R238, PT ;  /* 0x000000ee0000720c */ /* 0x040fe20003fc4070 */
[----:B------:R-:W-:Y:S01]  /*0e60*/  @!P1 IMAD.IADD R241, R241, 0x1, -R0 ;  /* 0x00000001f1f19824 */ /* 0x000fe200078e0a00 */
[C---:B------:R-:W-:Y:S01]  /*0e70*/  ISETP.GT.U32.AND P1, PT, R0.reuse, R157, PT ;  /* 0x0000009d0000720c */ /* 0x040fe20003f24070 */
[C---:B------:R-:W-:Y:S01]  /*0e80*/  IMAD R244, R0.reuse, R6, R9 ;  /* 0x0000000600f47224 */ /* 0x040fe200078e0209 */
[----:B------:R-:W-:Y:S01]  /*0e90*/  IABS R9, R8 ;  /* 0x0000000800097213 */ /* 0x000fe20000000000 */
[----:B------:R-:W-:Y:S01]  /*0ea0*/  IMAD R237, R0, R7, R237 ;  /* 0x0000000700ed7224 */ /* 0x000fe200078e02ed */
[----:B------:R-:W-:Y:S01]  /*0eb0*/  IABS R217, R16 ;  /* 0x0000001000d97213 */ /* 0x000fe20000000000 */
[----:B------:R-:W-:Y:S01]  /*0ec0*/  IMAD.HI.U32 R6, R2, R239, RZ ;  /* 0x000000ef02067227 */ /* 0x000fe200078e00ff */
[----:B------:R-:W-:-:S02]  /*0ed0*/  LOP3.LUT R18, R5, 0x60, RZ, 0xfc, !PT ;  /* 0x0000006005127812 */ /* 0x000fc400078efcff */
[C---:B------:R-:W-:Y:S01]  /*0ee0*/  LOP3.LUT R20, R5.reuse, 0x64, RZ, 0xfc, !PT ;  /* 0x0000006405147812 */ /* 0x040fe200078efcff */
[----:B------:R-:W-:Y:S01]  /*0ef0*/  IMAD.HI.U32 R7, R2, R11, RZ ;  /* 0x0000000b02077227 */ /* 0x000fe200078e00ff */
[----:B------:R-:W-:Y:S02]  /*0f00*/  IADD3 R6, -R6, RZ, RZ ;  /* 0x000000ff06067210 */ /* 0x000fe40007ffe1ff */
[----:B------:R-:W-:Y:S01]  /*0f10*/  IABS R23, R18 ;  /* 0x0000001200177213 */ /* 0x000fe20000000000 */
[--C-:B------:R-:W-:Y:S01]  /*0f20*/  @!P6 IMAD.IADD R238, R238, 0x1, -R0.reuse ;  /* 0x00000001eeeee824 */ /* 0x100fe200078e0a00 */
[C---:B------:R-:W-:Y:S01]  /*0f30*/  ISETP.GT.U32.AND P6, PT, R0.reuse, R237, PT ;  /* 0x000000ed0000720c */ /* 0x040fe20003fc4070 */
[----:B------:R-:W-:Y:S01]  /*0f40*/  IMAD.MOV R7, RZ, RZ, -R7 ;  /* 0x000000ffff077224 */ /* 0x000fe200078e0a07 */
[----:B------:R-:W-:Y:S01]  /*0f50*/  IABS R27, R20 ;  /* 0x00000014001b7213 */ /* 0x000fe20000000000 */
[----:B------:R-:W-:Y:S01]  /*0f60*/  IMAD R239, R0, R6, R239 ;  /* 0x0000000600ef7224 */ /* 0x000fe200078e02ef */
[----:B------:R-:W-:Y:S01]  /*0f70*/  LOP3.LUT R22, R5, 0x66, RZ, 0xfc, !PT ;  /* 0x0000006605167812 */ /* 0x000fe200078efcff */
[----:B------:R-:W-:-:S02]  /*0f80*/  @!P1 IMAD.IADD R157, R157, 0x1, -R0 ;  /* 0x000000019d9d9824 */ /* 0x000fc400078e0a00 */
[C---:B------:R-:W-:Y:S01]  /*0f90*/  IMAD R160, R0.reuse, R7, R11 ;  /* 0x0000000700a07224 */ /* 0x040fe200078e020b */
[----:B------:R-:W-:Y:S01]  /*0fa0*/  LOP3.LUT R11, R5, 0x18, RZ, 0xfc, !PT ;  /* 0x00000018050b7812 */ /* 0x000fe200078efcff */
[----:B------:R-:W-:Y:S01]  /*0fb0*/  @!P5 IMAD.MOV R238, RZ, RZ, -R238 ;  /* 0x000000ffffeed224 */ /* 0x000fe200078e0aee */
[C---:B------:R-:W-:Y:S01]  /*0fc0*/  ISETP.GT.U32.AND P5, PT, R0.reuse, R239, PT ;  /* 0x000000ef0000720c */ /* 0x040fe20003fa4070 */
[----:B------:R-:W-:Y:S01]  /*0fd0*/  @!P4 IMAD.MOV R241, RZ, RZ, -R241 ;  /* 0x000000fffff1c224 */ /* 0x000fe200078e0af1 */
[C---:B------:R-:W-:Y:S01]  /*0fe0*/  ISETP.GT.U32.AND P1, PT, R0.reuse, R157, PT ;  /* 0x0000009d0000720c */ /* 0x040fe20003f24070 */
[----:B------:R-:W-:Y:S01]  /*0ff0*/  @!P6 IMAD.IADD R237, R237, 0x1, -R0 ;  /* 0x00000001edede824 */ /* 0x000fe200078e0a00 */
[----:B------:R-:W-:Y:S01]  /*1000*/  ISETP.GT.U32.AND P4, PT, R0, R244, PT ;  /* 0x000000f40000720c */ /* 0x000fe20003f84070 */
[----:B------:R-:W-:Y:S01]  /*1010*/  IMAD.HI.U32 R7, R2, R193, RZ ;  /* 0x000000c102077227 */ /* 0x000fe200078e00ff */
[----:B------:R-:W-:Y:S02]  /*1020*/  ISETP.GT.U32.AND P6, PT, R0, R160, PT ;  /* 0x000000a00000720c */ /* 0x000fe40003fc4070 */
[----:B------:R-:W-:Y:S01]  /*1030*/  IABS R29, R22 ;  /* 0x00000016001d7213 */ /* 0x000fe20000000000 */
[----:B------:R-:W-:Y:S01]  /*1040*/  IMAD.HI.U32 R6, R2, R9, RZ ;  /* 0x0000000902067227 */ /* 0x000fe200078e00ff */
[----:B------:R-:W-:-:S03]  /*1050*/  IADD3 R7, -R7, RZ, RZ ;  /* 0x000000ff07077210 */ /* 0x000fc60007ffe1ff */
[--C-:B------:R-:W-:Y:S02]  /*1060*/  @!P5 IMAD.IADD R239, R239, 0x1, -R0.reuse ;  /* 0x00000001efefd824 */ /* 0x100fe400078e0a00 */
[--C-:B------:R-:W-:Y:S01]  /*1070*/  @!P1 IMAD.IADD R157, R157, 0x1, -R0.reuse ;  /* 0x000000019d9d9824 */ /* 0x100fe200078e0a00 */
[----:B------:R-:W-:Y:S01]  /*1080*/  ISETP.GE.AND P1, PT, R10, RZ, PT ;  /* 0x000000ff0a00720c */ /* 0x000fe20003f26270 */
[----:B------:R-:W-:Y:S01]  /*1090*/  @!P4 IMAD.IADD R244, R244, 0x1, -R0 ;  /* 0x00000001f4f4c824 */ /* 0x000fe200078e0a00 */
[----:B------:R-:W-:Y:S01]  /*10a0*/  LOP3.LUT R10, R5, 0x16, RZ, 0xfc, !PT ;  /* 0x00000016050a7812 */ /* 0x000fe200078efcff */
[----:B------:R-:W-:Y:S01]  /*10b0*/  IMAD R193, R0, R7, R193 ;  /* 0x0000000700c17224 */ /* 0x000fe200078e02c1 */
[----:B------:R-:W-:Y:S01]  /*10c0*/  @!P6 IADD3 R160, R160, -R0, RZ ;  /* 0x80000000a0a0e210 */ /* 0x000fe20007ffe0ff */
[----:B------:R-:W-:Y:S01]  /*10d0*/  IMAD.MOV R6, RZ, RZ, -R6 ;  /* 0x000000ffff067224 */ /* 0x000fe200078e0a06 */
[C---:B------:R-:W-:Y:S01]  /*10e0*/  ISETP.GT.U32.AND P6, PT, R0.reuse, R239, PT ;  /* 0x000000ef0000720c */ /* 0x040fe20003fc4070 */
[----:B------:R-:W-:Y:S01]  /*10f0*/  @!P3 IMAD.MOV R157, RZ, RZ, -R157 ;  /* 0x000000ffff9db224 */ /* 0x000fe200078e0a9d */
[----:B------:R-:W-:Y:S01]  /*1100*/  IABS R7, R10 ;  /* 0x0000000a00077213 */ /* 0x000fe20000000000 */
[C---:B------:R-:W-:Y:S01]  /*1110*/  IMAD R144, R0.reuse, R6, R9 ;  /* 0x0000000600907224 */ /* 0x040fe200078e0209 */
[----:B------:R-:W-:-:S02]  /*1120*/  ISETP.GT.U32.AND P5, PT, R0, R244, PT ;  /* 0x000000f40000720c */ /* 0x000fc40003fa4070 */
[----:B------:R-:W-:Y:S01]  /*1130*/  ISETP.GT.U32.AND P4, PT, R0, R237, PT ;  /* 0x000000ed0000720c */ /* 0x000fe20003f84070 */
[----:B------:R-:W-:Y:S01]  /*1140*/  IMAD.HI.U32 R6, R2, R7, RZ ;  /* 0x0000000702067227 */ /* 0x000fe200078e00ff */
[----:B------:R-:W-:Y:S02]  /*1150*/  IABS R9, R11 ;  /* 0x0000000b00097213 */ /* 0x000fe40000000000 */
[----:B------:R-:W-:Y:S01]  /*1160*/  ISETP.GT.U32.AND P3, PT, R0, R160, PT ;  /* 0x000000a00000720c */ /* 0x000fe20003f64070 */
[----:B------:R-:W-:Y:S02]  /*1170*/  IMAD.MOV R242, RZ, RZ, -R6 ;  /* 0x000000fffff27224 */ /* 0x000fe400078e0a06 */
[----:B------:R-:W-:-:S04]  /*1180*/  IMAD.HI.U32 R6, R2, R9, RZ ;  /* 0x0000000902067227 */ /* 0x000fc800078e00ff */
[--C-:B------:R-:W-:Y:S01]  /*1190*/  @!P6 IMAD.IADD R239, R239, 0x1, -R0.reuse ;  /* 0x00000001efefe824 */ /* 0x100fe200078e0a00 */
[----:B------:R-:W-:Y:S01]  /*11a0*/  ISETP.GE.AND P6, PT, R12, RZ, PT ;  /* 0x000000ff0c00720c */ /* 0x000fe20003fc6270 */
[--C-:B------:R-:W-:Y:S01]  /*11b0*/  @!P5 IMAD.IADD R244, R244, 0x1, -R0.reuse ;  /* 0x00000001f4f4d824 */ /* 0x100fe200078e0a00 */
[C---:B------:R-:W-:Y:S01]  /*11c0*/  ISETP.GT.U32.AND P5, PT, R0.reuse, R193, PT ;  /* 0x000000c10000720c */ /* 0x040fe20003fa4070 */
[----:B------:R-:W-:Y:S01]  /*11d0*/  @!P4 IMAD.IADD R237, R237, 0x1, -R0 ;  /* 0x00000001ededc824 */ /* 0x000fe200078e0a00 */
[C---:B------:R-:W-:Y:S01]  /*11e0*/  ISETP.GT.U32.AND P4, PT, R0.reuse, R144, PT ;  /* 0x000000900000720c */ /* 0x040fe20003f84070 */
[----:B------:R-:W-:Y:S01]  /*11f0*/  IMAD R242, R0, R242, R7 ;  /* 0x000000f200f27224 */ /* 0x000fe200078e0207 */
[----:B------:R-:W-:Y:S01]  /*1200*/  IADD3 R6, -R6, RZ, RZ ;  /* 0x000000ff06067210 */ /* 0x000fe20007ffe1ff */
[----:B------:R-:W-:Y:S01]  /*1210*/  IMAD.HI.U32 R7, R2, R245, RZ ;  /* 0x000000f502077227 */ /* 0x000fe200078e00ff */
[----:B------:R-:W-:Y:S02]  /*1220*/  LOP3.LUT R12, R5, 0x1c, RZ, 0xfc, !PT ;  /* 0x0000001c050c7812 */ /* 0x000fe400078efcff */
[----:B------:R-:W-:Y:S01]  /*1230*/  @!P2 IADD3 R237, -R237, RZ, RZ ;  /* 0x000000ffededa210 */ /* 0x000fe20007ffe1ff */
[----:B------:R-:W-:-:S02]  /*1240*/  IMAD R168, R0, R6, R9 ;  /* 0x0000000600a87224 */ /* 0x000fc400078e0209 */
[----:B------:R-:W-:Y:S02]  /*1250*/  @!P6 IMAD.MOV R239, RZ, RZ, -R239 ;  /* 0x000000ffffefe224 */ /* 0x000fe400078e0aef */
[--C-:B------:R-:W-:Y:S01]  /*1260*/  @!P5 IMAD.IADD R193, R193, 0x1, -R0.reuse ;  /* 0x00000001c1c1d824 */ /* 0x100fe200078e0a00 */
[----:B------:R-:W-:Y:S01]  /*1270*/  ISETP.GT.U32.AND P6, PT, R0, R168, PT ;  /* 0x000000a80000720c */ /* 0x000fe20003fc4070 */
[----:B------:R-:W-:Y:S01]  /*1280*/  @!P4 IMAD.IADD R144, R144, 0x1, -R0 ;  /* 0x000000019090c824 */ /* 0x000fe200078e0a00 */
[----:B------:R-:W-:Y:S01]  /*1290*/  ISETP.GE.AND P4, PT, R13, RZ, PT ;  /* 0x000000ff0d00720c */ /* 0x000fe20003f86270 */
[----:B------:R-:W-:Y:S01]  /*12a0*/  IMAD.MOV R7, RZ, RZ, -R7 ;  /* 0x000000ffff077224 */ /* 0x000fe200078e0a07 */
[----:B------:R-:W-:Y:S01]  /*12b0*/  LOP3.LUT R13, R5, 0x1e, RZ, 0xfc, !PT ;  /* 0x0000001e050d7812 */ /* 0x000fe200078efcff */
[----:B------:R-:W-:Y:S01]  /*12c0*/  @!P1 IMAD.MOV R244, RZ, RZ, -R244 ;  /* 0x000000fffff49224 */ /* 0x000fe200078e0af4 */
[C---:B------:R-:W-:Y:S01]  /*12d0*/  ISETP.GT.U32.AND P1, PT, R0.reuse, R193, PT ;  /* 0x000000c10000720c */ /* 0x040fe20003f24070 */
[----:B------:R-:W-:Y:S01]  /*12e0*/  IMAD R245, R0, R7, R245 ;  /* 0x0000000700f57224 */ /* 0x000fe200078e02f5 */
[----:B------:R-:W-:Y:S01]  /*12f0*/  IABS R7, R12 ;  /* 0x0000000c00077213 */ /* 0x000fe20000000000 */
[----:B------:R-:W-:Y:S01]  /*1300*/  @!P3 IMAD.IADD R160, R160, 0x1, -R0 ;  /* 0x00000001a0a0b824 */ /* 0x000fe200078e0a00 */
[----:B------:R-:W-:-:S02]  /*1310*/  IABS R243, R13 ;  /* 0x0000000d00f37213 */ /* 0x000fc40000000000 */
[----:B------:R-:W-:Y:S01]  /*1320*/  ISETP.GT.U32.AND P3, PT, R0, R242, PT ;  /* 0x000000f20000720c */ /* 0x000fe20003f64070 */
[----:B------:R-:W-:Y:S01]  /*1330*/  @!P6 IMAD.IADD R168, R168, 0x1, -R0 ;  /* 0x00000001a8a8e824 */ /* 0x000fe200078e0a00 */
[----:B------:R-:W-:Y:S01]  /*1340*/  ISETP.GT.U32.AND P2, PT, R0, R144, PT ;  /* 0x000000900000720c */ /* 0x000fe20003f44070 */
[----:B------:R-:W-:Y:S01]  /*1350*/  IMAD.HI.U32 R6, R2, R7, RZ ;  /* 0x0000000702067227 */ /* 0x000fe200078e00ff */
[----:B------:R-:W-:Y:S02]  /*1360*/  ISETP.GE.AND P5, PT, R8, RZ, PT ;  /* 0x000000ff0800720c */ /* 0x000fe40003fa6270 */
[C---:B------:R-:W-:Y:S01]  /*1370*/  ISETP.GT.U32.AND P6, PT, R0.reuse, R168, PT ;  /* 0x000000a80000720c */ /* 0x040fe20003fc4070 */
[----:B------:R-:W-:Y:S01]  /*1380*/  @!P4 IMAD.MOV R160, RZ, RZ, -R160 ;  /* 0x000000ffffa0c224 */ /* 0x000fe200078e0aa0 */
[----:B------:R-:W-:Y:S01]  /*1390*/  ISETP.GT.U32.AND P4, PT, R0, R245, PT ;  /* 0x000000f50000720c */ /* 0x000fe20003f84070 */
[----:B------:R-:W-:Y:S01]  /*13a0*/  @!P1 IMAD.IADD R193, R193, 0x1, -R0 ;  /* 0x00000001c1c19824 */ /* 0x000fe200078e0a00 */
[----:B------:R-:W-:Y:S01]  /*13b0*/  ISETP.GE.AND P1, PT, R10, RZ, PT ;  /* 0x000000ff0a00720c */ /* 0x000fe20003f26270 */
[----:B------:R-:W-:Y:S01]  /*13c0*/  IMAD.HI.U32 R8, R2, R217, RZ ;  /* 0x000000d902087227 */ /* 0x000fe200078e00ff */
[----:B------:R-:W-:-:S02]  /*13d0*/  IADD3 R204, -R6, RZ, RZ ;  /* 0x000000ff06cc7210 */ /* 0x000fc40007ffe1ff */
[----:B------:R-:W-:Y:S01]  /*13e0*/  LOP3.LUT R10, R5, 0x20, RZ, 0xfc, !PT ;  /* 0x00000020050a7812 */ /* 0x000fe200078efcff */
[----:B------:R-:W-:-:S03]  /*13f0*/  IMAD.HI.U32 R6, R2, R243, RZ ;  /* 0x000000f302067227 */ /* 0x000fc600078e00ff */
[----:B------:R-:W-:Y:S01]  /*1400*/  IABS R169, R10 ;  /* 0x0000000a00a97213 */ /* 0x000fe20000000000 */
[----:B------:R-:W-:Y:S02]  /*1410*/  IMAD.MOV R6, RZ, RZ, -R6 ;  /* 0x000000ffff067224 */ /* 0x000fe400078e0a06 */
[C---:B------:R-:W-:Y:S02]  /*1420*/  IMAD R204, R0.reuse, R204, R7 ;  /* 0x000000cc00cc7224 */ /* 0x040fe400078e0207 */
[----:B------:R-:W-:Y:S02]  /*1430*/  IMAD R243, R0, R6, R243 ;  /* 0x0000000600f37224 */ /* 0x000fe400078e02f3 */
[----:B------:R-:W-:Y:S02]  /*1440*/  @!P4 IMAD.IADD R245, R245, 0x1, -R0 ;  /* 0x00000001f5f5c824 */ /* 0x000fe400078e0a00 */
[----:B------:R-:W-:-:S03]  /*1450*/  IMAD.HI.U32 R6, R2, R169, RZ ;  /* 0x000000a902067227 */ /* 0x000fc600078e00ff */
[----:B------:R-:W-:Y:S01]  /*1460*/  ISETP.GT.U32.AND P4, PT, R0, R245, PT ;  /* 0x000000f50000720c */ /* 0x000fe20003f84070 */
[--C-:B------:R-:W-:Y:S01]  /*1470*/  @!P6 IMAD.IADD R168, R168, 0x1, -R0.reuse ;  /* 0x00000001a8a8e824 */ /* 0x100fe200078e0a00 */
[----:B------:R-:W-:Y:S01]  /*1480*/  ISETP.GT.U32.AND P6, PT, R0, R204, PT ;  /* 0x000000cc0000720c */ /* 0x000fe20003fc4070 */
[--C-:B------:R-:W-:Y:S01]  /*1490*/  @!P3 IMAD.IADD R242, R242, 0x1, -R0.reuse ;  /* 0x00000001f2f2b824 */ /* 0x100fe200078e0a00 */
[----:B------:R-:W-:Y:S01]  /*14a0*/  IADD3 R6, -R6, RZ, RZ ;  /* 0x000000ff06067210 */ /* 0x000fe20007ffe1ff */
[----:B------:R-:W-:Y:S01]  /*14b0*/  @!P2 IMAD.IADD R144, R144, 0x1, -R0 ;  /* 0x000000019090a824 */ /* 0x000fe200078e0a00 */
[----:B------:R-:W-:Y:S01]  /*14c0*/  ISETP.GE.AND P2, PT, R14, RZ, PT ;  /* 0x000000ff0e00720c */ /* 0x000fe20003f46270 */
[----:B------:R-:W-:Y:S01]  /*14d0*/  IMAD.MOV R8, RZ, RZ, -R8 ;  /* 0x000000ffff087224 */ /* 0x000fe200078e0a08 */
[C---:B------:R-:W-:Y:S01]  /*14e0*/  ISETP.GT.U32.AND P3, PT, R0.reuse, R242, PT ;  /* 0x000000f20000720c */ /* 0x040fe20003f64070 */
[----:B------:R-:W-:Y:S01]  /*14f0*/  IMAD R169, R0, R6, R169 ;  /* 0x0000000600a97224 */ /* 0x000fe200078e02a9 */
[----:B------:R-:W-:Y:S01]  /*1500*/  LOP3.LUT R14, R5, 0x24, RZ, 0xfc, !PT ;  /* 0x00000024050e7812 */ /* 0x000fe200078efcff */
[----:B------:R-:W-:-:S02]  /*1510*/  @!P5 IMAD.MOV R144, RZ, RZ, -R144 ;  /* 0x000000ffff90d224 */ /* 0x000fc400078e0a90 */
[--C-:B------:R-:W-:Y:S01]  /*1520*/  @!P4 IMAD.IADD R245, R245, 0x1, -R0.reuse ;  /* 0x00000001f5f5c824 */ /* 0x100fe200078e0a00 */
[----:B------:R-:W-:Y:S01]  /*1530*/  ISETP.GT.U32.AND P4, PT, R0, R243, PT ;  /* 0x000000f30000720c */ /* 0x000fe20003f84070 */
[--C-:B------:R-:W-:Y:S01]  /*1540*/  @!P6 IMAD.IADD R204, R204, 0x1, -R0.reuse ;  /* 0x00000001cccce824 */ /* 0x100fe200078e0a00 */
[C---:B------:R-:W-:Y:S01]  /*1550*/  ISETP.GT.U32.AND P6, PT, R0.reuse, R169, PT ;  /* 0x000000a90000720c */ /* 0x040fe20003fc4070 */
[----:B------:R-:W-:Y:S01]  /*1560*/  IMAD R217, R0, R8, R217 ;  /* 0x0000000800d97224 */ /* 0x000fe200078e02d9 */
[----:B------:R-:W-:Y:S01]  /*1570*/  IABS R165, R14 ;  /* 0x0000000e00a57213 */ /* 0x000fe20000000000 */
[----:B------:R-:W-:Y:S01]  /*1580*/  @!P2 IMAD.MOV R193, RZ, RZ, -R193 ;  /* 0x000000ffffc1a224 */ /* 0x000fe200078e0ac1 */
[----:B------:R-:W-:Y:S01]  /*1590*/  LOP3.LUT R8, R5, 0x2a, RZ, 0xfc, !PT ;  /* 0x0000002a05087812 */ /* 0x000fe200078efcff */
[----:B------:R-:W-:Y:S01]  /*15a0*/  @!P3 IMAD.IADD R242, R242, 0x1, -R0 ;  /* 0x00000001f2f2b824 */ /* 0x000fe200078e0a00 */
[----:B------:R-:W-:Y:S01]  /*15b0*/  ISETP.GE.AND P3, PT, R11, RZ, PT ;  /* 0x000000ff0b00720c */ /* 0x000fe20003f66270 */
[----:B------:R-:W-:Y:S01]  /*15c0*/  IMAD.HI.U32 R7, R2, R165, RZ ;  /* 0x000000a502077227 */ /* 0x000fe200078e00ff */
[----:B------:R-:W-:-:S03]  /*15d0*/  LOP3.LUT R11, R5, 0x22, RZ, 0xfc, !PT ;  /* 0x00000022050b7812 */ /* 0x000fc600078efcff */
[----:B------:R-:W-:Y:S01]  /*15e0*/  @!P4 IADD3 R243, R243, -R0, RZ ;  /* 0x80000000f3f3c210 */ /* 0x000fe20007ffe0ff */
[----:B------:R-:W-:Y:S01]  /*15f0*/  IMAD.MOV R7, RZ, RZ, -R7 ;  /* 0x000000ffff077224 */ /* 0x000fe200078e0a07 */
[----:B------:R-:W-:Y:S01]  /*1600*/  IABS R9, R11 ;  /* 0x0000000b00097213 */ /* 0x000fe20000000000 */
[----:B------:R-:W-:Y:S01]  /*1610*/  @!P6 IMAD.IADD R169, R169, 0x1, -R0 ;  /* 0x00000001a9a9e824 */ /* 0x000fe200078e0a00 */
[----:B------:R-:W-:Y:S01]  /*1620*/  ISETP.GE.AND P4, PT, R15, RZ, PT ;  /* 0x000000ff0f00720c */ /* 0x000fe20003f86270 */
[C---:B------:R-:W-:Y:S01]  /*1630*/  IMAD R165, R0.reuse, R7, R165 ;  /* 0x0000000700a57224 */ /* 0x040fe200078e02a5 */
[----:B------:R-:W-:Y:S01]  /*1640*/  ISETP.GT.U32.AND P6, PT, R0, R204, PT ;  /* 0x000000cc0000720c */ /* 0x000fe20003fc4070 */
[----:B------:R-:W-:Y:S01]  /*1650*/  IMAD.HI.U32 R6, R2, R9, RZ ;  /* 0x0000000902067227 */ /* 0x000fe200078e00ff */
[----:B------:R-:W-:Y:S02]  /*1660*/  ISETP.GT.U32.AND P5, PT, R0, R169, PT ;  /* 0x000000a90000720c */ /* 0x000fe40003fa4070 */
[----:B------:R-:W-:Y:S01]  /*1670*/  @!P3 IADD3 R168, -R168, RZ, RZ ;  /* 0x000000ffa8a8b210 */ /* 0x000fe20007ffe1ff */
[----:B------:R-:W-:Y:S01]  /*1680*/  IMAD.MOV R6, RZ, RZ, -R6 ;  /* 0x000000ffff067224 */ /* 0x000fe200078e0a06 */
[C---:B------:R-:W-:Y:S01]  /*1690*/  ISETP.GT.U32.AND P3, PT, R0.reuse, R165, PT ;  /* 0x000000a50000720c */ /* 0x040fe20003f64070 */
[----:B------:R-:W-:Y:S01]  /*16a0*/  @!P1 IMAD.MOV R242, RZ, RZ, -R242 ;  /* 0x000000fffff29224 */ /* 0x000fe200078e0af2 */
[C---:B------:R-:W-:Y:S01]  /*16b0*/  ISETP.GT.U32.AND P2, PT, R0.reuse, R243, PT ;  /* 0x000000f30000720c */ /* 0x040fe20003f44070 */
[----:B------:R-:W-:Y:S01]  /*16c0*/  IMAD R184, R0, R6, R9 ;  /* 0x0000000600b87224 */ /* 0x000fe200078e0209 */
[----:B------:R-:W-:Y:S01]  /*16d0*/  IABS R6, R17 ;  /* 0x0000001100067213 */ /* 0x000fe20000000000 */
[----:B------:R-:W-:Y:S01]  /*16e0*/  @!P4 IMAD.MOV R245, RZ, RZ, -R245 ;  /* 0x000000fffff5c224 */ /* 0x000fe200078e0af5 */
[----:B------:R-:W-:Y:S01]  /*16f0*/  ISETP.GE.AND P4, PT, R12, RZ, PT ;  /* 0x000000ff0c00720c */ /* 0x000fe20003f86270 */
[----:B------:R-:W-:Y:S01]  /*1700*/  @!P6 IMAD.IADD R204, R204, 0x1, -R0 ;  /* 0x00000001cccce824 */ /* 0x000fe200078e0a00 */
[C---:B------:R-:W-:Y:S01]  /*1710*/  ISETP.GT.U32.AND P1, PT, R0.reuse, R184, PT ;  /* 0x000000b80000720c */ /* 0x040fe20003f24070 */
[----:B------:R-:W-:Y:S01]  /*1720*/  IMAD.MOV.U32 R7, RZ, RZ, R6 ;  /* 0x000000ffff077224 */ /* 0x000fe200078e0006 */
[----:B------:R-:W-:Y:S01]  /*1730*/  ISETP.GT.U32.AND P6, PT, R0, R217, PT ;  /* 0x000000d90000720c */ /* 0x000fe20003fc4070 */
[----:B------:R-:W-:Y:S01]  /*1740*/  @!P5 IMAD.IADD R169, R169, 0x1, -R0 ;  /* 0x00000001a9a9d824 */ /* 0x000fe200078e0a00 */
[----:B------:R-:W-:Y:S01]  /*1750*/  ISETP.GE.AND P5, PT, R10, RZ, PT ;  /* 0x000000ff0a00720c */ /* 0x000fe20003fa6270 */
[----:B------:R-:W-:Y:S01]  /*1760*/  IMAD.HI.U32 R6, R2, R7, RZ ;  /* 0x0000000702067227 */ /* 0x000fe200078e00ff */
[----:B------:R-:W-:-:S02]  /*1770*/  IABS R9, R8 ;  /* 0x0000000800097213 */ /* 0x000fc40000000000 */
[C---:B------:R-:W-:Y:S01]  /*1780*/  LOP3.LUT R10, R5.reuse, 0x2c, RZ, 0xfc, !PT ;  /* 0x0000002c050a7812 */ /* 0x040fe200078efcff */
[----:B------:R-:W-:Y:S01]  /*1790*/  IMAD.MOV R6, RZ, RZ, -R6 ;  /* 0x000000ffff067224 */ /* 0x000fe200078e0a06 */
[C---:B------:R-:W-:Y:S01]  /*17a0*/  LOP3.LUT R12, R5.reuse, 0x34, RZ, 0xfc, !PT ;  /* 0x00000034050c7812 */ /* 0x040fe200078efcff */
[----:B------:R-:W-:Y:S01]  /*17b0*/  @!P4 IMAD.MOV R204, RZ, RZ, -R204 ;  /* 0x000000ffffccc224 */ /* 0x000fe200078e0acc */
[----:B------:R-:W-:Y:S01]  /*17c0*/  LOP3.LUT R15, R5, 0x3a, RZ, 0xfc, !PT ;  /* 0x0000003a050f7812 */ /* 0x000fe200078efcff */
[----:B------:R-:W-:Y:S01]  /*17d0*/  IMAD R180, R0, R6, R7 ;  /* 0x0000000600b47224 */ /* 0x000fe200078e0207 */
[----:B------:R-:W-:Y:S01]  /*17e0*/  @!P1 IADD3 R184, R184, -R0, RZ ;  /* 0x80000000b8b89210 */ /* 0x000fe20007ffe0ff */
[--C-:B------:R-:W-:Y:S01]  /*17f0*/  @!P3 IMAD.IADD R165, R165, 0x1, -R0.reuse ;  /* 0x00000001a5a5b824 */ /* 0x100fe200078e0a00 */
[----:B------:R-:W-:Y:S01]  /*1800*/  ISETP.GE.AND P1, PT, R11, RZ, PT ;  /* 0x000000ff0b00720c */ /* 0x000fe20003f26270 */
[----:B------:R-:W-:Y:S01]  /*1810*/  @!P5 IMAD.MOV R169, RZ, RZ, -R169 ;  /* 0x000000ffffa9d224 */ /* 0x000fe200078e0aa9 */
[C---:B------:R-:W-:Y:S01]  /*1820*/  ISETP.GT.U32.AND P4, PT, R0.reuse, R184, PT ;  /* 0x000000b80000720c */ /* 0x040fe20003f84070 */
[--C-:B------:R-:W-:Y:S01]  /*1830*/  @!P6 IMAD.IADD R217, R217, 0x1, -R0.reuse ;  /* 0x00000001d9d9e824 */ /* 0x100fe200078e0a00 */
[C---:B------:R-:W-:Y:S01]  /*1840*/  ISETP.GT.U32.AND P5, PT, R0.reuse, R180, PT ;  /* 0x000000b40000720c */ /* 0x040fe20003fa4070 */
[----:B------:R-:W-:Y:S01]  /*1850*/  @!P2 IMAD.IADD R243, R243, 0x1, -R0 ;  /* 0x00000001f3f3a824 */ /* 0x000fe200078e0a00 */
[----:B------:R-:W-:Y:S01]  /*1860*/  ISETP.GT.U32.AND P6, PT, R0, R165, PT ;  /* 0x000000a50000720c */ /* 0x000fe20003fc4070 */
[----:B------:R-:W-:Y:S01]  /*1870*/  IMAD.HI.U32 R6, R2, R9, RZ ;  /* 0x0000000902067227 */ /* 0x000fe200078e00ff */
[----:B------:R-:W-:-:S02]  /*1880*/  ISETP.GE.AND P2, PT, R13, RZ, PT ;  /* 0x000000ff0d00720c */ /* 0x000fc40003f46270 */
[----:B------:R-:W-:Y:S01]  /*1890*/  ISETP.GE.AND P3, PT, R14, RZ, PT ;  /* 0x000000ff0e00720c */ /* 0x000fe20003f66270 */
[----:B------:R-:W-:Y:S01]  /*18a0*/  IMAD.MOV R6, RZ, RZ, -R6 ;  /* 0x000000ffff067224 */ /* 0x000fe200078e0a06 */
[----:B------:R-:W-:Y:S02]  /*18b0*/  IABS R11, R10 ;  /* 0x0000000a000b7213 */ /* 0x000fe40000000000 */
[----:B------:R-:W-:Y:S01]  /*18c0*/  LOP3.LUT R13, R5, 0x36, RZ, 0xfc, !PT ;  /* 0x00000036050d7812 */ /* 0x000fe200078efcff */
[----:B------:R-:W-:Y:S01]  /*18d0*/  IMAD R176, R0, R6, R9 ;  /* 0x0000000600b07224 */ /* 0x000fe200078e0209 */
[----:B------:R-:W-:Y:S01]  /*18e0*/  @!P4 IADD3 R184, R184, -R0, RZ ;  /* 0x80000000b8b8c210 */ /* 0x000fe20007ffe0ff */
[--C-:B------:R-:W-:Y:S01]  /*18f0*/  @!P5 IMAD.IADD R180, R180, 0x1, -R0.reuse ;  /* 0x00000001b4b4d824 */ /* 0x100fe200078e0a00 */
[----:B------:R-:W-:Y:S01]  /*1900*/  ISETP.GE.AND P4, PT, R16, RZ, PT ;  /* 0x000000ff1000720c */ /* 0x000fe20003f86270 */
[----:B------:R-:W-:Y:S01]  /*1910*/  @!P6 IMAD.IADD R165, R165, 0x1, -R0 ;  /* 0x00000001a5a5e824 */ /* 0x000fe200078e0a00 */
[----:B------:R-:W-:Y:S01]  /*1920*/  @!P1 IADD3 R184, -R184, RZ, RZ ;  /* 0x000000ffb8b89210 */ /* 0x000fe20007ffe1ff */
[----:B------:R-:W-:Y:S01]  /*1930*/  IMAD.HI.U32 R7, R2, R11, RZ ;  /* 0x0000000b02077227 */ /* 0x000fe200078e00ff */
[----:B------:R-:W-:-:S02]  /*1940*/  ISETP.GT.U32.AND P1, PT, R0, R180, PT ;  /* 0x000000b40000720c */ /* 0x000fc40003f24070 */
[----:B------:R-:W-:Y:S01]  /*1950*/  ISETP.GE.AND P6, PT, R17, RZ, PT ;  /* 0x000000ff1100720c */ /* 0x000fe20003fc6270 */
[----:B------:R-:W-:Y:S01]  /*1960*/  IMAD.MOV R7, RZ, RZ, -R7 ;  /* 0x000000ffff077224 */ /* 0x000fe200078e0a07 */
[C---:B------:R-:W-:Y:S01]  /*1970*/  LOP3.LUT R6, R5.reuse, 0x2e, RZ, 0xfc, !PT ;  /* 0x0000002e05067812 */ /* 0x040fe200078efcff */
[----:B------:R-:W-:Y:S01]  /*1980*/  @!P2 IMAD.MOV R243, RZ, RZ, -R243 ;  /* 0x000000fffff3a224 */ /* 0x000fe200078e0af3 */
[C---:B------:R-:W-:Y:S01]  /*1990*/  ISETP.GT.U32.AND P2, PT, R0.reuse, R217, PT ;  /* 0x000000d90000720c */ /* 0x040fe20003f44070 */
[----:B------:R-:W-:Y:S01]  /*19a0*/  @!P3 IMAD.MOV R165, RZ, RZ, -R165 ;  /* 0x000000ffffa5b224 */ /* 0x000fe200078e0aa5 */
[C---:B------:R-:W-:Y:S01]  /*19b0*/  ISETP.GT.U32.AND P3, PT, R0.reuse, R176, PT ;  /* 0x000000b00000720c */ /* 0x040fe20003f64070 */
[----:B------:R-:W-:Y:S01]  /*19c0*/  IMAD R172, R0, R7, R11 ;  /* 0x0000000700ac7224 */ /* 0x000fe200078e020b */
[----:B------:R-:W-:Y:S02]  /*19d0*/  IABS R9, R6 ;  /* 0x0000000600097213 */ /* 0x000fe40000000000 */
[----:B------:R-:W-:Y:S01]  /*19e0*/  ISETP.GE.AND P5, PT, R10, RZ, PT ;  /* 0x000000ff0a00720c */ /* 0x000fe20003fa6270 */
[----:B------:R-:W-:Y:S01]  /*19f0*/  @!P1 IMAD.IADD R180, R180, 0x1, -R0 ;  /* 0x00000001b4b49824 */ /* 0x000fe200078e0a00 */
[----:B------:R-:W-:-:S02]  /*1a00*/  LOP3.LUT R7, R5, 0x30, RZ, 0xfc, !PT ;  /* 0x0000003005077812 */ /* 0x000fc400078efcff */
[----:B------:R-:W-:Y:S02]  /*1a10*/  LOP3.LUT R10, R5, 0x32, RZ, 0xfc, !PT ;  /* 0x00000032050a7812 */ /* 0x000fe400078efcff */
[----:B------:R-:W-:Y:S01]  /*1a20*/  @!P6 IADD3 R180, -R180, RZ, RZ ;  /* 0x000000ffb4b4e210 */ /* 0x000fe20007ffe1ff */
[--C-:B------:R-:W-:Y:S01]  /*1a30*/  @!P2 IMAD.IADD R217, R217, 0x1, -R0.reuse ;  /* 0x00000001d9d9a824 */ /* 0x100fe200078e0a00 */
[----:B------:R-:W-:Y:S01]  /*1a40*/  ISETP.GT.U32.AND P6, PT, R0, R172, PT ;  /* 0x000000ac0000720c */ /* 0x000fe20003fc4070 */
[----:B------:R-:W-:Y:S01]  /*1a50*/  @!P3 IMAD.IADD R176, R176, 0x1, -R0 ;  /* 0x00000001b0b0b824 */ /* 0x000fe200078e0a00 */
[----:B------:R-:W-:Y:S01]  /*1a60*/  IABS R181, R7 ;  /* 0x0000000700b57213 */ /* 0x000fe20000000000 */
[----:B------:R-:W-:Y:S01]  /*1a70*/  @!P4 IMAD.MOV R217, RZ, RZ, -R217 ;  /* 0x000000ffffd9c224 */ /* 0x000fe200078e0ad9 */
[----:B------:R-:W-:Y:S01]  /*1a80*/  ISETP.GE.AND P4, PT, R6, RZ, PT ;  /* 0x000000ff0600720c */ /* 0x000fe20003f86270 */
[----:B------:R-:W-:Y:S01]  /*1a90*/  IMAD.HI.U32 R6, R2, R9, RZ ;  /* 0x0000000902067227 */ /* 0x000fe200078e00ff */
[----:B------:R-:W-:-:S02]  /*1aa0*/  ISETP.GT.U32.AND P3, PT, R0, R176, PT ;  /* 0x000000b00000720c */ /* 0x000fc40003f64070 */
[----:B------:R-:W-:Y:S01]  /*1ab0*/  IABS R137, R10 ;  /* 0x0000000a00897213 */ /* 0x000fe20000000000 */
[----:B------:R-:W-:Y:S01]  /*1ac0*/  IMAD.MOV R230, RZ, RZ, -R6 ;  /* 0x000000ffffe67224 */ /* 0x000fe200078e0a06 */
[----:B------:R-:W-:Y:S01]  /*1ad0*/  ISETP.GE.AND P1, PT, R7, RZ, PT ;  /* 0x000000ff0700720c */ /* 0x000fe20003f26270 */
[----:B------:R-:W-:Y:S01]  /*1ae0*/  IMAD.HI.U32 R7, R2, R181, RZ ;  /* 0x000000b502077227 */ /* 0x000fe200078e00ff */
[----:B------:R-:W-:Y:S02]  /*1af0*/  IABS R149, R13 ;  /* 0x0000000d00957213 */ /* 0x000fe40000000000 */
[----:B------:R-:W-:Y:S01]  /*1b00*/  ISETP.GE.AND P2, PT, R8, RZ, PT ;  /* 0x000000ff0800720c */ /* 0x000fe20003f46270 */
[----:B------:R-:W-:Y:S01]  /*1b10*/  @!P6 IMAD.IADD R172, R172, 0x1, -R0 ;  /* 0x00000001acace824 */ /* 0x000fe200078e0a00 */
[----:B------:R-:W-:Y:S01]  /*1b20*/  IABS R8, R15 ;  /* 0x0000000f00087213 */ /* 0x000fe20000000000 */
[----:B------:R-:W-:Y:S01]  /*1b30*/  IMAD.HI.U32 R6, R2, R137, RZ ;  /* 0x0000008902067227 */ /* 0x000fe200078e00ff */
[----:B------:R-:W-:-:S02]  /*1b40*/  LOP3.LUT R14, R5, 0x38, RZ, 0xfc, !PT ;  /* 0x00000038050e7812 */ /* 0x000fc400078efcff */
[C---:B------:R-:W-:Y:S01]  /*1b50*/  ISETP.GT.U32.AND P6, PT, R0.reuse, R172, PT ;  /* 0x000000ac0000720c */ /* 0x040fe20003fc4070 */
[----:B------:R-:W-:Y:S01]  /*1b60*/  IMAD R230, R0, R230, R9 ;  /* 0x000000e600e67224 */ /* 0x000fe200078e0209 */
[----:B------:R-:W-:Y:S01]  /*1b70*/  IABS R9, R12 ;  /* 0x0000000c00097213 */ /* 0x000fe20000000000 */
[----:B------:R-:W-:Y:S01]  /*1b80*/  IMAD.MOV R7, RZ, RZ, -R7 ;  /* 0x000000ffff077224 */ /* 0x000fe200078e0a07 */
[----:B------:R-:W-:Y:S01]  /*1b90*/  IABS R189, R14 ;  /* 0x0000000e00bd7213 */ /* 0x000fe20000000000 */
[----:B------:R-:W-:Y:S01]  /*1ba0*/  IMAD.MOV R6, RZ, RZ, -R6 ;  /* 0x000000ffff067224 */ /* 0x000fe200078e0a06 */
[C---:B------:R-:W-:Y:S01]  /*1bb0*/  LOP3.LUT R16, R5.reuse, 0x40, RZ, 0xfc, !PT ;  /* 0x0000004005107812 */ /* 0x040fe200078efcff */
[----:B------:R-:W-:Y:S01]  /*1bc0*/  @!P3 IMAD.IADD R176, R176, 0x1, -R0 ;  /* 0x00000001b0b0b824 */ /* 0x000fe200078e0a00 */
[C---:B------:R-:W-:Y:S01]  /*1bd0*/  ISETP.GT.U32.AND P3, PT, R0.reuse, R230, PT ;  /* 0x000000e60000720c */ /* 0x040fe20003f64070 */
[C---:B------:R-:W-:Y:S01]  /*1be0*/  IMAD R181, R0.reuse, R7, R181 ;  /* 0x0000000700b57224 */ /* 0x040fe200078e02b5 */
[----:B------:R-:W-:Y:S01]  /*1bf0*/  IABS R11, R16 ;  /* 0x00000010000b7213 */ /* 0x000fe20000000000 */
[----:B------:R-:W-:Y:S01]  /*1c00*/  IMAD R137, R0, R6, R137 ;  /* 0x0000000600897224 */ /* 0x000fe200078e0289 */
[----:B------:R-:W-:Y:S01]  /*1c10*/  LOP3.LUT R17, R5, 0x4e, RZ, 0xfc, !PT ;  /* 0x0000004e05117812 */ /* 0x000fe200078efcff */
[----:B------:R-:W-:-:S03]  /*1c20*/  IMAD.HI.U32 R6, R2, R9, RZ ;  /* 0x0000000902067227 */ /* 0x000fc600078e00ff */
[----:B------:R-:W-:Y:S01]  /*1c30*/  IABS R127, R17 ;  /* 0x00000011007f7213 */ /* 0x000fe20000000000 */
[----:B------:R-:W-:-:S04]  /*1c40*/  IMAD.HI.U32 R7, R2, R149, RZ ;  /* 0x0000009502077227 */ /* 0x000fc800078e00ff */
[----:B------:R-:W-:Y:S01]  /*1c50*/  @!P6 IMAD.IADD R172, R172, 0x1, -R0 ;  /* 0x00000001acace824 */ /* 0x000fe200078e0a00 */
[----:B------:R-:W-:Y:S01]  /*1c60*/  ISETP.GT.U32.AND P6, PT, R0, R181, PT ;  /* 0x000000b50000720c */ /* 0x000fe20003fc4070 */
[----:B------:R-:W-:Y:S01]  /*1c70*/  IMAD.MOV R6, RZ, RZ, -R6 ;  /* 0x000000ffff067224 */ /* 0x000fe200078e0a06 */
[----:B------:R-:W-:Y:S01]  /*1c80*/  IADD3 R7, -R7, RZ, RZ ;  /* 0x000000ff07077210 */ /* 0x000fe20007ffe1ff */
[----:B------:R-:W-:Y:S02]  /*1c90*/  @!P3 IMAD.IADD R230, R230, 0x1, -R0 ;  /* 0x00000001e6e6b824 */ /* 0x000fe400078e0a00 */
[C---:B------:R-:W-:Y:S02]  /*1ca0*/  IMAD R208, R0.reuse, R6, R9 ;  /* 0x0000000600d07224 */ /* 0x040fe400078e0209 */
[C---:B------:R-:W-:Y:S01]  /*1cb0*/  IMAD R149, R0.reuse, R7, R149 ;  /* 0x0000000700957224 */ /* 0x040fe200078e0295 */
[C---:B------:R-:W-:Y:S01]  /*1cc0*/  ISETP.GT.U32.AND P3, PT, R0.reuse, R230, PT ;  /* 0x000000e60000720c */ /* 0x040fe20003f64070 */
[----:B------:R-:W-:Y:S01]  /*1cd0*/  @!P5 IMAD.MOV R172, RZ, RZ, -R172 ;  /* 0x000000ffffacd224 */ /* 0x000fe200078e0aac */
[C---:B------:R-:W-:Y:S01]  /*1ce0*/  ISETP.GT.U32.AND P5, PT, R0.reuse, R208, PT ;  /* 0x000000d00000720c */ /* 0x040fe20003fa4070 */
[----:B------:R-:W-:Y:S01]  /*1cf0*/  IMAD.MOV.U32 R9, RZ, RZ, R8 ;  /* 0x000000ffff097224 */ /* 0x000fe200078e0008 */
[----:B------:R-:W-:Y:S01]  /*1d00*/  LOP3.LUT R8, R5, 0x3c, RZ, 0xfc, !PT ;  /* 0x0000003c05087812 */ /* 0x000fe200078efcff */
[----:B------:R-:W-:Y:S01]  /*1d10*/  @!P6 IMAD.IADD R181, R181, 0x1, -R0 ;  /* 0x00000001b5b5e824 */ /* 0x000fe200078e0a00 */
[----:B------:R-:W-:Y:S01]  /*1d20*/  ISETP.GT.U32.AND P6, PT, R0, R149, PT ;  /* 0x000000950000720c */ /* 0x000fe20003fc4070 */
[----:B------:R-:W-:-:S04]  /*1d30*/  IMAD.HI.U32 R7, R2, R9, RZ ;  /* 0x0000000902077227 */ /* 0x000fc800078e00ff */
[----:B------:R-:W-:Y:S01]  /*1d40*/  @!P2 IMAD.MOV R176, RZ, RZ, -R176 ;  /* 0x000000ffffb0a224 */ /* 0x000fe200078e0ab0 */
[----:B------:R-:W-:Y:S01]  /*1d50*/  ISETP.GT.U32.AND P2, PT, R0, R137, PT ;  /* 0x000000890000720c */ /* 0x000fe20003f44070 */
[----:B------:R-:W-:Y:S01]  /*1d60*/  IMAD.HI.U32 R6, R2, R189, RZ ;  /* 0x000000bd02067227 */ /* 0x000fe200078e00ff */
[----:B------:R-:W-:-:S03]  /*1d70*/  IADD3 R7, -R7, RZ, RZ ;  /* 0x000000ff07077210 */ /* 0x000fc60007ffe1ff */
[--C-:B------:R-:W-:Y:S02]  /*1d80*/  @!P5 IMAD.IADD R208, R208, 0x1, -R0.reuse ;  /* 0x00000001d0d0d824 */ /* 0x100fe400078e0a00 */
[----:B------:R-:W-:Y:S01]  /*1d90*/  @!P3 IMAD.IADD R230, R230, 0x1, -R0 ;  /* 0x00000001e6e6b824 */ /* 0x000fe200078e0a00 */
[----:B------:R-:W-:Y:S01]  /*1da0*/  @!P6 IADD3 R149, R149, -R0, RZ ;  /* 0x800000009595e210 */ /* 0x000fe20007ffe0ff */
[C---:B------:R-:W-:Y:S01]  /*1db0*/  IMAD R216, R0.reuse, R7, R9 ;  /* 0x0000000700d87224 */ /* 0x040fe200078e0209 */
[----:B------:R-:W-:Y:S01]  /*1dc0*/  IABS R7, R8 ;  /* 0x0000000800077213 */ /* 0x000fe20000000000 */
[----:B------:R-:W-:Y:S01]  /*1dd0*/  IMAD.MOV R6, RZ, RZ, -R6 ;  /* 0x000000ffff067224 */ /* 0x000fe200078e0a06 */
[----:B------:R-:W-:Y:S01]  /*1de0*/  ISETP.GT.U32.AND P6, PT, R0, R208, PT ;  /* 0x000000d00000720c */ /* 0x000fe20003fc4070 */
[----:B------:R-:W-:Y:S01]  /*1df0*/  @!P4 IMAD.MOV R230, RZ, RZ, -R230 ;  /* 0x000000ffffe6c224 */ /* 0x000fe200078e0ae6 */
[----:B------:R-:W-:Y:S01]  /*1e00*/  ISETP.GE.AND P3, PT, R10, RZ, PT ;  /* 0x000000ff0a00720c */ /* 0x000fe20003f66270 */
[C---:B------:R-:W-:Y:S01]  /*1e10*/  IMAD R189, R0.reuse, R6, R189 ;  /* 0x0000000600bd7224 */ /* 0x040fe200078e02bd */
[----:B------:R-:W-:Y:S01]  /*1e20*/  ISETP.GT.U32.AND P4, PT, R0, R149, PT ;  /* 0x000000950000720c */ /* 0x000fe20003f84070 */
[----:B------:R-:W-:Y:S01]  /*1e30*/  @!P2 IMAD.IADD R137, R137, 0x1, -R0 ;  /* 0x000000018989a824 */ /* 0x000fe200078e0a00 */
[----:B------:R-:W-:Y:S01]  /*1e40*/  LOP3.LUT R10, R5, 0x3e, RZ, 0xfc, !PT ;  /* 0x0000003e050a7812 */ /* 0x000fe200078efcff */
[----:B------:R-:W-:Y:S01]  /*1e50*/  IMAD.HI.U32 R6, R2, R7, RZ ;  /* 0x0000000702067227 */ /* 0x000fe200078e00ff */
[----:B------:R-:W-:-:S02]  /*1e60*/  ISETP.GT.U32.AND P2, PT, R0, R181, PT ;  /* 0x000000b50000720c */ /* 0x000fc40003f44070 */
[----:B------:R-:W-:Y:S01]  /*1e70*/  IABS R9, R10 ;  /* 0x0000000a00097213 */ /* 0x000fe20000000000 */
[----:B------:R-:W-:Y:S01]  /*1e80*/  IMAD.MOV R220, RZ, RZ, -R6 ;  /* 0x000000ffffdc7224 */ /* 0x000fe200078e0a06 */
[----:B------:R-:W-:Y:S01]  /*1e90*/  ISETP.GT.U32.AND P5, PT, R0, R137, PT ;  /* 0x000000890000720c */ /* 0x000fe20003fa4070 */
[----:B------:R-:W-:Y:S01]  /*1ea0*/  @!P6 IMAD.IADD R208, R208, 0x1, -R0 ;  /* 0x00000001d0d0e824 */ /* 0x000fe200078e0a00 */
[----:B------:R-:W-:Y:S01]  /*1eb0*/  ISETP.GE.AND P6, PT, R12, RZ, PT ;  /* 0x000000ff0c00720c */ /* 0x000fe20003fc6270 */
[----:B------:R-:W-:Y:S01]  /*1ec0*/  IMAD R220, R0, R220, R7 ;  /* 0x000000dc00dc7224 */ /* 0x000fe200078e0207 */
[----:B------:R-:W-:Y:S01]  /*1ed0*/  LOP3.LUT R12, R5, 0x42, RZ, 0xfc, !PT ;  /* 0x00000042050c7812 */ /* 0x000fe200078efcff */
[----:B------:R-:W-:-:S04]  /*1ee0*/  IMAD.HI.U32 R6, R2, R9, RZ ;  /* 0x0000000902067227 */ /* 0x000fc800078e00ff */
[--C-:B------:R-:W-:Y:S01]  /*1ef0*/  @!P4 IMAD.IADD R149, R149, 0x1, -R0.reuse ;  /* 0x000000019595c824 */ /* 0x100fe200078e0a00 */
[C---:B------:R-:W-:Y:S01]  /*1f00*/  ISETP.GT.U32.AND P4, PT, R0.reuse, R220, PT ;  /* 0x000000dc0000720c */ /* 0x040fe20003f84070 */
[----:B------:R-:W-:Y:S01]  /*1f10*/  @!P2 IMAD.IADD R181, R181, 0x1, -R0 ;  /* 0x00000001b5b5a824 */ /* 0x000fe200078e0a00 */
[----:B------:R-:W-:Y:S01]  /*1f20*/  ISETP.GT.U32.AND P2, PT, R0, R189, PT ;  /* 0x000000bd0000720c */ /* 0x000fe20003f44070 */
[----:B------:R-:W-:Y:S01]  /*1f30*/  IMAD.HI.U32 R7, R2, R11, RZ ;  /* 0x0000000b02077227 */ /* 0x000fe200078e00ff */
[----:B------:R-:W-:Y:S02]  /*1f40*/  IADD3 R6, -R6, RZ, RZ ;  /* 0x000000ff06067210 */ /* 0x000fe40007ffe1ff */
[----:B------:R-:W-:Y:S01]  /*1f50*/  @!P1 IADD3 R181, -R181, RZ, RZ ;  /* 0x000000ffb5b59210 */ /* 0x000fe20007ffe1ff */
[----:B------:R-:W-:Y:S02]  /*1f60*/  @!P6 IMAD.MOV R208, RZ, RZ, -R208 ;  /* 0x000000ffffd0e224 */ /* 0x000fe400078e0ad0 */
[----:B------:R-:W-:-:S02]  /*1f70*/  IMAD R156, R0, R6, R9 ;  /* 0x00000006009c7224 */ /* 0x000fc400078e0209 */
[--C-:B------:R-:W-:Y:S01]  /*1f80*/  @!P5 IMAD.IADD R137, R137, 0x1, -R0.reuse ;  /* 0x000000018989d824 */ /* 0x100fe200078e0a00 */
[----:B------:R-:W-:Y:S01]  /*1f90*/  ISETP.GT.U32.AND P5, PT, R0, R216, PT ;  /* 0x000000d80000720c */ /* 0x000fe20003fa4070 */
[--C-:B------:R-:W-:Y:S01]  /*1fa0*/  @!P4 IMAD.IADD R220, R220, 0x1, -R0.reuse ;  /* 0x00000001dcdcc824 */ /* 0x100fe200078e0a00 */
[C---:B------:R-:W-:Y:S01]  /*1fb0*/  ISETP.GT.U32.AND P6, PT, R0.reuse, R156, PT ;  /* 0x0000009c0000720c */ /* 0x040fe20003fc4070 */
[----:B------:R-:W-:Y:S01]  /*1fc0*/  @!P2 IMAD.IADD R189, R189, 0x1, -R0 ;  /* 0x00000001bdbda824 */ /* 0x000fe200078e0a00 */
[----:B------:R-:W-:Y:S01]  /*1fd0*/  ISETP.GE.AND P2, PT, R13, RZ, PT ;  /* 0x000000ff0d00720c */ /* 0x000fe20003f46270 */
[----:B------:R-:W-:Y:S01]  /*1fe0*/  IMAD.MOV R7, RZ, RZ, -R7 ;  /* 0x000000ffff077224 */ /* 0x000fe200078e0a07 */
[----:B------:R-:W-:Y:S01]  /*1ff0*/  LOP3.LUT R13, R5, 0x48, RZ, 0xfc, !PT ;  /* 0x00000048050d7812 */ /* 0x000fe200078efcff */
[----:B------:R-:W-:Y:S01]  /*2000*/  @!P3 IMAD.MOV R137, RZ, RZ, -R137 ;  /* 0x000000ffff89b224 */ /* 0x000fe200078e0a89 */
[C---:B------:R-:W-:Y:S01]  /*2010*/  ISETP.GT.U32.AND P3, PT, R0.reuse, R220, PT ;  /* 0x000000dc0000720c */ /* 0x040fe20003f64070 */
[----:B------:R-:W-:Y:S01]  /*2020*/  IMAD R192, R0, R7, R11 ;  /* 0x0000000700c07224 */ /* 0x000fe200078e020b */
[----:B------:R-:W-:-:S02]  /*2030*/  IABS R7, R12 ;  /* 0x0000000c00077213 */ /* 0x000fc40000000000 */
[----:B------:R-:W-:Y:S01]  /*2040*/  LOP3.LUT R11, R5, 0x44, RZ, 0xfc, !PT ;  /* 0x00000044050b7812 */ /* 0x000fe200078efcff */
[--C-:B------:R-:W-:Y:S01]  /*2050*/  @!P5 IMAD.IADD R216, R216, 0x1, -R0.reuse ;  /* 0x00000001d8d8d824 */ /* 0x100fe200078e0a00 */
[----:B------:R-:W-:Y:S01]  /*2060*/  ISETP.GT.U32.AND P1, PT, R0, R189, PT ;  /* 0x000000bd0000720c */ /* 0x000fe20003f24070 */
[--C-:B------:R-:W-:Y:S01]  /*2070*/  @!P6 IMAD.IADD R156, R156, 0x1, -R0.reuse ;  /* 0x000000019c9ce824 */ /* 0x100fe200078e0a00 */
[----:B------:R-:W-:Y:S01]  /*2080*/  IABS R161, R11 ;  /* 0x0000000b00a17213 */ /* 0x000fe20000000000 */
[----:B------:R-:W-:Y:S01]  /*2090*/  IMAD.HI.U32 R6, R2, R7, RZ ;  /* 0x0000000702067227 */ /* 0x000fe200078e00ff */
[C---:B------:R-:W-:Y:S02]  /*20a0*/  ISETP.GT.U32.AND P4, PT, R0.reuse, R216, PT ;  /* 0x000000d80000720c */ /* 0x040fe40003f84070 */
[C---:B------:R-:W-:Y:S01]  /*20b0*/  ISETP.GT.U32.AND P6, PT, R0.reuse, R156, PT ;  /* 0x0000009c0000720c */ /* 0x040fe20003fc4070 */
[----:B------:R-:W-:Y:S01]  /*20c0*/  @!P2 IMAD.MOV R149, RZ, RZ, -R149 ;  /* 0x000000ffff95a224 */ /* 0x000fe200078e0a95 */
[----:B------:R-:W-:Y:S01]  /*20d0*/  ISETP.GT.U32.AND P2, PT, R0, R192, PT ;  /* 0x000000c00000720c */ /* 0x000fe20003f44070 */
[----:B------:R-:W-:Y:S01]  /*20e0*/  @!P3 IMAD.IADD R220, R220, 0x1, -R0 ;  /* 0x00000001dcdcb824 */ /* 0x000fe200078e0a00 */
[----:B------:R-:W-:Y:S01]  /*20f0*/  IADD3 R164, -R6, RZ, RZ ;  /* 0x000000ff06a47210 */ /* 0x000fe20007ffe1ff */
[----:B------:R-:W-:Y:S01]  /*2100*/  IMAD.HI.U32 R6, R2, R161, RZ ;  /* 0x000000a102067227 */ /* 0x000fe200078e00ff */
[----:B------:R-:W-:-:S02]  /*2110*/  ISETP.GE.AND P3, PT, R10, RZ, PT ;  /* 0x000000ff0a00720c */ /* 0x000fc40003f66270 */
[C---:B------:R-:W-:Y:S01]  /*2120*/  LOP3.LUT R10, R5.reuse, 0x46, RZ, 0xfc, !PT ;  /* 0x00000046050a7812 */ /* 0x040fe200078efcff */
[----:B------:R-:W-:Y:S01]  /*2130*/  IMAD R164, R0, R164, R7 ;  /* 0x000000a400a47224 */ /* 0x000fe200078e0207 */
[----:B------:R-:W-:Y:S01]  /*2140*/  ISETP.GE.AND P5, PT, R14, RZ, PT ;  /* 0x000000ff0e00720c */ /* 0x000fe20003fa6270 */
[----:B------:R-:W-:Y:S01]  /*2150*/  IMAD.MOV R6, RZ, RZ, -R6 ;  /* 0x000000ffff067224 */ /* 0x000fe200078e0a06 */
[----:B------:R-:W-:Y:S01]  /*2160*/  IABS R7, R10 ;  /* 0x0000000a00077213 */ /* 0x000fe20000000000 */
[--C-:B------:R-:W-:Y:S01]  /*2170*/  @!P6 IMAD.IADD R156, R156, 0x1, -R0.reuse ;  /* 0x000000019c9ce824 */ /* 0x100fe200078e0a00 */
[C---:B------:R-:W-:Y:S01]  /*2180*/  ISETP.GT.U32.AND P6, PT, R0.reuse, R164, PT ;  /* 0x000000a40000720c */ /* 0x040fe20003fc4070 */
[----:B------:R-:W-:Y:S01]  /*2190*/  IMAD R161, R0, R6, R161 ;  /* 0x0000000600a17224 */ /* 0x000fe200078e02a1 */
[----:B------:R-:W-:Y:S01]  /*21a0*/  IABS R9, R13 ;  /* 0x0000000d00097213 */ /* 0x000fe20000000000 */
[----:B------:R-:W-:Y:S01]  /*21b0*/  @!P2 IMAD.IADD R192, R192, 0x1, -R0 ;  /* 0x00000001c0c0a824 */ /* 0x000fe200078e0a00 */
[----:B------:R-:W-:Y:S01]  /*21c0*/  LOP3.LUT R14, R5, 0x4a, RZ, 0xfc, !PT ;  /* 0x0000004a050e7812 */ /* 0x000fe200078efcff */
[----:B------:R-:W-:-:S03]  /*21d0*/  IMAD.HI.U32 R6, R2, R7, RZ ;  /* 0x0000000702067227 */ /* 0x000fc600078e00ff */
[----:B------:R-:W-:Y:S01]  /*21e0*/  ISETP.GT.U32.AND P2, PT, R0, R192, PT ;  /* 0x000000c00000720c */ /* 0x000fe20003f44070 */
[--C-:B------:R-:W-:Y:S01]  /*21f0*/  @!P1 IMAD.IADD R189, R189, 0x1, -R0.reuse ;  /* 0x00000001bdbd9824 */ /* 0x100fe200078e0a00 */
[----:B------:R-:W-:Y:S01]  /*2200*/  IADD3 R6, -R6, RZ, RZ ;  /* 0x000000ff06067210 */ /* 0x000fe20007ffe1ff */
[--C-:B------:R-:W-:Y:S01]  /*2210*/  @!P4 IMAD.IADD R216, R216, 0x1, -R0.reuse ;  /* 0x00000001d8d8c824 */ /* 0x100fe200078e0a00 */
[----:B------:R-:W-:Y:S01]  /*2220*/  ISETP.GE.AND P1, PT, R15, RZ, PT ;  /* 0x000000ff0f00720c */ /* 0x000fe20003f26270 */
[----:B------:R-:W-:Y:S01]  /*2230*/  @!P6 IMAD.IADD R164, R164, 0x1, -R0 ;  /* 0x00000001a4a4e824 */ /* 0x000fe200078e0a00 */
[----:B------:R-:W-:Y:S01]  /*2240*/  LOP3.LUT R15, R5, 0x4c, RZ, 0xfc, !PT ;  /* 0x0000004c050f7812 */ /* 0x000fe200078efcff */
[----:B------:R-:W-:Y:S01]  /*2250*/  IMAD R126, R0, R6, R7 ;  /* 0x00000006007e7224 */ /* 0x000fe200078e0207 */
[----:B------:R-:W-:Y:S01]  /*2260*/  ISETP.GE.AND P4, PT, R8, RZ, PT ;  /* 0x000000ff0800720c */ /* 0x000fe20003f86270 */
[----:B------:R-:W-:Y:S01]  /*2270*/  IMAD.HI.U32 R6, R2, R9, RZ ;  /* 0x0000000902067227 */ /* 0x000fe200078e00ff */
[----:B------:R-:W-:-:S02]  /*2280*/  IABS R141, R15 ;  /* 0x0000000f008d7213 */ /* 0x000fc40000000000 */
[----:B------:R-:W-:Y:S01]  /*2290*/  ISETP.GT.U32.AND P6, PT, R0, R126, PT ;  /* 0x0000007e0000720c */ /* 0x000fe20003fc4070 */
[----:B------:R-:W-:Y:S01]  /*22a0*/  @!P2 IMAD.IADD R192, R192, 0x1, -R0 ;  /* 0x00000001c0c0a824 */ /* 0x000fe200078e0a00 */
[----:B------:R-:W-:Y:S01]  /*22b0*/  ISETP.GT.U32.AND P2, PT, R0, R161, PT ;  /* 0x000000a10000720c */ /* 0x000fe20003f44070 */
[----:B------:R-:W-:Y:S01]  /*22c0*/  @!P5 IMAD.MOV R189, RZ, RZ, -R189 ;  /* 0x000000ffffbdd224 */ /* 0x000fe200078e0abd */
[----:B------:R-:W-:Y:S01]  /*22d0*/  IABS R153, R14 ;  /* 0x0000000e00997213 */ /* 0x000fe20000000000 */
[----:B------:R-:W-:Y:S02]  /*22e0*/  IMAD.MOV R6, RZ, RZ, -R6 ;  /* 0x000000ffff067224 */ /* 0x000fe400078e0a06 */
[----:B------:R-:W-:-:S04]  /*22f0*/  IMAD.HI.U32 R8, R2, R141, RZ ;  /* 0x0000008d02087227 */ /* 0x000fc800078e00ff */
[----:B------:R-:W-:Y:S02]  /*2300*/  IMAD R200, R0, R6, R9 ;  /* 0x0000000600c87224 */ /* 0x000fe400078e0209 */
[----:B------:R-:W-:Y:S01]  /*2310*/  @!P6 IMAD.IADD R126, R126, 0x1, -R0 ;  /* 0x000000017e7ee824 */ /* 0x000fe200078e0a00 */
[----:B------:R-:W-:Y:S01]  /*2320*/  ISETP.GT.U32.AND P6, PT, R0, R164, PT ;  /* 0x000000a40000720c */ /* 0x000fe20003fc4070 */
[----:B------:R-:W-:Y:S01]  /*2330*/  IMAD.HI.U32 R7, R2, R153, RZ ;  /* 0x0000009902077227 */ /* 0x000fe200078e00ff */
[----:B------:R-:W-:Y:S02]  /*2340*/  @!P2 IADD3 R161, R161, -R0, RZ ;  /* 0x80000000a1a1a210 */ /* 0x000fe40007ffe0ff */
[----:B------:R-:W-:Y:S01]  /*2350*/  ISETP.GE.AND P2, PT, R16, RZ, PT ;  /* 0x000000ff1000720c */ /* 0x000fe20003f46270 */
[----:B------:R-:W-:Y:S01]  /*2360*/  @!P1 IMAD.MOV R216, RZ, RZ, -R216 ;  /* 0x000000ffffd89224 */ /* 0x000fe200078e0ad8 */
[C---:B------:R-:W-:Y:S01]  /*2370*/  ISETP.GT.U32.AND P5, PT, R0.reuse, R126, PT ;  /* 0x0000007e0000720c */ /* 0x040fe20003fa4070 */
[----:B------:R-:W-:Y:S01]  /*2380*/  IMAD.MOV R8, RZ, RZ, -R8 ;  /* 0x000000ffff087224 */ /* 0x000fe200078e0a08 */
[C---:B------:R-:W-:Y:S01]  /*2390*/  ISETP.GT.U32.AND P1, PT, R0.reuse, R161, PT ;  /* 0x000000a10000720c */ /* 0x040fe20003f24070 */
[----:B------:R-:W-:Y:S01]  /*23a0*/  @!P4 IMAD.MOV R220, RZ, RZ, -R220 ;  /* 0x000000ffffdcc224 */ /* 0x000fe200078e0adc */
[C---:B------:R-:W-:Y:S01]  /*23b0*/  ISETP.GT.U32.AND P4, PT, R0.reuse, R200, PT ;  /* 0x000000c80000720c */ /* 0x040fe20003f84070 */
[----:B------:R-:W-:Y:S01]  /*23c0*/  IMAD.MOV R7, RZ, RZ, -R7 ;  /* 0x000000ffff077224 */ /* 0x000fe200078e0a07 */
[C---:B------:R-:W-:Y:S01]  /*23d0*/  LOP3.LUT R16, R5.reuse, 0x5c, RZ, 0xfc, !PT ;  /* 0x0000005c05107812 */ /* 0x040fe200078efcff */
[C---:B------:R-:W-:Y:S01]  /*23e0*/  IMAD R141, R0.reuse, R8, R141 ;  /* 0x00000008008d7224 */ /* 0x040fe200078e028d */
[----:B------:R-:W-:Y:S01]  /*23f0*/  LOP3.LUT R8, R5, 0x50, RZ, 0xfc, !PT ;  /* 0x0000005005087812 */ /* 0x000fe200078efcff */
[----:B------:R-:W-:Y:S01]  /*2400*/  IMAD R153, R0, R7, R153 ;  /* 0x0000000700997224 */ /* 0x000fe200078e0299 */
[----:B------:R-:W-:Y:S01]  /*2410*/  IABS R19, R16 ;  /* 0x0000001000137213 */ /* 0x000fe20000000000 */
[----:B------:R-:W-:Y:S01]  /*2420*/  IMAD.HI.U32 R6, R2, R127, RZ ;  /* 0x0000007f02067227 */ /* 0x000fe200078e00ff */
[----:B------:R-:W-:-:S02]  /*2430*/  @!P2 IADD3 R192, -R192, RZ, RZ ;  /* 0x000000ffc0c0a210 */ /* 0x000fc40007ffe1ff */
[----:B------:R-:W-:Y:S01]  /*2440*/  ISETP.GE.AND P2, PT, R12, RZ, PT ;  /* 0x000000ff0c00720c */ /* 0x000fe20003f46270 */
[--C-:B------:R-:W-:Y:S01]  /*2450*/  @!P5 IMAD.IADD R126, R126, 0x1, -R0.reuse ;  /* 0x000000017e7ed824 */ /* 0x100fe200078e0a00 */
[----:B------:R-:W-:Y:S01]  /*2460*/  ISETP.GE.AND P5, PT, R10, RZ, PT ;  /* 0x000000ff0a00720c */ /* 0x000fe20003fa6270 */
[----:B------:R-:W-:Y:S01]  /*2470*/  @!P6 IMAD.IADD R164, R164, 0x1, -R0 ;  /* 0x00000001a4a4e824 */ /* 0x000fe200078e0a00 */
[C---:B------:R-:W-:Y:S01]  /*2480*/  ISETP.GT.U32.AND P6, PT, R0.reuse, R141, PT ;  /* 0x0000008d0000720c */ /* 0x040fe20003fc4070 */
[----:B------:R-:W-:Y:S01]  /*2490*/  @!P3 IMAD.MOV R156, RZ, RZ, -R156 ;  /* 0x000000ffff9cb224 */ /* 0x000fe200078e0a9c */
[----:B------:R-:W-:Y:S01]  /*24a0*/  ISETP.GT.U32.AND P3, PT, R0, R153, PT ;  /* 0x000000990000720c */ /* 0x000fe20003f64070 */
[----:B------:R-:W-:Y:S01]  /*24b0*/  IMAD.MOV R6, RZ, RZ, -R6 ;  /* 0x000000ffff067224 */ /* 0x000fe200078e0a06 */
[----:B------:R-:W-:Y:S01]  /*24c0*/  LOP3.LUT R10, R5, 0x52, RZ, 0xfc, !PT ;  /* 0x00000052050a7812 */ /* 0x000fe200078efcff */
[--C-:B------:R-:W-:Y:S01]  /*24d0*/  @!P1 IMAD.IADD R161, R161, 0x1, -R0.reuse ;  /* 0x00000001a1a19824 */ /* 0x100fe200078e0a00 */
[----:B------:R-:W-:Y:S01]  /*24e0*/  ISETP.GE.AND P1, PT, R11, RZ, PT ;  /* 0x000000ff0b00720c */ /* 0x000fe20003f26270 */
[----:B------:R-:W-:Y:S01]  /*24f0*/  @!P4 IMAD.IADD R200, R200, 0x1, -R0 ;  /* 0x00000001c8c8c824 */ /* 0x000fe200078e0a00 */
[----:B------:R-:W-:Y:S01]  /*2500*/  ISETP.GE.AND P4, PT, R13, RZ, PT ;  /* 0x000000ff0d00720c */ /* 0x000fe20003f86270 */
[C---:B------:R-:W-:Y:S01]  /*2510*/  IMAD R127, R0.reuse, R6, R127 ;  /* 0x00000006007f7224 */ /* 0x040fe200078e027f */
[----:B------:R-:W-:Y:S01]  /*2520*/  IABS R9, R8 ;  /* 0x0000000800097213 */ /* 0x000fe20000000000 */
[----:B------:R-:W-:Y:S01]  /*2530*/  @!P2 IMAD.MOV R164, RZ, RZ, -R164 ;  /* 0x000000ffffa4a224 */ /* 0x000fe200078e0aa4 */
[C---:B------:R-:W-:Y:S01]  /*2540*/  ISETP.GT.U32.AND P2, PT, R0.reuse, R200, PT ;  /* 0x000000c80000720c */ /* 0x040fe20003f44070 */
[----:B------:R-:W-:Y:S01]  /*2550*/  @!P5 IMAD.MOV R126, RZ, RZ, -R126 ;  /* 0x000000ffff7ed224 */ /* 0x000fe200078e0a7e */
[----:B------:R-:W-:Y:S01]  /*2560*/  ISETP.GT.U32.AND P5, PT, R0, R127, PT ;  /* 0x0000007f0000720c */ /* 0x000fe20003fa4070 */
[----:B------:R-:W-:Y:S01]  /*2570*/  @!P6 IMAD.IADD R141, R141, 0x1, -R0 ;  /* 0x000000018d8de824 */ /* 0x000fe200078e0a00 */
[----:B------:R-:W-:Y:S01]  /*2580*/  @!P3 IADD3 R153, R153, -R0, RZ ;  /* 0x800000009999b210 */ /* 0x000fe20007ffe0ff */
[----:B------:R-:W-:Y:S01]  /*2590*/  IMAD.HI.U32 R6, R2, R9, RZ ;  /* 0x0000000902067227 */ /* 0x000fe200078e00ff */
[----:B------:R-:W-:-:S02]  /*25a0*/  IABS R11, R10 ;  /* 0x0000000a000b7213 */ /* 0x000fc40000000000 */
[C---:B------:R-:W-:Y:S01]  /*25b0*/  ISETP.GT.U32.AND P6, PT, R0.reuse, R141, PT ;  /* 0x0000008d0000720c */ /* 0x040fe20003fc4070 */
[----:B------:R-:W-:Y:S01]  /*25c0*/  @!P1 IMAD.MOV R161, RZ, RZ, -R161 ;  /* 0x000000ffffa19224 */ /* 0x000fe200078e0aa1 */
[----:B------:R-:W-:Y:S01]  /*25d0*/  ISETP.GT.U32.AND P1, PT, R0, R153, PT ;  /* 0x000000990000720c */ /* 0x000fe20003f24070 */
[----:B------:R-:W-:Y:S01]  /*25e0*/  IMAD.HI.U32 R7, R2, R11, RZ ;  /* 0x0000000b02077227 */ /* 0x000fe200078e00ff */
[----:B------:R-:W-:Y:S02]  /*25f0*/  ISETP.GE.AND P3, PT, R14, RZ, PT ;  /* 0x000000ff0e00720c */ /* 0x000fe40003f66270 */
[----:B------:R-:W-:Y:S01]  /*2600*/  LOP3.LUT R12, R5, 0x58, RZ, 0xfc, !PT ;  /* 0x00000058050c7812 */ /* 0x000fe200078efcff */
[--C-:B------:R-:W-:Y:S01]  /*2610*/  @!P2 IMAD.IADD R200, R200, 0x1, -R0.reuse ;  /* 0x00000001c8c8a824 */ /* 0x100fe200078e0a00 */
[----:B------:R-:W-:Y:S01]  /*2620*/  ISETP.GE.AND P2, PT, R15, RZ, PT ;  /* 0x000000ff0f00720c */ /* 0x000fe20003f46270 */
[----:B------:R-:W-:Y:S01]  /*2630*/  @!P5 IMAD.IADD R127, R127, 0x1, -R0 ;  /* 0x000000017f7fd824 */ /* 0x000fe200078e0a00 */
[----:B------:R-:W-:Y:S01]  /*2640*/  ISETP.GE.AND P5, PT, R10, RZ, PT ;  /* 0x000000ff0a00720c */ /* 0x000fe20003fa6270 */
[----:B------:R-:W-:Y:S01]  /*2650*/  @!P4 IMAD.MOV R200, RZ, RZ, -R200 ;  /* 0x000000ffffc8c224 */ /* 0x000fe200078e0ac8 */
[----:B------:R-:W-:Y:S01]  /*2660*/  IABS R15, R12 ;  /* 0x0000000c000f7213 */ /* 0x000fe20000000000 */
[----:B------:R-:W-:Y:S01]  /*2670*/  IMAD.MOV R6, RZ, RZ, -R6 ;  /* 0x000000ffff067224 */ /* 0x000fe200078e0a06 */
[----:B------:R-:W-:Y:S01]  /*2680*/  ISETP.GT.U32.AND P4, PT, R0, R127, PT ;  /* 0x0000007f0000720c */ /* 0x000fe20003f84070 */
[----:B------:R-:W-:Y:S01]  /*2690*/  @!P6 IMAD.IADD R141, R141, 0x1, -R0 ;  /* 0x000000018d8de824 */ /* 0x000fe200078e0a00 */
[----:B------:R-:W-:-:S02]  /*26a0*/  @!P1 IADD3 R153, R153, -R0, RZ ;  /* 0x8000000099999210 */ /* 0x000fc40007ffe0ff */
[----:B------:R-:W-:Y:S01]  /*26b0*/  ISETP.GE.AND P6, PT, R8, RZ, PT ;  /* 0x000000ff0800720c */ /* 0x000fe20003fc6270 */
[----:B------:R-:W-:Y:S01]  /*26c0*/  IMAD.MOV R8, RZ, RZ, -R7 ;  /* 0x000000ffff087224 */ /* 0x000fe200078e0a07 */
[----:B------:R-:W-:Y:S01]  /*26d0*/  ISETP.GE.AND P1, PT, R17, RZ, PT ;  /* 0x000000ff1100720c */ /* 0x000fe20003f26270 */
[C---:B------:R-:W-:Y:S01]  /*26e0*/  IMAD R7, R0.reuse, R6, R9 ;  /* 0x0000000600077224 */ /* 0x040fe200078e0209 */
[----:B------:R-:W-:Y:S01]  /*26f0*/  @!P3 IADD3 R153, -R153, RZ, RZ ;  /* 0x000000ff9999b210 */ /* 0x000fe20007ffe1ff */
[C---:B------:R-:W-:Y:S01]  /*2700*/  IMAD R9, R0.reuse, R8, R11 ;  /* 0x0000000800097224 */ /* 0x040fe200078e020b */
[----:B------:R-:W-:Y:S01]  /*2710*/  LOP3.LUT R6, R5, 0x54, RZ, 0xfc, !PT ;  /* 0x0000005405067812 */ /* 0x000fe200078efcff */
[----:B------:R-:W-:Y:S01]  /*2720*/  @!P2 IMAD.MOV R141, RZ, RZ, -R141 ;  /* 0x000000ffff8da224 */ /* 0x000fe200078e0a8d */
[----:B------:R-:W-:Y:S01]  /*2730*/  ISETP.GT.U32.AND P3, PT, R0, R7, PT ;  /* 0x000000070000720c */ /* 0x000fe20003f64070 */
[----:B------:R-:W-:Y:S01]  /*2740*/  @!P4 IMAD.IADD R127, R127, 0x1, -R0 ;  /* 0x000000017f7fc824 */ /* 0x000fe200078e0a00 */
[----:B------:R-:W-:-:S02]  /*2750*/  IABS R11, R6 ;  /* 0x00000006000b7213 */ /* 0x000fc40000000000 */
[----:B------:R-:W-:Y:S02]  /*2760*/  LOP3.LUT R8, R5, 0x56, RZ, 0xfc, !PT ;  /* 0x0000005605087812 */ /* 0x000fe400078efcff */
[----:B------:R-:W-:Y:S01]  /*2770*/  ISETP.GE.AND P2, PT, R6, RZ, PT ;  /* 0x000000ff0600720c */ /* 0x000fe20003f46270 */
[----:B------:R-:W-:Y:S01]  /*2780*/  @!P1 IMAD.MOV R127, RZ, RZ, -R127 ;  /* 0x000000ffff7f9224 */ /* 0x000fe200078e0a7f */
[----:B------:R-:W-:Y:S01]  /*2790*/  ISETP.GT.U32.AND P1, PT, R0, R9, PT ;  /* 0x000000090000720c */ /* 0x000fe20003f24070 */
[----:B------:R-:W-:Y:S01]  /*27a0*/  IMAD.HI.U32 R6, R2, R11, RZ ;  /* 0x0000000b02067227 */ /* 0x000fe200078e00ff */
[----:B------:R-:W-:Y:S02]  /*27b0*/  IABS R13, R8 ;  /* 0x00000008000d7213 */ /* 0x000fe40000000000 */
[----:B------:R-:W-:Y:S01]  /*27c0*/  ISETP.GE.AND P4, PT, R8, RZ, PT ;  /* 0x000000ff0800720c */ /* 0x000fe20003f86270 */
[----:B------:R-:W-:Y:S01]  /*27d0*/  @!P3 IMAD.IADD R7, R7, 0x1, -R0 ;  /* 0x000000010707b824 */ /* 0x000fe200078e0a00 */
[----:B------:R-:W-:Y:S01]  /*27e0*/  LOP3.LUT R14, R5, 0x5a, RZ, 0xfc, !PT ;  /* 0x0000005a050e7812 */ /* 0x000fe200078efcff */
[----:B------:R-:W-:-:S02]  /*27f0*/  IMAD.MOV R10, RZ, RZ, -R6 ;  /* 0x000000ffff0a7224 */ /* 0x000fc400078e0a06 */
[----:B------:R-:W-:Y:S01]  /*2800*/  IMAD.HI.U32 R8, R2, R13, RZ ;  /* 0x0000000d02087227 */ /* 0x000fe200078e00ff */
[----:B------:R-:W-:Y:S02]  /*2810*/  ISETP.GT.U32.AND P3, PT, R0, R7, PT ;  /* 0x000000070000720c */ /* 0x000fe40003f64070 */
[----:B------:R-:W-:Y:S01]  /*2820*/  IABS R17, R14 ;  /* 0x0000000e00117213 */ /* 0x000fe20000000000 */
[----:B------:R-:W-:Y:S01]  /*2830*/  @!P1 IMAD.IADD R9, R9, 0x1, -R0 ;  /* 0x0000000109099824 */ /* 0x000fe200078e0a00 */
[----:B------:R-:W-:Y:S01]  /*2840*/  IADD3 R8, -R8, RZ, RZ ;  /* 0x000000ff08087210 */ /* 0x000fe20007ffe1ff */
[----:B------:R-:W-:Y:S01]  /*2850*/  IMAD R11, R0, R10, R11 ;  /* 0x0000000a000b7224 */ /* 0x000fe200078e020b */
[----:B------:R-:W-:Y:S01]  /*2860*/  LOP3.LUT R10, R5, 0x5e, RZ, 0xfc, !PT ;  /* 0x0000005e050a7812 */ /* 0x000fe200078efcff */
[----:B------:R-:W-:Y:S01]  /*2870*/  IMAD.HI.U32 R6, R2, R15, RZ ;  /* 0x0000000f02067227 */ /* 0x000fe200078e00ff */
[C---:B------:R-:W-:Y:S02]  /*2880*/  ISETP.GT.U32.AND P1, PT, R0.reuse, R9, PT ;  /* 0x000000090000720c */ /* 0x040fe40003f24070 */
[----:B------:R-:W-:Y:S01]  /*2890*/  IABS R21, R10 ;  /* 0x0000000a00157213 */ /* 0x000fe20000000000 */
[----:B------:R-:W-:-:S02]  /*28a0*/  IMAD R13, R0, R8, R13 ;  /* 0x00000008000d7224 */ /* 0x000fc400078e020d */
[----:B------:R-:W-:Y:S01]  /*28b0*/  @!P3 IMAD.IADD R7, R7, 0x1, -R0 ;  /* 0x000000010707b824 */ /* 0x000fe200078e0a00 */
[C---:B------:R-:W-:Y:S01]  /*28c0*/  ISETP.GT.U32.AND P3, PT, R0.reuse, R11, PT ;  /* 0x0000000b0000720c */ /* 0x040fe20003f64070 */
[----:B------:R-:W-:Y:S02]  /*28d0*/  IMAD.MOV R6, RZ, RZ, -R6 ;  /* 0x000000ffff067224 */ /* 0x000fe400078e0a06 */
[----:B------:R-:W-:Y:S02]  /*28e0*/  @!P6 IMAD.MOV R7, RZ, RZ, -R7 ;  /* 0x000000ffff07e224 */ /* 0x000fe400078e0a07 */
[C---:B------:R-:W-:Y:S02]  /*28f0*/  IMAD R15, R0.reuse, R6, R15 ;  /* 0x00000006000f7224 */ /* 0x040fe400078e020f */
[----:B------:R-:W-:Y:S01]  /*2900*/  @!P1 IMAD.IADD R9, R9, 0x1, -R0 ;  /* 0x0000000109099824 */ /* 0x000fe200078e0a00 */
[----:B------:R-:W-:Y:S01]  /*2910*/  ISETP.GT.U32.AND P1, PT, R0, R13, PT ;  /* 0x0000000d0000720c */ /* 0x000fe20003f24070 */
[----:B------:R-:W-:Y:S01]  /*2920*/  IMAD.HI.U32 R6, R2, R17, RZ ;  /* 0x0000001102067227 */ /* 0x000fe200078e00ff */
[----:B------:R-:W-:-:S03]  /*2930*/  ISETP.GT.U32.AND P6, PT, R0, R15, PT ;  /* 0x0000000f0000720c */ /* 0x000fc60003fc4070 */
[----:B------:R-:W-:Y:S01]  /*2940*/  @!P3 IADD3 R11, R11, -R0, RZ ;  /* 0x800000000b0bb210 */ /* 0x000fe20007ffe0ff */
[----:B------:R-:W-:Y:S02]  /*2950*/  IMAD.MOV R6, RZ, RZ, -R6 ;  /* 0x000000ffff067224 */ /* 0x000fe400078e0a06 */
[----:B------:R-:W-:Y:S01]  /*2960*/  @!P5 IMAD.MOV R9, RZ, RZ, -R9 ;  /* 0x000000ffff09d224 */ /* 0x000fe200078e0a09 */
[C---:B------:R-:W-:Y:S01]  /*2970*/  ISETP.GT.U32.AND P3, PT, R0.reuse, R11, PT ;  /* 0x0000000b0000720c */ /* 0x040fe20003f64070 */
[----:B------:R-:W-:Y:S02]  /*2980*/  IMAD R17, R0, R6, R17 ;  /* 0x0000000600117224 */ /* 0x000fe400078e0211 */
[----:B------:R-:W-:-:S03]  /*2990*/  IMAD.HI.U32 R6, R2, R21, RZ ;  /* 0x0000001502067227 */ /* 0x000fc600078e00ff */
[C---:B------:R-:W-:Y:S01]  /*29a0*/  ISETP.GT.U32.AND P5, PT, R0.reuse, R17, PT ;  /* 0x000000110000720c */ /* 0x040fe20003fa4070 */
[--C-:B------:R-:W-:Y:S02]  /*29b0*/  @!P1 IMAD.IADD R13, R13, 0x1, -R0.reuse ;  /* 0x000000010d0d9824 */ /* 0x100fe400078e0a00 */
[----:B------:R-:W-:Y:S02]  /*29c0*/  @!P6 IMAD.IADD R15, R15, 0x1, -R0 ;  /* 0x000000010f0fe824 */ /* 0x000fe400078e0a00 */
[----:B------:R-:W-:Y:S01]  /*29d0*/  IMAD.MOV R6, RZ, RZ, -R6 ;  /* 0x000000ffff067224 */ /* 0x000fe200078e0a06 */
[----:B------:R-:W-:Y:S01]  /*29e0*/  ISETP.GT.U32.AND P6, PT, R0, R13, PT ;  /* 0x0000000d0000720c */ /* 0x000fe20003fc4070 */
[----:B------:R-:W-:Y:S01]  /*29f0*/  IMAD.HI.U32 R8, R2, R19, RZ ;  /* 0x0000001302087227 */ /* 0x000fe200078e00ff */
[----:B------:R-:W-:Y:S02]  /*2a00*/  @!P3 IADD3 R11, R11, -R0, RZ ;  /* 0x800000000b0bb210 */ /* 0x000fe40007ffe0ff */
[----:B------:R-:W-:Y:S01]  /*2a10*/  ISETP.GE.AND P3, PT, R12, RZ, PT ;  /* 0x000000ff0c00720c */ /* 0x000fe20003f66270 */
[C---:B------:R-:W-:Y:S01]  /*2a20*/  IMAD R21, R0.reuse, R6, R21 ;  /* 0x0000000600157224 */ /* 0x040fe200078e0215 */
[----:B------:R-:W-:Y:S01]  /*2a30*/  LOP3.LUT R12, R5, 0x62, RZ, 0xfc, !PT ;  /* 0x00000062050c7812 */ /* 0x000fe200078efcff */
[----:B------:R-:W-:Y:S01]  /*2a40*/  @!P5 IMAD.IADD R17, R17, 0x1, -R0 ;  /* 0x000000011111d824 */ /* 0x000fe200078e0a00 */
[C---:B------:R-:W-:Y:S01]  /*2a50*/  ISETP.GT.U32.AND P5, PT, R0.reuse, R15, PT ;  /* 0x0000000f0000720c */ /* 0x040fe20003fa4070 */
[----:B------:R-:W-:Y:S01]  /*2a60*/  IMAD.MOV R8, RZ, RZ, -R8 ;  /* 0x000000ffff087224 */ /* 0x000fe200078e0a08 */
[----:B------:R-:W-:Y:S01]  /*2a70*/  IABS R25, R12 ;  /* 0x0000000c00197213 */ /* 0x000fe20000000000 */
[----:B------:R-:W-:Y:S01]  /*2a80*/  @!P2 IMAD.MOV R11, RZ, RZ, -R11 ;  /* 0x000000ffff0ba224 */ /* 0x000fe200078e0a0b */
[C---:B------:R-:W-:Y:S01]  /*2a90*/  ISETP.GT.U32.AND P2, PT, R0.reuse, R17, PT ;  /* 0x000000110000720c */ /* 0x040fe20003f44070 */
[----:B------:R-:W-:Y:S01]  /*2aa0*/  IMAD R19, R0, R8, R19 ;  /* 0x0000000800137224 */ /* 0x000fe200078e0213 */
[----:B------:R-:W-:Y:S01]  /*2ab0*/  @!P6 IADD3 R13, R13, -R0, RZ ;  /* 0x800000000d0de210 */ /* 0x000fe20007ffe0ff */
[----:B------:R-:W-:Y:S01]  /*2ac0*/  IMAD.HI.U32 R6, R2, R25, RZ ;  /* 0x0000001902067227 */ /* 0x000fe200078e00ff */
[----:B------:R-:W-:-:S02]  /*2ad0*/  ISETP.GT.U32.AND P6, PT, R0, R21, PT ;  /* 0x000000150000720c */ /* 0x000fc40003fc4070 */
[----:B------:R-:W-:Y:S01]  /*2ae0*/  ISETP.GT.U32.AND P1, PT, R0, R19, PT ;  /* 0x000000130000720c */ /* 0x000fe20003f24070 */
[----:B------:R-:W-:Y:S02]  /*2af0*/  IMAD.MOV R6, RZ, RZ, -R6 ;  /* 0x000000ffff067224 */ /* 0x000fe400078e0a06 */
[----:B------:R-:W-:-:S04]  /*2b00*/  IMAD.HI.U32 R8, R2, R23, RZ ;  /* 0x0000001702087227 */ /* 0x000fc800078e00ff */
[C---:B------:R-:W-:Y:S02]  /*2b10*/  IMAD R25, R0.reuse, R6, R25 ;  /* 0x0000000600197224 */ /* 0x040fe400078e0219 */
[----:B------:R-:W-:Y:S02]  /*2b20*/  IMAD.MOV R8, RZ, RZ, -R8 ;  /* 0x000000ffff087224 */ /* 0x000fe400078e0a08 */
[--C-:B------:R-:W-:Y:S01]  /*2b30*/  @!P6 IMAD.IADD R21, R21, 0x1, -R0.reuse ;  /* 0x000000011515e824 */ /* 0x100fe200078e0a00 */
[C---:B------:R-:W-:Y:S01]  /*2b40*/  ISETP.GT.U32.AND P6, PT, R0.reuse, R25, PT ;  /* 0x000000190000720c */ /* 0x040fe20003fc4070 */
[----:B------:R-:W-:Y:S02]  /*2b50*/  IMAD R23, R0, R8, R23 ;  /* 0x0000000800177224 */ /* 0x000fe400078e0217 */
[----:B------:R-:W-:Y:S01]  /*2b60*/  @!P2 IMAD.IADD R17, R17, 0x1, -R0 ;  /* 0x000000011111a824 */ /* 0x000fe200078e0a00 */
[----:B------:R-:W-:Y:S01]  /*2b70*/  ISETP.GE.AND P2, PT, R14, RZ, PT ;  /* 0x000000ff0e00720c */ /* 0x000fe20003f46270 */
[----:B------:R-:W-:Y:S01]  /*2b80*/  IMAD.HI.U32 R6, R2, R27, RZ ;  /* 0x0000001b02067227 */ /* 0x000fe200078e00ff */
[----:B------:R-:W-:-:S03]  /*2b90*/  LOP3.LUT R14, R5, 0x6a, RZ, 0xfc, !PT ;  /* 0x0000006a050e7812 */ /* 0x000fc600078efcff */
[--C-:B------:R-:W-:Y:S01]  /*2ba0*/  @!P5 IMAD.IADD R15, R15, 0x1, -R0.reuse ;  /* 0x000000010f0fd824 */ /* 0x100fe200078e0a00 */
[----:B------:R-:W-:Y:S01]  /*2bb0*/  ISETP.GT.U32.AND P5, PT, R0, R23, PT ;  /* 0x000000170000720c */ /* 0x000fe20003fa4070 */
[----:B------:R-:W-:Y:S01]  /*2bc0*/  IMAD.HI.U32 R8, R2, R29, RZ ;  /* 0x0000001d02087227 */ /* 0x000fe200078e00ff */
[----:B------:R-:W-:Y:S02]  /*2bd0*/  IADD3 R6, -R6, RZ, RZ ;  /* 0x000000ff06067210 */ /* 0x000fe40007ffe1ff */
[----:B------:R-:W-:Y:S01]  /*2be0*/  IABS R33, R14 ;  /* 0x0000000e00217213 */ /* 0x000fe20000000000 */
[----:B------:R-:W-:Y:S01]  /*2bf0*/  @!P6 IMAD.IADD R25, R25, 0x1, -R0 ;  /* 0x000000011919e824 */ /* 0x000fe200078e0a00 */
[C---:B------:R-:W-:Y:S01]  /*2c00*/  ISETP.GT.U32.AND P6, PT, R0.reuse, R21, PT ;  /* 0x000000150000720c */ /* 0x040fe20003fc4070 */
[----:B------:R-:W-:Y:S01]  /*2c10*/  IMAD.MOV R8, RZ, RZ, -R8 ;  /* 0x000000ffff087224 */ /* 0x000fe200078e0a08 */
[----:B------:R-:W-:Y:S01]  /*2c20*/  @!P2 IADD3 R17, -R17, RZ, RZ ;  /* 0x000000ff1111a210 */ /* 0x000fe20007ffe1ff */
[----:B------:R-:W-:-:S02]  /*2c30*/  IMAD R27, R0, R6, R27 ;  /* 0x00000006001b7224 */ /* 0x000fc400078e021b */
[C---:B------:R-:W-:Y:S02]  /*2c40*/  IMAD R29, R0.reuse, R8, R29 ;  /* 0x00000008001d7224 */ /* 0x040fe400078e021d */
[--C-:B------:R-:W-:Y:S01]  /*2c50*/  @!P5 IMAD.IADD R23, R23, 0x1, -R0.reuse ;  /* 0x000000011717d824 */ /* 0x100fe200078e0a00 */
[----:B------:R-:W-:Y:S01]  /*2c60*/  ISETP.GT.U32.AND P2, PT, R0, R27, PT ;  /* 0x0000001b0000720c */ /* 0x000fe20003f44070 */
[--C-:B------:R-:W-:Y:S01]  /*2c70*/  @!P1 IMAD.IADD R19, R19, 0x1, -R0.reuse ;  /* 0x0000000113139824 */ /* 0x100fe200078e0a00 */
[----:B------:R-:W-:Y:S01]  /*2c80*/  ISETP.GE.AND P5, PT, R10, RZ, PT ;  /* 0x000000ff0a00720c */ /* 0x000fe20003fa6270 */
[----:B------:R-:W-:Y:S01]  /*2c90*/  @!P4 IMAD.MOV R13, RZ, RZ, -R13 ;  /* 0x000000ffff0dc224 */ /* 0x000fe200078e0a0d */
[----:B------:R-:W-:Y:S01]  /*2ca0*/  LOP3.LUT R10, R5, 0x68, RZ, 0xfc, !PT ;  /* 0x00000068050a7812 */ /* 0x000fe200078efcff */
[----:B------:R-:W-:Y:S01]  /*2cb0*/  @!P6 IMAD.IADD R21, R21, 0x1, -R0 ;  /* 0x000000011515e824 */ /* 0x000fe200078e0a00 */
[----:B------:R-:W-:Y:S01]  /*2cc0*/  ISETP.GT.U32.AND P6, PT, R0, R29, PT ;  /* 0x0000001d0000720c */ /* 0x000fe20003fc4070 */
[----:B------:R-:W-:Y:S01]  /*2cd0*/  @!P3 IMAD.MOV R15, RZ, RZ, -R15 ;  /* 0x000000ffff0fb224 */ /* 0x000fe200078e0a0f */
[----:B------:R-:W-:-:S02]  /*2ce0*/  IABS R31, R10 ;  /* 0x0000000a001f7213 */ /* 0x000fc40000000000 */
[C---:B------:R-:W-:Y:S02]  /*2cf0*/  ISETP.GT.U32.AND P1, PT, R0.reuse, R19, PT ;  /* 0x000000130000720c */ /* 0x040fe40003f24070 */
[----:B------:R-:W-:Y:S01]  /*2d00*/  ISETP.GT.U32.AND P4, PT, R0, R23, PT ;  /* 0x000000170000720c */ /* 0x000fe20003f84070 */
[----:B------:R-:W-:Y:S01]  /*2d10*/  IMAD.HI.U32 R6, R2, R31, RZ ;  /* 0x0000001f02067227 */ /* 0x000fe200078e00ff */
[----:B------:R-:W-:Y:S02]  /*2d20*/  @!P2 IADD3 R27, R27, -R0, RZ ;  /* 0x800000001b1ba210 */ /* 0x000fe40007ffe0ff */
[----:B------:R-:W-:Y:S01]  /*2d30*/  ISETP.GT.U32.AND P3, PT, R0, R25, PT ;  /* 0x000000190000720c */ /* 0x000fe20003f64070 */
[----:B------:R-:W-:Y:S01]  /*2d40*/  IMAD.MOV R8, RZ, RZ, -R6 ;  /* 0x000000ffff087224 */ /* 0x000fe200078e0a06 */
[----:B------:R-:W-:Y:S01]  /*2d50*/  ISETP.GE.AND P2, PT, R22, RZ, PT ;  /* 0x000000ff1600720c */ /* 0x000fe20003f46270 */
[----:B------:R-:W-:Y:S01]  /*2d60*/  @!P6 IMAD.IADD R29, R29, 0x1, -R0 ;  /* 0x000000011d1de824 */ /* 0x000fe200078e0a00 */
[----:B------:R-:W-:Y:S01]  /*2d70*/  ISETP.GT.U32.AND P6, PT, R0, R27, PT ;  /* 0x0000001b0000720c */ /* 0x000fe20003fc4070 */
[----:B------:R-:W-:-:S04]  /*2d80*/  IMAD.HI.U32 R6, R2, R33, RZ ;  /* 0x0000002102067227 */ /* 0x000fc800078e00ff */
[C---:B------:R-:W-:Y:S02]  /*2d90*/  IMAD R31, R0.reuse, R8, R31 ;  /* 0x00000008001f7224 */ /* 0x040fe400078e021f */
[----:B------:R-:W-:Y:S02]  /*2da0*/  IMAD.MOV R6, RZ, RZ, -R6 ;  /* 0x000000ffff067224 */ /* 0x000fe400078e0a06 */
[----:B------:R-:W-:Y:S01]  /*2db0*/  @!P5 IMAD.MOV R21, RZ, RZ, -R21 ;  /* 0x000000ffff15d224 */ /* 0x000fe200078e0a15 */
[C---:B------:R-:W-:Y:S01]  /*2dc0*/  ISETP.GT.U32.AND P5, PT, R0.reuse, R31, PT ;  /* 0x0000001f0000720c */ /* 0x040fe20003fa4070 */
[----:B------:R-:W-:Y:S02]  /*2dd0*/  IMAD R33, R0, R6, R33 ;  /* 0x0000000600217224 */ /* 0x000fe400078e0221 */
[----:B------:R-:W-:Y:S01]  /*2de0*/  @!P6 IADD3 R27, R27, -R0, RZ ;  /* 0x800000001b1be210 */ /* 0x000fe20007ffe0ff */
[--C-:B------:R-:W-:Y:S01]  /*2df0*/  @!P1 IMAD.IADD R19, R19, 0x1, -R0.reuse ;  /* 0x0000000113139824 */ /* 0x100fe200078e0a00 */
[----:B------:R-:W-:Y:S01]  /*2e00*/  ISETP.GE.AND P1, PT, R16, RZ, PT ;  /* 0x000000ff1000720c */ /* 0x000fe20003f26270 */
[--C-:B------:R-:W-:Y:S01]  /*2e10*/  @!P4 IMAD.IADD R23, R23, 0x1, -R0.reuse ;  /* 0x000000011717c824 */ /* 0x100fe200078e0a00 */
[----:B------:R-:W-:Y:S01]  /*2e20*/  ISETP.GT.U32.AND P6, PT, R0, R33, PT ;  /* 0x000000210000720c */ /* 0x000fe20003fc4070 */
[----:B------:R-:W-:Y:S01]  /*2e30*/  @!P3 IMAD.IADD R25, R25, 0x1, -R0 ;  /* 0x000000011919b824 */ /* 0x000fe200078e0a00 */
[----:B------:R-:W-:-:S02]  /*2e40*/  ISETP.GE.AND P4, PT, R12, RZ, PT ;  /* 0x000000ff0c00720c */ /* 0x000fc40003f86270 */
[----:B------:R-:W-:Y:S02]  /*2e50*/  LOP3.LUT R12, R5, 0x6c, RZ, 0xfc, !PT ;  /* 0x0000006c050c7812 */ /* 0x000fe400078efcff */
[----:B------:R-:W-:Y:S01]  /*2e60*/  @!P5 IMAD.IADD R31, R31, 0x1, -R0 ;  /* 0x000000011f1fd824 */ /* 0x000fe200078e0a00 */
[----:B------:R-:W-:Y:S02]  /*2e70*/  LOP3.LUT R16, R5, 0x6e, RZ, 0xfc, !PT ;  /* 0x0000006e05107812 */ /* 0x000fe400078efcff */
[----:B------:R-:W-:Y:S02]  /*2e80*/  IABS R35, R12 ;  /* 0x0000000c00237213 */ /* 0x000fe40000000000 */
[----:B------:R-:W-:Y:S01]  /*2e90*/  IABS R37, R16 ;  /* 0x0000001000257213 */ /* 0x000fe20000000000 */
[----:B------:R-:W-:Y:S01]  /*2ea0*/  @!P1 IMAD.MOV R19, RZ, RZ, -R19 ;  /* 0x000000ffff139224 */ /* 0x000fe200078e0a13 */
[----:B------:R-:W-:Y:S01]  /*2eb0*/  ISETP.GT.U32.AND P5, PT, R0, R31, PT ;  /* 0x0000001f0000720c */ /* 0x000fe20003fa4070 */
[----:B------:R-:W-:Y:S01]  /*2ec0*/  IMAD.HI.U32 R6, R2, R35, RZ ;  /* 0x0000002302067227 */ /* 0x000fe200078e00ff */
[----:B------:R-:W-:-:S02]  /*2ed0*/  @!P6 IADD3 R33, R33, -R0, RZ ;  /* 0x800000002121e210 */ /* 0x000fc40007ffe0ff */
[----:B------:R-:W-:Y:S01]  /*2ee0*/  ISETP.GE.AND P1, PT, R18, RZ, PT ;  /* 0x000000ff1200720c */ /* 0x000fe20003f26270 */
[----:B------:R-:W-:Y:S01]  /*2ef0*/  IMAD.HI.U32 R8, R2, R37, RZ ;  /* 0x0000002502087227 */ /* 0x000fe200078e00ff */
[----:B------:R-:W-:Y:S02]  /*2f00*/  ISETP.GT.U32.AND P6, PT, R0, R33, PT ;  /* 0x000000210000720c */ /* 0x000fe40003fc4070 */
[----:B------:R-:W-:Y:S01]  /*2f10*/  ISETP.GE.AND P3, PT, R20, RZ, PT ;  /* 0x000000ff1400720c */ /* 0x000fe20003f66270 */
[----:B------:R-:W-:Y:S01]  /*2f20*/  IMAD.MOV R6, RZ, RZ, -R6 ;  /* 0x000000ffff067224 */ /* 0x000fe200078e0a06 */
[C---:B------:R-:W-:Y:S01]  /*2f30*/  LOP3.LUT R18, R5.reuse, 0x76, RZ, 0xfc, !PT ;  /* 0x0000007605127812 */ /* 0x040fe200078efcff */
[----:B------:R-:W-:Y:S02]  /*2f40*/  IMAD.MOV R8, RZ, RZ, -R8 ;  /* 0x000000ffff087224 */ /* 0x000fe400078e0a08 */
[C---:B------:R-:W-:Y:S01]  /*2f50*/  IMAD R35, R0.reuse, R6, R35 ;  /* 0x0000000600237224 */ /* 0x040fe200078e0223 */
[----:B------:R-:W-:Y:S01]  /*2f60*/  LOP3.LUT R6, R5, 0x70, RZ, 0xfc, !PT ;  /* 0x0000007005067812 */ /* 0x000fe200078efcff */
[C---:B------:R-:W-:Y:S01]  /*2f70*/  IMAD R37, R0.reuse, R8, R37 ;  /* 0x0000000800257224 */ /* 0x040fe200078e0225 */
[----:B------:R-:W-:Y:S01]  /*2f80*/  IABS R45, R18 ;  /* 0x00000012002d7213 */ /* 0x000fe20000000000 */
[--C-:B------:R-:W-:Y:S01]  /*2f90*/  @!P5 IMAD.IADD R31, R31, 0x1, -R0.reuse ;  /* 0x000000011f1fd824 */ /* 0x100fe200078e0a00 */
[C---:B------:R-:W-:Y:S01]  /*2fa0*/  ISETP.GT.U32.AND P5, PT, R0.reuse, R35, PT ;  /* 0x000000230000720c */ /* 0x040fe20003fa4070 */
[----:B------:R-:W-:Y:S01]  /*2fb0*/  @!P6 IMAD.IADD R33, R33, 0x1, -R0 ;  /* 0x000000012121e824 */ /* 0x000fe200078e0a00 */
[C---:B------:R-:W-:Y:S01]  /*2fc0*/  ISETP.GT.U32.AND P6, PT, R0.reuse, R37, PT ;  /* 0x000000250000720c */ /* 0x040fe20003fc4070 */
[----:B------:R-:W-:Y:S01]  /*2fd0*/  @!P1 IMAD.MOV R23, RZ, RZ, -R23 ;  /* 0x000000ffff179224 */ /* 0x000fe200078e0a17 */
[----:B------:R-:W-:Y:S01]  /*2fe0*/  ISETP.GT.U32.AND P1, PT, R0, R29, PT ;  /* 0x0000001d0000720c */ /* 0x000fe20003f24070 */
[----:B------:R-:W-:Y:S01]  /*2ff0*/  @!P4 IMAD.MOV R25, RZ, RZ, -R25 ;  /* 0x000000ffff19c224 */ /* 0x000fe200078e0a19 */
[----:B------:R-:W-:Y:S01]  /*3000*/  IABS R39, R6 ;  /* 0x0000000600277213 */ /* 0x000fe20000000000 */
[----:B------:R-:W-:Y:S01]  /*3010*/  @!P3 IMAD.MOV R27, RZ, RZ, -R27 ;  /* 0x000000ffff1bb224 */ /* 0x000fe200078e0a1b */
[----:B------:R-:W-:-:S02]  /*3020*/  ISETP.GE.AND P4, PT, R10, RZ, PT ;  /* 0x000000ff0a00720c */ /* 0x000fc40003f86270 */
[----:B------:R-:W-:Y:S01]  /*3030*/  ISETP.GE.AND P3, PT, R12, RZ, PT ;  /* 0x000000ff0c00720c */ /* 0x000fe20003f66270 */
[----:B------:R-:W-:-:S04]  /*3040*/  IMAD.HI.U32 R12, R2, R45, RZ ;  /* 0x0000002d020c7227 */ /* 0x000fc800078e00ff */
[--C-:B------:R-:W-:Y:S01]  /*3050*/  @!P5 IMAD.IADD R35, R35, 0x1, -R0.reuse ;  /* 0x000000012323d824 */ /* 0x100fe200078e0a00 */
[----:B------:R-:W-:Y:S01]  /*3060*/  ISETP.GE.AND P5, PT, R6, RZ, PT ;  /* 0x000000ff0600720c */ /* 0x000fe20003fa6270 */
[--C-:B------:R-:W-:Y:S02]  /*3070*/  @!P6 IMAD.IADD R37, R37, 0x1, -R0.reuse ;  /* 0x000000012525e824 */ /* 0x100fe400078e0a00 */
[----:B------:R-:W-:Y:S01]  /*3080*/  @!P1 IMAD.IADD R29, R29, 0x1, -R0 ;  /* 0x000000011d1d9824 */ /* 0x000fe200078e0a00 */
[----:B------:R-:W-:Y:S01]  /*3090*/  ISETP.GT.U32.AND P6, PT, R0, R35, PT ;  /* 0x000000230000720c */ /* 0x000fe20003fc4070 */
[----:B------:R-:W-:Y:S01]  /*30a0*/  IMAD.HI.U32 R6, R2, R39, RZ ;  /* 0x0000002702067227 */ /* 0x000fe200078e00ff */
[----:B------:R-:W-:Y:S02]  /*30b0*/  ISETP.GE.AND P1, PT, R14, RZ, PT ;  /* 0x000000ff0e00720c */ /* 0x000fe40003f26270 */
[C---:B------:R-:W-:Y:S01]  /*30c0*/  LOP3.LUT R14, R5.reuse, 0x72, RZ, 0xfc, !PT ;  /* 0x00000072050e7812 */ /* 0x040fe200078efcff */
[----:B------:R-:W-:Y:S01]  /*30d0*/  @!P2 IMAD.MOV R29, RZ, RZ, -R29 ;  /* 0x000000ffff1da224 */ /* 0x000fe200078e0a1d */
[----:B------:R-:W-:Y:S01]  /*30e0*/  ISETP.GE.AND P2, PT, R16, RZ, PT ;  /* 0x000000ff1000720c */ /* 0x000fe20003f46270 */
[----:B------:R-:W-:Y:S01]  /*30f0*/  IMAD.MOV R6, RZ, RZ, -R6 ;  /* 0x000000ffff067224 */ /* 0x000fe200078e0a06 */
[----:B------:R-:W-:Y:S01]  /*3100*/  LOP3.LUT R16, R5, 0x74, RZ, 0xfc, !PT ;  /* 0x0000007405107812 */ /* 0x000fe200078efcff */
[----:B------:R-:W-:Y:S01]  /*3110*/  @!P4 IMAD.MOV R31, RZ, RZ, -R31 ;  /* 0x000000ffff1fc224 */ /* 0x000fe200078e0a1f */
[----:B------:R-:W-:Y:S01]  /*3120*/  IABS R41, R14 ;  /* 0x0000000e00297213 */ /* 0x000fe20000000000 */
[----:B------:R-:W-:Y:S01]  /*3130*/  IMAD R39, R0, R6, R39 ;  /* 0x0000000600277224 */ /* 0x000fe200078e0227 */
[----:B------:R-:W-:Y:S01]  /*3140*/  IABS R43, R16 ;  /* 0x00000010002b7213 */ /* 0x000fe20000000000 */
[----:B------:R-:W-:Y:S01]  /*3150*/  IMAD.MOV R12, RZ, RZ, -R12 ;  /* 0x000000ffff0c7224 */ /* 0x000fe200078e0a0c */
[----:B------:R-:W-:Y:S01]  /*3160*/  @!P6 IADD3 R35, R35, -R0, RZ ;  /* 0x800000002323e210 */ /* 0x000fe20007ffe0ff */
[----:B------:R-:W-:Y:S01]  /*3170*/  IMAD.HI.U32 R8, R2, R41, RZ ;  /* 0x0000002902087227 */ /* 0x000fe200078e00ff */
[----:B------:R-:W-:-:S02]  /*3180*/  ISETP.GT.U32.AND P6, PT, R0, R39, PT ;  /* 0x000000270000720c */ /* 0x000fc40003fc4070 */
[----:B------:R-:W-:Y:S01]  /*3190*/  ISETP.GT.U32.AND P4, PT, R0, R37, PT ;  /* 0x000000250000720c */ /* 0x000fe20003f84070 */
[----:B------:R-:W-:Y:S01]  /*31a0*/  IMAD.HI.U32 R10, R2, R43, RZ ;  /* 0x0000002b020a7227 */ /* 0x000fe200078e00ff */
[----:B------:R-:W-:-:S03]  /*31b0*/  IADD3 R8, -R8, RZ, RZ ;  /* 0x000000ff08087210 */ /* 0x000fc60007ffe1ff */
[----:B------:R-:W-:Y:S02]  /*31c0*/  IMAD.MOV R10, RZ, RZ, -R10 ;  /* 0x000000ffff0a7224 */ /* 0x000fe400078e0a0a */
[C---:B------:R-:W-:Y:S01]  /*31d0*/  IMAD R41, R0.reuse, R8, R41 ;  /* 0x0000000800297224 */ /* 0x040fe200078e0229 */
[C---:B------:R-:W-:Y:S01]  /*31e0*/  LOP3.LUT R8, R5.reuse, 0x7e, RZ, 0xfc, !PT ;  /* 0x0000007e05087812 */ /* 0x040fe200078efcff */
[C---:B------:R-:W-:Y:S01]  /*31f0*/  IMAD R43, R0.reuse, R10, R43 ;  /* 0x0000000a002b7224 */ /* 0x040fe200078e022b */
[C---:B------:R-:W-:Y:S01]  /*3200*/  LOP3.LUT R10, R5.reuse, 0x78, RZ, 0xfc, !PT ;  /* 0x00000078050a7812 */ /* 0x040fe200078efcff */
[C---:B------:R-:W-:Y:S01]  /*3210*/  IMAD R45, R0.reuse, R12, R45 ;  /* 0x0000000c002d7224 */ /* 0x040fe200078e022d */
[----:B------:R-:W-:Y:S01]  /*3220*/  LOP3.LUT R12, R5, 0x7a, RZ, 0xfc, !PT ;  /* 0x0000007a050c7812 */ /* 0x000fe200078efcff */
[--C-:B------:R-:W-:Y:S01]  /*3230*/  @!P6 IMAD.IADD R39, R39, 0x1, -R0.reuse ;  /* 0x000000012727e824 */ /* 0x100fe200078e0a00 */
[C---:B------:R-:W-:Y:S01]  /*3240*/  ISETP.GT.U32.AND P6, PT, R0.reuse, R43, PT ;  /* 0x0000002b0000720c */ /* 0x040fe20003fc4070 */
[----:B------:R-:W-:Y:S01]  /*3250*/  @!P4 IMAD.IADD R37, R37, 0x1, -R0 ;  /* 0x000000012525c824 */ /* 0x000fe200078e0a00 */
[----:B------:R-:W-:Y:S01]  /*3260*/  ISETP.GT.U32.AND P4, PT, R0, R41, PT ;  /* 0x000000290000720c */ /* 0x000fe20003f84070 */
[----:B------:R-:W-:Y:S01]  /*3270*/  @!P1 IMAD.MOV R33, RZ, RZ, -R33 ;  /* 0x000000ffff219224 */ /* 0x000fe200078e0a21 */
[----:B------:R-:W-:Y:S01]  /*3280*/  IABS R49, R12 ;  /* 0x0000000c00317213 */ /* 0x000fe20000000000 */
[----:B------:R-:W-:Y:S01]  /*3290*/  @!P2 IMAD.MOV R37, RZ, RZ, -R37 ;  /* 0x000000ffff25a224 */ /* 0x000fe200078e0a25 */
[----:B------:R-:W-:Y:S01]  /*32a0*/  IABS R47, R10 ;  /* 0x0000000a002f7213 */ /* 0x000fe20000000000 */
[----:B------:R-:W-:Y:S01]  /*32b0*/  @!P3 IMAD.MOV R35, RZ, RZ, -R35 ;  /* 0x000000ffff23b224 */ /* 0x000fe200078e0a23 */
[----:B------:R-:W-:Y:S01]  /*32c0*/  ISETP.GE.AND P1, PT, R14, RZ, PT ;  /* 0x000000ff0e00720c */ /* 0x000fe20003f26270 */
[----:B------:R-:W-:Y:S01]  /*32d0*/  IMAD.HI.U32 R6, R2, R49, RZ ;  /* 0x0000003102067227 */ /* 0x000fe200078e00ff */
[----:B------:R-:W-:-:S02]  /*32e0*/  LOP3.LUT R14, R5, 0x7c, RZ, 0xfc, !PT ;  /* 0x0000007c050e7812 */ /* 0x000fc400078efcff */
[----:B------:R-:W-:Y:S01]  /*32f0*/  ISETP.GT.U32.AND P2, PT, R0, R45, PT ;  /* 0x0000002d0000720c */ /* 0x000fe20003f44070 */
[----:B------:R-:W-:Y:S01]  /*3300*/  IMAD.HI.U32 R5, R2, R47, RZ ;  /* 0x0000002f02057227 */ /* 0x000fe200078e00ff */
[----:B------:R-:W-:Y:S02]  /*3310*/  ISETP.GT.U32.AND P3, PT, R0, R39, PT ;  /* 0x000000270000720c */ /* 0x000fe40003f64070 */
[----:B------:R-:W-:Y:S01]  /*3320*/  IADD3 R6, -R6, RZ, RZ ;  /* 0x000000ff06067210 */ /* 0x000fe20007ffe1ff */
[----:B------:R-:W-:Y:S01]  /*3330*/  IMAD.MOV R5, RZ, RZ, -R5 ;  /* 0x000000ffff057224 */ /* 0x000fe200078e0a05 */
[----:B------:R-:W-:Y:S01]  /*3340*/  IABS R51, R14 ;  /* 0x0000000e00337213 */ /* 0x000fe20000000000 */
[--C-:B------:R-:W-:Y:S01]  /*3350*/  @!P6 IMAD.IADD R43, R43, 0x1, -R0.reuse ;  /* 0x000000012b2be824 */ /* 0x100fe200078e0a00 */
[----:B------:R-:W-:Y:S01]  /*3360*/  IABS R53, R8 ;  /* 0x0000000800357213 */ /* 0x000fe20000000000 */
[----:B------:R-:W-:Y:S02]  /*3370*/  @!P4 IMAD.IADD R41, R41, 0x1, -R0 ;  /* 0x000000012929c824 */ /* 0x000fe400078e0a00 */
[C---:B------:R-:W-:Y:S01]  /*3380*/  IMAD R5, R0.reuse, R5, R47 ;  /* 0x0000000500057224 */ /* 0x040fe200078e022f */
[C---:B------:R-:W-:Y:S01]  /*3390*/  ISETP.GT.U32.AND P6, PT, R0.reuse, R43, PT ;  /* 0x0000002b0000720c */ /* 0x040fe20003fc4070 */
[C---:B------:R-:W-:Y:S01]  /*33a0*/  IMAD R47, R0.reuse, R6, R49 ;  /* 0x00000006002f7224 */ /* 0x040fe200078e0231 */
[----:B------:R-:W-:Y:S01]  /*33b0*/  ISETP.GT.U32.AND P4, PT, R0, R41, PT ;  /* 0x000000290000720c */ /* 0x000fe20003f84070 */
[----:B------:R-:W-:Y:S01]  /*33c0*/  IMAD.HI.U32 R6, R2, R51, RZ ;  /* 0x0000003302067227 */ /* 0x000fe200078e00ff */
[----:B------:R-:W-:-:S03]  /*33d0*/  @!P2 IADD3 R45, R45, -R0, RZ ;  /* 0x800000002d2da210 */ /* 0x000fc60007ffe0ff */
[----:B------:R-:W-:Y:S01]  /*33e0*/  @!P3 IMAD.IADD R39, R39, 0x1, -R0 ;  /* 0x000000012727b824 */ /* 0x000fe200078e0a00 */
[C---:B------:R-:W-:Y:S01]  /*33f0*/  ISETP.GT.U32.AND P3, PT, R0.reuse, R5, PT ;  /* 0x000000050000720c */ /* 0x040fe20003f64070 */
[----:B------:R-:W-:Y:S01]  /*3400*/  IMAD.MOV R6, RZ, RZ, -R6 ;  /* 0x000000ffff067224 */ /* 0x000fe200078e0a06 */
[----:B------:R-:W-:Y:S01]  /*3410*/  ISETP.GT.U32.AND P2, PT, R0, R45, PT ;  /* 0x0000002d0000720c */ /* 0x000fe20003f44070 */
[----:B------:R-:W-:-:S04]  /*3420*/  IMAD.HI.U32 R2, R2, R53, RZ ;  /* 0x0000003502027227 */ /* 0x000fc800078e00ff */
[C---:B------:R-:W-:Y:S02]  /*3430*/  IMAD R49, R0.reuse, R6, R51 ;  /* 0x0000000600317224 */ /* 0x040fe400078e0233 */
[----:B------:R-:W-:Y:S02]  /*3440*/  IMAD.MOV R2, RZ, RZ, -R2 ;  /* 0x000000ffff027224 */ /* 0x000fe400078e0a02 */
[--C-:B------:R-:W-:Y:S01]  /*3450*/  @!P6 IMAD.IADD R43, R43, 0x1, -R0.reuse ;  /* 0x000000012b2be824 */ /* 0x100fe200078e0a00 */
[C---:B------:R-:W-:Y:S01]  /*3460*/  ISETP.GT.U32.AND P6, PT, R0.reuse, R49, PT ;  /* 0x000000310000720c */ /* 0x040fe20003fc4070 */
[--C-:B------:R-:W-:Y:S01]  /*3470*/  @!P4 IMAD.IADD R41, R41, 0x1, -R0.reuse ;  /* 0x000000012929c824 */ /* 0x100fe200078e0a00 */
[----:B------:R-:W-:Y:S01]  /*3480*/  ISETP.GT.U32.AND P4, PT, R0, R47, PT ;  /* 0x0000002f0000720c */ /* 0x000fe20003f84070 */
[----:B------:R-:W-:Y:S01]  /*3490*/  @!P5 IMAD.MOV R39, RZ, RZ, -R39 ;  /* 0x000000ffff27d224 */ /* 0x000fe200078e0a27 */
[----:B------:R-:W-:Y:S01]  /*34a0*/  ISETP.GE.AND P5, PT, R16, RZ, PT ;  /* 0x000000ff1000720c */ /* 0x000fe20003fa6270 */
[----:B------:R-:W-:Y:S01]  /*34b0*/  IMAD R51, R0, R2, R53 ;  /* 0x0000000200337224 */ /* 0x000fe200078e0235 */
[----:B------:R-:W-:Y:S01]  /*34c0*/  @!P1 IADD3 R41, -R41, RZ, RZ ;  /* 0x000000ff29299210 */ /* 0x000fe20007ffe1ff */
[--C-:B------:R-:W-:Y:S01]  /*34d0*/  @!P3 IMAD.IADD R5, R5, 0x1, -R0.reuse ;  /* 0x000000010505b824 */ /* 0x100fe200078e0a00 */
[----:B------:R-:W-:Y:S01]  /*34e0*/  ISETP.GE.AND P3, PT, R18, RZ, PT ;  /* 0x000000ff1200720c */ /* 0x000fe20003f66270 */
[--C-:B------:R-:W-:Y:S01]  /*34f0*/  @!P2 IMAD.IADD R45, R45, 0x1, -R0.reuse ;  /* 0x000000012d2da824 */ /* 0x100fe200078e0a00 */
[----:B------:R-:W-:Y:S01]  /*3500*/  ISETP.GT.U32.AND P2, PT, R0, R51, PT ;  /* 0x000000330000720c */ /* 0x000fe20003f44070 */
[----:B------:R-:W-:Y:S01]  /*3510*/  IMAD R53, R252, 0x25, RZ ;  /* 0x00000025fc357824 */ /* 0x000fe200078e02ff */
[----:B------:R-:W-:Y:S01]  /*3520*/  IADD3 R2, R24, -0x5, RZ ;  /* 0xfffffffb18027810 */ /* 0x000fe20007ffe0ff */
[----:B------:R-:W-:-:S02]  /*3530*/  @!P6 IMAD.IADD R49, R49, 0x1, -R0 ;  /* 0x000000013131e824 */ /* 0x000fc400078e0a00 */
[--C-:B------:R-:W-:Y:S01]  /*3540*/  @!P4 IMAD.IADD R47, R47, 0x1, -R0.reuse ;  /* 0x000000012f2fc824 */ /* 0x100fe200078e0a00 */
[C---:B------:R-:W-:Y:S01]  /*3550*/  ISETP.GT.U32.AND P4, PT, R0.reuse, R5, PT ;  /* 0x000000050000720c */ /* 0x040fe20003f84070 */
[----:B------:R-:W-:Y:S01]  /*3560*/  @!P5 IMAD.MOV R43, RZ, RZ, -R43 ;  /* 0x000000ffff2bd224 */ /* 0x000fe200078e0a2b */
[C---:B------:R-:W-:Y:S02]  /*3570*/  ISETP.GT.U32.AND P5, PT, R0.reuse, R49, PT ;  /* 0x000000310000720c */ /* 0x040fe40003fa4070 */
[----:B------:R-:W-:Y:S01]  /*3580*/  ISETP.GT.U32.AND P1, PT, R0, R47, PT ;  /* 0x0000002f0000720c */ /* 0x000fe20003f24070 */
[----:B------:R-:W-:Y:S01]  /*3590*/  @!P3 IMAD.MOV R45, RZ, RZ, -R45 ;  /* 0x000000ffff2db224 */ /* 0x000fe200078e0a2d */
[----:B------:R-:W-:Y:S01]  /*35a0*/  LEA R232, P3, R3, c[0x0][0x160], 0x2 ;  /* 0x0000580003e87a11 */ /* 0x000fe200078610ff */
[----:B------:R-:W-:Y:S01]  /*35b0*/  @!P2 IMAD.IADD R51, R51, 0x1, -R0 ;  /* 0x000000013333a824 */ /* 0x000fe200078e0a00 */
[----:B------:R-:W-:Y:S02]  /*35c0*/  ISETP.GE.AND P2, PT, R14, RZ, PT ;  /* 0x000000ff0e00720c */ /* 0x000fe40003f46270 */
[----:B------:R-:W-:-:S02]  /*35d0*/  LEA.HI.X.SX32 R233, R3, c[0x0][0x164], 0x2, P3 ;  /* 0x0000590003e97a11 */ /* 0x000fc400018f16ff */
[----:B------:R-:W-:Y:S01]  /*35e0*/  LEA R228, P3, R4, c[0x0][0x160], 0x2 ;  /* 0x0000580004e47a11 */ /* 0x000fe200078610ff */
[--C-:B------:R-:W-:Y:S01]  /*35f0*/  @!P4 IMAD.IADD R5, R5, 0x1, -R0.reuse ;  /* 0x000000010505c824 */ /* 0x100fe200078e0a00 */
[----:B------:R-:W-:Y:S01]  /*3600*/  ISETP.GE.AND P4, PT, R10, RZ, PT ;  /* 0x000000ff0a00720c */ /* 0x000fe20003f86270 */
[----:B------:R-:W-:Y:S01]  /*3610*/  @!P5 IMAD.IADD R49, R49, 0x1, -R0 ;  /* 0x000000013131d824 */ /* 0x000fe200078e0a00 */
[----:B------:R-:W-:Y:S01]  /*3620*/  LEA.HI.X.SX32 R229, R4, c[0x0][0x164], 0x2, P3 ;  /* 0x0000590004e57a11 */ /* 0x000fe200018f16ff */
[----:B------:R1:W-:Y:S01]  /*3630*/  LDGSTS.E [R246], [R232.64], !P0 ;  /* 0x00000000e8f67fae */ /* 0x0003e2000c121844 */
[----:B------:R-:W-:Y:S01]  /*3640*/  ISETP.GT.U32.AND P3, PT, R0, R51, PT ;  /* 0x000000330000720c */ /* 0x000fe20003f64070 */
[----:B------:R-:W-:Y:S01]  /*3650*/  IMAD.WIDE R226, R223, 0x4, R232 ;  /* 0x00000004dfe27825 */ /* 0x000fe200078e02e8 */
[----:B------:R-:W-:Y:S01]  /*3660*/  @!P1 IADD3 R47, R47, -R0, RZ ;  /* 0x800000002f2f9210 */ /* 0x000fe20007ffe0ff */
[----:B------:R1:W-:Y:S01]  /*3670*/  LDGSTS.E [R246+0x200], [R228.64], !P0 ;  /* 0x00200000e4f67fae */ /* 0x0003e2000c121844 */
[----:B------:R-:W-:Y:S01]  /*3680*/  ISETP.GE.AND P1, PT, R12, RZ, PT ;  /* 0x000000ff0c00720c */ /* 0x000fe20003f26270 */
[----:B------:R-:W-:Y:S01]  /*3690*/  @!P2 IMAD.MOV R49, RZ, RZ, -R49 ;  /* 0x000000ffff31a224 */ /* 0x000fe200078e0a31 */
[----:B------:R-:W-:Y:S01]  /*36a0*/  ISETP.GE.AND P2, PT, R8, RZ, PT ;  /* 0x000000ff0800720c */ /* 0x000fe20003f46270 */
[----:B------:R-:W-:Y:S01]  /*36b0*/  IMAD.WIDE R222, R223, 0x4, R228 ;  /* 0x00000004dfde7825 */ /* 0x000fe200078e02e4 */
[----:B------:R-:W-:-:S02]  /*36c0*/  IADD3 R3, R24, -0x11, RZ ;  /* 0xffffffef18037810 */ /* 0x000fc40007ffe0ff */
[----:B------:R-:W-:Y:S01]  /*36d0*/  ISETP.GE.U32.AND P6, PT, R2, 0x7fffffbc, PT ;  /* 0x7fffffbc0200780c */ /* 0x000fe20003fc6070 */
[----:B------:R-:W-:Y:S01]  /*36e0*/  @!P4 IMAD.MOV R5, RZ, RZ, -R5 ;  /* 0x000000ffff05c224 */ /* 0x000fe200078e0a05 */
[C---:B------:R-:W-:Y:S01]  /*36f0*/  IADD3 R2, R24.reuse, -0x9, RZ ;  /* 0xfffffff718027810 */ /* 0x040fe20007ffe0ff */
[----:B------:R-:W-:Y:S01]  /*3700*/  IMAD.WIDE R218, R215, 0x4, R232 ;  /* 0x00000004d7da7825 */ /* 0x000fe200078e02e8 */
[----:B------:R-:W-:Y:S02]  /*3710*/  @!P3 IADD3 R51, R51, -R0, RZ ;  /* 0x800000003333b210 */ /* 0x000fe40007ffe0ff */
[----:B------:R-:W-:Y:S01]  /*3720*/  IADD3 R0, R24, -0x15, RZ ;  /* 0xffffffeb18007810 */ /* 0x000fe20007ffe0ff */
[----:B------:R-:W-:Y:S01]  /*3730*/  @!P1 IMAD.MOV R47, RZ, RZ, -R47 ;  /* 0x000000ffff2f9224 */ /* 0x000fe200078e0a2f */
[----:B------:R-:W-:Y:S01]  /*3740*/  ISETP.NE.AND P3, PT, RZ, c[0x0][0x17c], PT ;  /* 0x00005f00ff007a0c */ /* 0x000fe20003f65270 */
[----:B------:R-:W-:Y:S01]  /*3750*/  @!P2 IMAD.MOV R51, RZ, RZ, -R51 ;  /* 0x000000ffff33a224 */ /* 0x000fe200078e0a33 */
[----:B------:R-:W-:Y:S01]  /*3760*/  ISETP.GE.U32.AND P0, PT, R0, 0x7fffffac, PT ;  /* 0x7fffffac0000780c */ /* 0x000fe20003f06070 */
[----:B------:R-:W-:Y:S01]  /*3770*/  IMAD.WIDE R214, R215, 0x4, R228 ;  /* 0x00000004d7d67825 */ /* 0x000fe200078e02e4 */
[----:B------:R-:W-:Y:S01]  /*3780*/  LOP3.LUT R0, RZ, c[0x0][0x17c], RZ, 0x33, !PT ;  /* 0x00005f00ff007a12 */ /* 0x000fe200078e33ff */
[----:B------:R1:W-:Y:S01]  /*3790*/  LDGSTS.E [R246+0x1000], [R226.64], !P6 ;  /* 0x01000000e2f67fae */ /* 0x0003e2000f121844 */
[----:B------:R-:W-:Y:S01]  /*37a0*/  ISETP.GE.U32.AND P1, PT, R3, 0x7fffffb0, PT ;  /* 0x7fffffb00300780c */ /* 0x000fe20003f26070 */
[C---:B------:R-:W-:Y:S01]  /*37b0*/  IMAD.WIDE R210, R207.reuse, 0x4, R232 ;  /* 0x00000004cfd27825 */ /* 0x040fe200078e02e8 */
[C---:B------:R-:W-:Y:S01]  /*37c0*/  SEL R197, R0.reuse, R197, !P3 ;  /* 0x000000c500c57207 */ /* 0x040fe20005800000 */
[----:B------:R1:W-:Y:S01]  /*37d0*/  LDGSTS.E [R246+0x1200], [R222.64], !P6 ;  /* 0x01200000def67fae */ /* 0x0003e2000f121844 */
[C---:B------:R-:W-:Y:S01]  /*37e0*/  SEL R177, R0.reuse, R177, !P3 ;  /* 0x000000b100b17207 */ /* 0x040fe20005800000 */
[----:B------:R-:W-:Y:S01]  /*37f0*/  IMAD.WIDE R206, R207, 0x4, R228 ;  /* 0x00000004cfce7825 */ /* 0x000fe200078e02e4 */
[----:B------:R-:W-:-:S02]  /*3800*/  SEL R241, R0, R241, !P3 ;  /* 0x000000f100f17207 */ /* 0x000fc40005800000 */
[C---:B------:R-:W-:Y:S01]  /*3810*/  SEL R238, R0.reuse, R238, !P3 ;  /* 0x000000ee00ee7207 */ /* 0x040fe20005800000 */
[C---:B------:R-:W-:Y:S01]  /*3820*/  IMAD.WIDE R202, R199.reuse, 0x4, R232 ;  /* 0x00000004c7ca7825 */ /* 0x040fe200078e02e8 */
[C---:B------:R-:W-:Y:S02]  /*3830*/  SEL R157, R0.reuse, R157, !P3 ;  /* 0x0000009d009d7207 */ /* 0x040fe40005800000 */
[C---:B------:R-:W-:Y:S01]  /*3840*/  SEL R237, R0.reuse, R237, !P3 ;  /* 0x000000ed00ed7207 */ /* 0x040fe20005800000 */
[----:B------:R-:W-:Y:S01]  /*3850*/  IMAD.WIDE R198, R199, 0x4, R228 ;  /* 0x00000004c7c67825 */ /* 0x000fe200078e02e4 */
[C---:B------:R-:W-:Y:S02]  /*3860*/  SEL R244, R0.reuse, R244, !P3 ;  /* 0x000000f400f47207 */ /* 0x040fe40005800000 */
[C---:B------:R-:W-:Y:S01]  /*3870*/  SEL R239, R0.reuse, R239, !P3 ;  /* 0x000000ef00ef7207 */ /* 0x040fe20005800000 */
[----:B------:R-:W-:Y:S01]  /*3880*/  IMAD.WIDE R194, R191, 0x4, R232 ;  /* 0x00000004bfc27825 */ /* 0x000fe200078e02e8 */
[----:B------:R-:W-:-:S02]  /*3890*/  SEL R160, R0, R160, !P3 ;  /* 0x000000a000a07207 */ /* 0x000fc40005800000 */
[C---:B------:R-:W-:Y:S01]  /*38a0*/  SEL R144, R0.reuse, R144, !P3 ;  /* 0x0000009000907207 */ /* 0x040fe20005800000 */
[----:B------:R-:W-:Y:S01]  /*38b0*/  IMAD.WIDE R190, R191, 0x4, R228 ;  /* 0x00000004bfbe7825 */ /* 0x000fe200078e02e4 */
[C---:B------:R-:W-:Y:S02]  /*38c0*/  SEL R193, R0.reuse, R193, !P3 ;  /* 0x000000c100c17207 */ /* 0x040fe40005800000 */
[C---:B------:R-:W-:Y:S01]  /*38d0*/  SEL R242, R0.reuse, R242, !P3 ;  /* 0x000000f200f27207 */ /* 0x040fe20005800000 */
[C---:B------:R-:W-:Y:S01]  /*38e0*/  IMAD.WIDE R186, R183.reuse, 0x4, R232 ;  /* 0x00000004b7ba7825 */ /* 0x040fe200078e02e8 */
[C---:B------:R-:W-:Y:S02]  /*38f0*/  SEL R168, R0.reuse, R168, !P3 ;  /* 0x000000a800a87207 */ /* 0x040fe40005800000 */
        /* <DEDUP_REMOVED lines=57> */
[----:B------:R-:W-:Y:S01]  /*3c90*/  SEL R209, R0, R29, !P3 ;  /* 0x0000001d00d17207 */ /* 0x000fe20005800000 */
[----:B------:R-:W-:Y:S01]  /*3ca0*/  IMAD.WIDE R112, R252, 0x4, R232 ;  /* 0x00000004fc707825 */ /* 0x000fe200078e02e8 */
[C---:B------:R-:W-:Y:S02]  /*3cb0*/  SEL R224, R0.reuse, R31, !P3 ;  /* 0x0000001f00e07207 */ /* 0x040fe40005800000 */
[----:B------:R-:W-:Y:S01]  /*3cc0*/  SEL R196, R0, R33, !P3 ;  /* 0x0000002100c47207 */ /* 0x000fe20005800000 */
        /* <DEDUP_REMOVED lines=14> */
[----:B------:R-:W-:Y:S01]  /*3db0*/  ISETP.GE.U32.AND P5, PT, R2, 0x7fffffb8, PT ;  /* 0x7fffffb80200780c */ /* 0x000fe20003fa6070 */
[C---:B------:R-:W-:Y:S01]  /*3dc0*/  IMAD.WIDE R88, R85.reuse, 0x4, R232 ;  /* 0x0000000455587825 */ /* 0x040fe200078e02e8 */
[----:B------:R-:W-:Y:S02]  /*3dd0*/  SEL R0, R0, R51, !P3 ;  /* 0x0000003300007207 */ /* 0x000fe40005800000 */
[----:B------:R-:W-:Y:S01]  /*3de0*/  IADD3 R2, R24, -0xd, RZ ;  /* 0xfffffff318027810 */ /* 0x000fe20007ffe0ff */
[----:B------:R-:W-:Y:S01]  /*3df0*/  IMAD.WIDE R84, R85, 0x4, R228 ;  /* 0x0000000455547825 */ /* 0x000fe200078e02e4 */
[----:B------:R-:W-:Y:S01]  /*3e00*/  LOP3.LUT R4, R246, 0x20, RZ, 0x3c, !PT ;  /* 0x00000020f6047812 */ /* 0x000fe200078e3cff */
[----:B------:R2:W-:Y:S01]  /*3e10*/  STL [R1+0xb0], R0 ;  /* 0x0000b00001007387 */ /* 0x0005e20000100800 */
[----:B------:R-:W-:Y:S01]  /*3e20*/  ISETP.GE.U32.AND P4, PT, R2, 0x7fffffb4, PT ;  /* 0x7fffffb40200780c */ /* 0x000fe20003f86070 */
[C---:B------:R-:W-:Y:S01]  /*3e30*/  IMAD.WIDE R80, R77.reuse, 0x4, R232 ;  /* 0x000000044d507825 */ /* 0x040fe200078e02e8 */
[----:B------:R-:W-:Y:S01]  /*3e40*/  IADD3 R2, R24, -0x19, RZ ;  /* 0xffffffe718027810 */ /* 0x000fe20007ffe0ff */
[----:B------:R-:W-:Y:S02]  /*3e50*/  STL.64 [R1+0x9f0], R226 ;  /* 0x0009f0e201007387 */ /* 0x000fe40000100a00 */
[----:B------:R-:W-:Y:S01]  /*3e60*/  IMAD.WIDE R76, R77, 0x4, R228 ;  /* 0x000000044d4c7825 */ /* 0x000fe200078e02e4 */
[----:B------:R-:W-:Y:S01]  /*3e70*/  ISETP.GE.U32.AND P2, PT, R2, 0x7fffffa8, PT ;  /* 0x7fffffa80200780c */ /* 0x000fe20003f46070 */
[----:B------:R1:W-:Y:S01]  /*3e80*/  LDGSTS.E [R246+0x2000], [R218.64], !P5 ;  /* 0x02000000daf67fae */ /* 0x0003e2000e921844 */
[C---:B------:R-:W-:Y:S01]  /*3e90*/  IADD3 R2, R24.reuse, -0x1d, RZ ;  /* 0xffffffe318027810 */ /* 0x040fe20007ffe0ff */
[C---:B------:R-:W-:Y:S01]  /*3ea0*/  IMAD.WIDE R72, R69.reuse, 0x4, R232 ;  /* 0x0000000445487825 */ /* 0x040fe200078e02e8 */
[----:B--2---:R-:W-:Y:S01]  /*3eb0*/  IADD3 R0, R24, -0x21, RZ ;  /* 0xffffffdf18007810 */ /* 0x004fe20007ffe0ff */
[----:B------:R2:W-:Y:S01]  /*3ec0*/  LDGSTS.E [R246+0x2200], [R214.64], !P5 ;  /* 0x02200000d6f67fae */ /* 0x0005e2000e921844 */
[----:B------:R-:W-:Y:S01]  /*3ed0*/  ISETP.GE.U32.AND P3, PT, R2, 0x7fffffa4, PT ;  /* 0x7fffffa40200780c */ /* 0x000fe20003f66070 */
[----:B------:R-:W-:Y:S01]  /*3ee0*/  IMAD.WIDE R68, R69, 0x4, R228 ;  /* 0x0000000445447825 */ /* 0x000fe200078e02e4 */
[----:B------:R-:W-:Y:S01]  /*3ef0*/  ISETP.GE.U32.AND P6, PT, R0, 0x7fffffa0, PT ;  /* 0x7fffffa00000780c */ /* 0x000fe20003fc6070 */
[----:B------:R3:W-:Y:S01]  /*3f00*/  LDGSTS.E [R246+0x3000], [R210.64], !P4 ;  /* 0x03000000d2f67fae */ /* 0x0007e2000e121844 */
[C---:B------:R-:W-:Y:S01]  /*3f10*/  IADD3 R0, R24.reuse, -0x25, RZ ;  /* 0xffffffdb18007810 */ /* 0x040fe20007ffe0ff */
[C---:B------:R-:W-:Y:S01]  /*3f20*/  IMAD.WIDE R66, R65.reuse, 0x4, R232 ;  /* 0x0000000441427825 */ /* 0x040fe200078e02e8 */
[----:B------:R-:W-:Y:S01]  /*3f30*/  IADD3 R2, R24, -0x1a, RZ ;  /* 0xffffffe618027810 */ /* 0x000fe20007ffe0ff */
[----:B------:R4:W-:Y:S01]  /*3f40*/  LDGSTS.E [R246+0x3200], [R206.64], !P4 ;  /* 0x03200000cef67fae */ /* 0x0009e2000e121844 */
[----:B------:R-:W-:Y:S01]  /*3f50*/  ISETP.GE.U32.AND P5, PT, R0, 0x7fffff9c, PT ;  /* 0x7fffff9c0000780c */ /* 0x000fe20003fa6070 */
[----:B------:R-:W-:Y:S01]  /*3f60*/  IMAD.WIDE R64, R65, 0x4, R228 ;  /* 0x0000000441407825 */ /* 0x000fe200078e02e4 */
[----:B------:R-:W-:Y:S01]  /*3f70*/  IADD3 R0, R24, -0x29, RZ ;  /* 0xffffffd718007810 */ /* 0x000fe20007ffe0ff */
[----:B------:R5:W-:Y:S02]  /*3f80*/  LDGSTS.E [R246+0x4000], [R202.64], !P1 ;  /* 0x04000000caf67fae */ /* 0x000be4000c921844 */
[C---:B------:R-:W-:Y:S01]  /*3f90*/  IMAD.WIDE R62, R61.reuse, 0x4, R232 ;  /* 0x000000043d3e7825 */ /* 0x040fe200078e02e8 */
[----:B------:R-:W-:Y:S01]  /*3fa0*/  ISETP.GE.U32.AND P4, PT, R0, 0x7fffff98, PT ;  /* 0x7fffff980000780c */ /* 0x000fe20003f86070 */
[----:B------:R1:W-:Y:S01]  /*3fb0*/  LDGSTS.E [R246+0x4200], [R198.64], !P1 ;  /* 0x04200000c6f67fae */ /* 0x0003e2000c921844 */
[----:B------:R-:W-:Y:S01]  /*3fc0*/  IADD3 R0, R24, -0x2d, RZ ;  /* 0xffffffd318007810 */ /* 0x000fe20007ffe0ff */
[----:B------:R-:W-:-:S02]  /*3fd0*/  IMAD.WIDE R60, R61, 0x4, R228 ;  /* 0x000000043d3c7825 */ /* 0x000fc400078e02e4 */
[----:B------:R1:W-:Y:S01]  /*3fe0*/  LDGSTS.E [R246+0x5000], [R194.64], !P0 ;  /* 0x05000000c2f67fae */ /* 0x0003e2000c121844 */
[----:B------:R-:W-:Y:S01]  /*3ff0*/  ISETP.GE.U32.AND P1, PT, R0, 0x7fffff94, PT ;  /* 0x7fffff940000780c */ /* 0x000fe20003f26070 */
[C---:B------:R-:W-:Y:S01]  /*4000*/  IMAD.WIDE R58, R57.reuse, 0x4, R232 ;  /* 0x00000004393a7825 */ /* 0x040fe200078e02e8 */
[----:B------:R-:W-:Y:S01]  /*4010*/  IADD3 R0, R24, -0x31, RZ ;  /* 0xffffffcf18007810 */ /* 0x000fe20007ffe0ff */
[----:B------:R1:W-:Y:S02]  /*4020*/  LDGSTS.E [R246+0x5200], [R190.64], !P0 ;  /* 0x05200000bef67fae */ /* 0x0003e4000c121844 */
[----:B------:R-:W-:Y:S01]  /*4030*/  IMAD.WIDE R56, R57, 0x4, R228 ;  /* 0x0000000439387825 */ /* 0x000fe200078e02e4 */
[----:B------:R-:W-:Y:S01]  /*4040*/  ISETP.GE.U32.AND P0, PT, R0, 0x7fffff90, PT ;  /* 0x7fffff900000780c */ /* 0x000fe20003f06070 */
[----:B------:R1:W-:Y:S01]  /*4050*/  LDGSTS.E [R246+0x6000], [R186.64], !P2 ;  /* 0x06000000baf67fae */ /* 0x0003e2000d121844 */
[----:B------:R-:W-:Y:S01]  /*4060*/  IADD3 R0, R24, -0x35, RZ ;  /* 0xffffffcb18007810 */ /* 0x000fe20007ffe0ff */
[----:B------:R-:W-:-:S02]  /*4070*/  IMAD.WIDE R54, R53, 0x4, R232 ;  /* 0x0000000435367825 */ /* 0x000fc400078e02e8 */
[----:B------:R1:W-:Y:S01]  /*4080*/  LDGSTS.E [R246+0x6200], [R182.64], !P2 ;  /* 0x06200000b6f67fae */ /* 0x0003e2000d121844 */
[----:B------:R-:W-:Y:S01]  /*4090*/  ISETP.GE.U32.AND P2, PT, R0, 0x7fffff8c, PT ;  /* 0x7fffff8c0000780c */ /* 0x000fe20003f46070 */
[----:B------:R-:W-:Y:S01]  /*40a0*/  IMAD.WIDE R52, R53, 0x4, R228 ;  /* 0x0000000435347825 */ /* 0x000fe200078e02e4 */
[----:B------:R-:W-:Y:S01]  /*40b0*/  IADD3 R0, R24, -0x39, RZ ;  /* 0xffffffc718007810 */ /* 0x000fe20007ffe0ff */
[----:B------:R1:W-:Y:S02]  /*40c0*/  LDGSTS.E [R246+0x7000], [R178.64], !P3 ;  /* 0x07000000b2f67fae */ /* 0x0003e4000d921844 */
[----:B------:R-:W-:Y:S02]  /*40d0*/  IMAD R49, R252, 0x29, RZ ;  /* 0x00000029fc317824 */ /* 0x000fe400078e02ff */
[----:B------:R1:W-:Y:S01]  /*40e0*/  LDGSTS.E [R246+0x7200], [R174.64], !P3 ;  /* 0x07200000aef67fae */ /* 0x0003e2000d921844 */
[----:B------:R-:W-:Y:S01]  /*40f0*/  ISETP.GE.U32.AND P3, PT, R0, 0x7fffff88, PT ;  /* 0x7fffff880000780c */ /* 0x000fe20003f66070 */
[----:B------:R-:W-:Y:S01]  /*4100*/  IMAD.WIDE R50, R49, 0x4, R232 ;  /* 0x0000000431327825 */ /* 0x000fe200078e02e8 */
[----:B------:R-:W-:Y:S01]  /*4110*/  IADD3 R0, R24, -0x3d, RZ ;  /* 0xffffffc318007810 */ /* 0x000fe20007ffe0ff */
[----:B------:R1:W-:Y:S02]  /*4120*/  LDGSTS.E [R246+0x8000], [R170.64], !P6 ;  /* 0x08000000aaf67fae */ /* 0x0003e4000f121844 */
[----:B------:R-:W-:-:S02]  /*4130*/  IMAD R45, R252, 0x2d, RZ ;  /* 0x0000002dfc2d7824 */ /* 0x000fc400078e02ff */
[----:B------:R1:W-:Y:S01]  /*4140*/  LDGSTS.E [R246+0x8200], [R166.64], !P6 ;  /* 0x08200000a6f67fae */ /* 0x0003e2000f121844 */
[----:B------:R-:W-:Y:S01]  /*4150*/  ISETP.GE.U32.AND P6, PT, R0, 0x7fffff84, PT ;  /* 0x7fffff840000780c */ /* 0x000fe20003fc6070 */
[----:B------:R-:W-:Y:S01]  /*4160*/  IMAD.WIDE R48, R49, 0x4, R228 ;  /* 0x0000000431307825 */ /* 0x000fe200078e02e4 */
[----:B------:R-:W-:Y:S01]  /*4170*/  IADD3 R0, R24, -0x2, RZ ;  /* 0xfffffffe18007810 */ /* 0x000fe20007ffe0ff */
[----:B------:R-:W-:Y:S02]  /*4180*/  STL.64 [R1+0x9e8], R222 ;  /* 0x0009e8de01007387 */ /* 0x000fe40000100a00 */
[C---:B------:R-:W-:Y:S02]  /*4190*/  IMAD.WIDE R46, R45.reuse, 0x4, R232 ;  /* 0x000000042d2e7825 */ /* 0x040fe400078e02e8 */
[----:B------:R-:W-:Y:S02]  /*41a0*/  STL.64 [R1+0x9e0], R218 ;  /* 0x0009e0da01007387 */ /* 0x000fe40000100a00 */
[----:B------:R-:W-:-:S02]  /*41b0*/  IMAD.WIDE R44, R45, 0x4, R228 ;  /* 0x000000042d2c7825 */ /* 0x000fc400078e02e4 */
[----:B------:R-:W-:Y:S02]  /*41c0*/  STL.64 [R1+0x9d8], R214 ;  /* 0x0009d8d601007387 */ /* 0x000fe40000100a00 */
[C---:B------:R-:W-:Y:S02]  /*41d0*/  IMAD R41, R252.reuse, 0x31, RZ ;  /* 0x00000031fc297824 */ /* 0x040fe400078e02ff */
[----:B------:R1:W-:Y:S01]  /*41e0*/  LDGSTS.E [R246+0x9000], [R162.64], !P5 ;  /* 0x09000000a2f67fae */ /* 0x0003e2000e921844 */
[----:B------:R-:W-:Y:S02]  /*41f0*/  IMAD R37, R252, 0x35, RZ ;  /* 0x00000035fc257824 */ /* 0x000fe400078e02ff */
[C---:B------:R-:W-:Y:S01]  /*4200*/  IMAD.WIDE R42, R41.reuse, 0x4, R232 ;  /* 0x00000004292a7825 */ /* 0x040fe200078e02e8 */
[----:B------:R-:W-:Y:S03]  /*4210*/  STL.64 [R1+0x9c8], R210 ;  /* 0x0009c8d201007387 */ /* 0x000fe60000100a00 */
[----:B------:R-:W-:Y:S01]  /*4220*/  IMAD.WIDE R40, R41, 0x4, R228 ;  /* 0x0000000429287825 */ /* 0x000fe200078e02e4 */
[----:B------:R1:W-:Y:S01]  /*4230*/  LDGSTS.E [R246+0x9200], [R158.64], !P5 ;  /* 0x092000009ef67fae */ /* 0x0003e2000e921844 */
[----:B------:R-:W-:-:S02]  /*4240*/  ISETP.GE.U32.AND P5, PT, R0, 0x7fffffbf, PT ;  /* 0x7fffffbf0000780c */ /* 0x000fc40003fa6070 */
[----:B------:R-:W-:Y:S01]  /*4250*/  IADD3 R0, R24, -0x6, RZ ;  /* 0xfffffffa18007810 */ /* 0x000fe20007ffe0ff */
[----:B------:R-:W-:Y:S01]  /*4260*/  STL.64 [R1+0x9d0], R206 ;  /* 0x0009d0ce01007387 */ /* 0x000fe20000100a00 */
[----:B------:R-:W-:-:S03]  /*4270*/  IMAD.WIDE R38, R37, 0x4, R232 ;  /* 0x0000000425267825 */ /* 0x000fc600078e02e8 */
[----:B------:R-:W-:Y:S01]  /*4280*/  STL.64 [R1+0x9c0], R202 ;  /* 0x0009c0ca01007387 */ /* 0x000fe20000100a00 */
[----:B------:R-:W-:-:S03]  /*4290*/  IMAD.WIDE R36, R37, 0x4, R228 ;  /* 0x0000000425247825 */ /* 0x000fc600078e02e4 */
[----:B------:R-:W-:Y:S01]  /*42a0*/  STL.64 [R1+0x9b8], R198 ;  /* 0x0009b8c601007387 */ /* 0x000fe20000100a00 */
[C---:B------:R-:W-:Y:S02]  /*42b0*/  IMAD R33, R252.reuse, 0x39, RZ ;  /* 0x00000039fc217824 */ /* 0x040fe400078e02ff */
[----:B------:R-:W-:Y:S01]  /*42c0*/  IMAD R29, R252, 0x3d, RZ ;  /* 0x0000003dfc1d7824 */ /* 0x000fe200078e02ff */
[----:B------:R-:W-:Y:S01]  /*42d0*/  STL.64 [R1+0x9a8], R194 ;  /* 0x0009a8c201007387 */ /* 0x000fe20000100a00 */
[----:B------:R-:W-:-:S03]  /*42e0*/  IMAD.WIDE R34, R33, 0x4, R232 ;  /* 0x0000000421227825 */ /* 0x000fc600078e02e8 */
[----:B------:R1:W-:Y:S01]  /*42f0*/  LDGSTS.E [R246+0xa000], [R154.64], !P4 ;  /* 0x0a0000009af67fae */ /* 0x0003e2000e121844 */
[----:B------:R-:W-:-:S03]  /*4300*/  IMAD.WIDE R32, R33, 0x4, R228 ;  /* 0x0000000421207825 */ /* 0x000fc600078e02e4 */
[----:B------:R-:W-:Y:S01]  /*4310*/  STL.64 [R1+0x9a0], R190 ;  /* 0x0009a0be01007387 */ /* 0x000fe20000100a00 */
[----:B------:R-:W-:-:S03]  /*4320*/  IMAD.WIDE R30, R29, 0x4, R232 ;  /* 0x000000041d1e7825 */ /* 0x000fc600078e02e8 */
[----:B------:R1:W-:Y:S01]  /*4330*/  LDGSTS.E [R246+0xa200], [R150.64], !P4 ;  /* 0x0a20000096f67fae */ /* 0x0003e2000e121844 */
[----:B------:R-:W-:Y:S01]  /*4340*/  ISETP.GE.U32.AND P4, PT, R0, 0x7fffffbb, PT ;  /* 0x7fffffbb0000780c */ /* 0x000fe20003f86070 */
[----:B------:R-:W-:Y:S01]  /*4350*/  IMAD.WIDE R28, R29, 0x4, R228 ;  /* 0x000000041d1c7825 */ /* 0x000fe200078e02e4 */
[----:B------:R-:W-:Y:S01]  /*4360*/  IADD3 R0, R24, -0xa, RZ ;  /* 0xfffffff618007810 */ /* 0x000fe20007ffe0ff */
[----:B------:R-:W-:Y:S02]  /*4370*/  STL.64 [R1+0x9b0], R186 ;  /* 0x0009b0ba01007387 */ /* 0x000fe40000100a00 */
[C---:B------:R-:W-:Y:S02]  /*4380*/  IMAD.SHL.U32 R25, R252.reuse, 0x2, RZ ;  /* 0x00000002fc197824 */ /* 0x040fe400078e00ff */
[----:B------:R-:W-:Y:S01]  /*4390*/  STL.64 [R1+0x998], R182 ;  /* 0x000998b601007387 */ /* 0x000fe20000100a00 */
[C---:B------:R-:W-:Y:S02]  /*43a0*/  IMAD R21, R252.reuse, 0x6, RZ ;  /* 0x00000006fc157824 */ /* 0x040fe400078e02ff */
[--C-:B------:R-:W-:Y:S01]  /*43b0*/  IMAD.WIDE R26, R25, 0x4, R232.reuse ;  /* 0x00000004191a7825 */ /* 0x100fe200078e02e8 */
[----:B------:R-:W-:Y:S03]  /*43c0*/  STL.64 [R1+0x980], R178 ;  /* 0x000980b201007387 */ /* 0x000fe60000100a00 */
[C---:B------:R-:W-:Y:S01]  /*43d0*/  IMAD.WIDE R22, R21.reuse, 0x4, R232 ;  /* 0x0000000415167825 */ /* 0x040fe200078e02e8 */
[----:B------:R-:W-:Y:S03]  /*43e0*/  STL.64 [R1+0x988], R174 ;  /* 0x000988ae01007387 */ /* 0x000fe60000100a00 */
[----:B------:R-:W-:Y:S01]  /*43f0*/  IMAD.WIDE R20, R21, 0x4, R228 ;  /* 0x0000000415147825 */ /* 0x000fe200078e02e4 */
[----:B------:R1:W-:Y:S03]  /*4400*/  LDGSTS.E [R246+0xb000], [R146.64], !P1 ;  /* 0x0b00000092f67fae */ /* 0x0003e6000c921844 */
[C---:B------:R-:W-:Y:S01]  /*4410*/  IMAD R17, R252.reuse, 0xa, RZ ;  /* 0x0000000afc117824 */ /* 0x040fe200078e02ff */
[----:B------:R-:W-:Y:S01]  /*4420*/  STL.64 [R1+0x990], R170 ;  /* 0x000990aa01007387 */ /* 0x000fe20000100a00 */
[----:B------:R-:W-:-:S02]  /*4430*/  IMAD R13, R252, 0xe, RZ ;  /* 0x0000000efc0d7824 */ /* 0x000fc400078e02ff */
[C---:B------:R-:W-:Y:S01]  /*4440*/  IMAD.WIDE R18, R17.reuse, 0x4, R232 ;  /* 0x0000000411127825 */ /* 0x040fe200078e02e8 */
[----:B------:R1:W-:Y:S01]  /*4450*/  LDGSTS.E [R246+0xb200], [R142.64], !P1 ;  /* 0x0b2000008ef67fae */ /* 0x0003e2000c921844 */
[----:B------:R-:W-:Y:S02]  /*4460*/  ISETP.GE.U32.AND P1, PT, R0, 0x7fffffb7, PT ;  /* 0x7fffffb70000780c */ /* 0x000fe40003f26070 */
[----:B------:R-:W-:Y:S01]  /*4470*/  IADD3 R0, R24, -0xe, RZ ;  /* 0xfffffff218007810 */ /* 0x000fe20007ffe0ff */
[----:B------:R-:W-:Y:S01]  /*4480*/  STL.64 [R1+0x978], R166 ;  /* 0x000978a601007387 */ /* 0x000fe20000100a00 */
[----:B------:R-:W-:-:S03]  /*4490*/  IMAD.WIDE R16, R17, 0x4, R228 ;  /* 0x0000000411107825 */ /* 0x000fc600078e02e4 */
[----:B------:R-:W-:Y:S01]  /*44a0*/  STL.64 [R1+0x970], R162 ;  /* 0x000970a201007387 */ /* 0x000fe20000100a00 */
[----:B------:R-:W-:-:S03]  /*44b0*/  IMAD.WIDE R14, R13, 0x4, R232 ;  /* 0x000000040d0e7825 */ /* 0x000fc600078e02e8 */
[----:B------:R-:W-:Y:S01]  /*44c0*/  STL.64 [R1+0x9f8], R158 ;  /* 0x0009f89e01007387 */ /* 0x000fe20000100a00 */
[----:B------:R-:W-:-:S03]  /*44d0*/  IMAD.WIDE R12, R13, 0x4, R228 ;  /* 0x000000040d0c7825 */ /* 0x000fc600078e02e4 */
[----:B------:R-:W-:Y:S01]  /*44e0*/  STL.64 [R1+0x960], R154 ;  /* 0x0009609a01007387 */ /* 0x000fe20000100a00 */
[C---:B------:R-:W-:Y:S02]  /*44f0*/  IMAD R9, R252.reuse, 0x12, RZ ;  /* 0x00000012fc097824 */ /* 0x040fe400078e02ff */
[----:B------:R-:W-:Y:S01]  /*4500*/  IMAD R5, R252, 0x16, RZ ;  /* 0x00000016fc057824 */ /* 0x000fe200078e02ff */
[----:B------:R1:W-:Y:S01]  /*4510*/  LDGSTS.E [R246+0xc000], [R138.64], !P0 ;  /* 0x0c0000008af67fae */ /* 0x0003e2000c121844 */
[----:B------:R-:W-:-:S03]  /*4520*/  IMAD.WIDE R10, R9, 0x4, R232 ;  /* 0x00000004090a7825 */ /* 0x000fc600078e02e8 */
[----:B------:R-:W-:Y:S01]  /*4530*/  STL.64 [R1+0x968], R150 ;  /* 0x0009689601007387 */ /* 0x000fe20000100a00 */
[----:B------:R-:W-:-:S03]  /*4540*/  IMAD.WIDE R8, R9, 0x4, R228 ;  /* 0x0000000409087825 */ /* 0x000fc600078e02e4 */
[----:B------:R1:W-:Y:S01]  /*4550*/  LDGSTS.E [R246+0xc200], [R134.64], !P0 ;  /* 0x0c20000086f67fae */ /* 0x0003e2000c121844 */
[----:B------:R-:W-:Y:S01]  /*4560*/  ISETP.GE.U32.AND P0, PT, R0, 0x7fffffb3, PT ;  /* 0x7fffffb30000780c */ /* 0x000fe20003f06070 */
[--C-:B------:R-:W-:Y:S01]  /*4570*/  IMAD.WIDE R6, R5, 0x4, R232.reuse ;  /* 0x0000000405067825 */ /* 0x100fe200078e02e8 */
[----:B------:R-:W-:Y:S01]  /*4580*/  IADD3 R0, R24, -0x12, RZ ;  /* 0xffffffee18007810 */ /* 0x000fe20007ffe0ff */
[----:B------:R-:W-:Y:S02]  /*4590*/  STL.64 [R1+0x950], R146 ;  /* 0x0009509201007387 */ /* 0x000fe40000100a00 */
[C---:B------:R-:W-:Y:S02]  /*45a0*/  IMAD.WIDE R70, R75.reuse, 0x4, R232 ;  /* 0x000000044b467825 */ /* 0x040fe400078e02e8 */
[----:B------:R-:W-:Y:S02]  /*45b0*/  STL.64 [R1+0x958], R142 ;  /* 0x0009588e01007387 */ /* 0x000fe40000100a00 */
[----:B------:R-:W-:-:S02]  /*45c0*/  IMAD.WIDE R74, R75, 0x4, R228 ;  /* 0x000000044b4a7825 */ /* 0x000fc400078e02e4 */
[----:B------:R-:W-:Y:S02]  /*45d0*/  STL.64 [R1+0x948], R138 ;  /* 0x0009488a01007387 */ /* 0x000fe40000100a00 */
[C---:B------:R-:W-:Y:S02]  /*45e0*/  IMAD.WIDE R78, R83.reuse, 0x4, R232 ;  /* 0x00000004534e7825 */ /* 0x040fe400078e02e8 */
[----:B------:R-:W-:Y:S02]  /*45f0*/  STL.64 [R1+0xa00], R134 ;  /* 0x000a008601007387 */ /* 0x000fe40000100a00 */
[----:B------:R-:W-:Y:S02]  /*4600*/  IMAD.WIDE R82, R83, 0x4, R228 ;  /* 0x0000000453527825 */ /* 0x000fe400078e02e4 */
[----:B------:R1:W-:Y:S02]  /*4610*/  LDGSTS.E [R246+0xd000], [R132.64], !P2 ;  /* 0x0d00000084f67fae */ /* 0x0003e4000d121844 */
[----:B------:R-:W-:-:S02]  /*4620*/  IMAD.WIDE R86, R91, 0x4, R232 ;  /* 0x000000045b567825 */ /* 0x000fc400078e02e8 */
[----:B------:R-:W-:Y:S02]  /*4630*/  STL.64 [R1+0x938], R132 ;  /* 0x0009388401007387 */ /* 0x000fe40000100a00 */
[----:B------:R-:W-:Y:S02]  /*4640*/  IMAD.WIDE R90, R91, 0x4, R228 ;  /* 0x000000045b5a7825 */ /* 0x000fe400078e02e4 */
[----:B------:R1:W-:Y:S01]  /*4650*/  LDGSTS.E [R246+0xd200], [R130.64], !P2 ;  /* 0x0d20000082f67fae */ /* 0x0003e2000d121844 */
[----:B------:R-:W-:Y:S01]  /*4660*/  ISETP.GE.U32.AND P2, PT, R0, 0x7fffffaf, PT ;  /* 0x7fffffaf0000780c */ /* 0x000fe20003f46070 */
[C---:B------:R-:W-:Y:S01]  /*4670*/  IMAD.WIDE R94, R99.reuse, 0x4, R232 ;  /* 0x00000004635e7825 */ /* 0x040fe200078e02e8 */
[----:B------:R-:W-:Y:S01]  /*4680*/  IADD3 R0, R24, -0x16, RZ ;  /* 0xffffffea18007810 */ /* 0x000fe20007ffe0ff */
[----:B------:R-:W-:Y:S02]  /*4690*/  STL.64 [R1+0x940], R130 ;  /* 0x0009408201007387 */ /* 0x000fe40000100a00 */
[----:B------:R-:W-:-:S02]  /*46a0*/  IMAD.WIDE R98, R99, 0x4, R228 ;  /* 0x0000000463627825 */ /* 0x000fc400078e02e4 */
[----:B------:R1:W-:Y:S02]  /*46b0*/  LDGSTS.E [R246+0xe000], [R128.64], !P3 ;  /* 0x0e00000080f67fae */ /* 0x0003e4000d921844 */
[C---:B------:R-:W-:Y:S02]  /*46c0*/  IMAD.WIDE R102, R107.reuse, 0x4, R232 ;  /* 0x000000046b667825 */ /* 0x040fe400078e02e8 */
[----:B------:R-:W-:Y:S02]  /*46d0*/  STL.64 [R1+0x928], R128 ;  /* 0x0009288001007387 */ /* 0x000fe40000100a00 */
[----:B------:R-:W-:Y:S02]  /*46e0*/  IMAD.WIDE R106, R107, 0x4, R228 ;  /* 0x000000046b6a7825 */ /* 0x000fe400078e02e4 */
[----:B------:R1:W-:Y:S01]  /*46f0*/  LDGSTS.E [R246+0xe200], [R124.64], !P3 ;  /* 0x0e2000007cf67fae */ /* 0x0003e2000d921844 */
[----:B------:R-:W-:Y:S01]  /*4700*/  ISETP.GE.U32.AND P3, PT, R0, 0x7fffffab, PT ;  /* 0x7fffffab0000780c */ /* 0x000fe20003f66070 */
[----:B------:R-:W-:Y:S01]  /*4710*/  IMAD.WIDE R110, R115, 0x4, R232 ;  /* 0x00000004736e7825 */ /* 0x000fe200078e02e8 */
[----:B------:R-:W-:Y:S01]  /*4720*/  IADD3 R0, R24, -0x1e, RZ ;  /* 0xffffffe218007810 */ /* 0x000fe20007ffe0ff */
[----:B------:R-:W-:Y:S02]  /*4730*/  STL.64 [R1+0x930], R124 ;  /* 0x0009307c01007387 */ /* 0x000fe40000100a00 */
[----:B------:R-:W-:-:S02]  /*4740*/  IMAD.WIDE R24, R25, 0x4, R228 ;  /* 0x0000000419187825 */ /* 0x000fc400078e02e4 */
[----:B------:R1:W-:Y:S02]  /*4750*/  LDGSTS.E [R246+0xf000], [R120.64], !P6 ;  /* 0x0f00000078f67fae */ /* 0x0003e4000f121844 */
[----:B------:R-:W-:Y:S02]  /*4760*/  IMAD.WIDE R114, R115, 0x4, R228 ;  /* 0x0000000473727825 */ /* 0x000fe400078e02e4 */
[----:B------:R-:W-:Y:S02]  /*4770*/  STL.64 [R1+0x920], R120 ;  /* 0x0009207801007387 */ /* 0x000fe40000100a00 */
[----:B------:R-:W-:Y:S02]  /*4780*/  IMAD.WIDE R118, R122, 0x4, R232 ;  /* 0x000000047a767825 */ /* 0x000fe400078e02e8 */
[----:B------:R1:W-:Y:S01]  /*4790*/  LDGSTS.E [R246+0xf200], [R116.64], !P6 ;  /* 0x0f20000074f67fae */ /* 0x0003e2000f121844 */
[----:B------:R-:W-:Y:S01]  /*47a0*/  ISETP.GE.U32.AND P6, PT, R2, 0x7fffffa7, PT ;  /* 0x7fffffa70200780c */ /* 0x000fe20003fc6070 */
[----:B------:R-:W-:-:S02]  /*47b0*/  IMAD.WIDE R122, R122, 0x4, R228 ;  /* 0x000000047a7a7825 */ /* 0x000fc400078e02e4 */
[----:B------:R1:W-:Y:S02]  /*47c0*/  STL.64 [R1+0xa08], R116 ;  /* 0x000a087401007387 */ /* 0x0003e40000100a00 */
[C---:B------:R-:W-:Y:S02]  /*47d0*/  IMAD.WIDE R248, R250.reuse, 0x4, R232 ;  /* 0x00000004faf87825 */ /* 0x040fe400078e02e8 */
[----:B------:R2:W-:Y:S02]  /*47e0*/  LDGSTS.E [R4+0x400], [R112.64], !P5 ;  /* 0x0040000070047fae */ /* 0x0005e4000e921844 */
[----:B------:R-:W-:Y:S02]  /*47f0*/  IMAD R197, R197, c[0x0][0x190], RZ ;  /* 0x00006400c5c57a24 */ /* 0x000fe400078e02ff */
[----:B------:R2:W-:Y:S01]  /*4800*/  STL.64 [R1+0xa10], R112 ;  /* 0x000a107001007387 */ /* 0x0005e20000100a00 */
[----:B------:R-:W-:-:S03]  /*4810*/  IMAD.WIDE R250, R250, 0x4, R228 ;  /* 0x00000004fafa7825 */ /* 0x000fc600078e02e4 */
[----:B------:R3:W-:Y:S01]  /*4820*/  LDGSTS.E [R4+0x600], [R108.64], !P5 ;  /* 0x006000006c047fae */ /* 0x0007e2000e921844 */
[----:B------:R-:W-:Y:S01]  /*4830*/  ISETP.GE.U32.AND P5, PT, R0, 0x7fffffa3, PT ;  /* 0x7fffffa30000780c */ /* 0x000fe20003fa6070 */
[----:B-1----:R-:W-:Y:S02]  /*4840*/  IMAD R116, R252, 0x1f, RZ ;  /* 0x0000001ffc747824 */ /* 0x002fe400078e02ff */
[----:B------:R1:W-:Y:S01]  /*4850*/  LDGSTS.E [R4+0x1400], [R104.64], !P4 ;  /* 0x0140000068047fae */ /* 0x0003e2000e121844 */
[----:B------:R-:W-:Y:S02]  /*4860*/  IMAD R177, R177, c[0x0][0x190], RZ ;  /* 0x00006400b1b17a24 */ /* 0x000fe400078e02ff */
[----:B------:R-:W-:Y:S01]  /*4870*/  IMAD R199, R126, c[0x0][0x190], RZ ;  /* 0x000064007ec77a24 */ /* 0x000fe200078e02ff */
[----:B------:R1:W-:Y:S01]  /*4880*/  LDGSTS.E [R4+0x1600], [R100.64], !P4 ;  /* 0x0160000064047fae */ /* 0x0003e2000e121844 */
[----:B--2---:R-:W-:Y:S02]  /*4890*/  IMAD.MOV.U32 R112, RZ, RZ, c[0x0][0x180] ;  /* 0x00006000ff707624 */ /* 0x004fe400078e00ff */
[----:B------:R-:W-:Y:S01]  /*48a0*/  IMAD.WIDE R124, R116, 0x4, R232 ;  /* 0x00000004747c7825 */ /* 0x000fe200078e02e8 */
[----:B------:R2:W-:Y:S02]  /*48b0*/  LDGSTS.E [R4+0x2400], [R96.64], !P1 ;  /* 0x0240000060047fae */ /* 0x0005e4000c921844 */
[----:B------:R-:W-:Y:S01]  /*48c0*/  IADD3 R0, R112, -0x22, RZ ;  /* 0xffffffde70007810 */ /* 0x000fe20007ffe0ff */
[----:B------:R-:W-:Y:S01]  /*48d0*/  IMAD R163, R196, c[0x0][0x190], RZ ;  /* 0x00006400c4a37a24 */ /* 0x000fe200078e02ff */
[----:B------:R1:W-:Y:S01]  /*48e0*/  LDGSTS.E [R4+0x2600], [R92.64], !P1 ;  /* 0x026000005c047fae */ /* 0x0003e2000c921844 */
[----:B------:R-:W-:Y:S01]  /*48f0*/  IADD3 R2, R112, -0x10, RZ ;  /* 0xfffffff070027810 */ /* 0x000fe20007ffe0ff */
[----:B------:R-:W-:Y:S01]  /*4900*/  IMAD.WIDE R116, R116, 0x4, R228 ;  /* 0x0000000474747825 */ /* 0x000fe200078e02e4 */
[----:B------:R-:W-:Y:S01]  /*4910*/  ISETP.GE.U32.AND P4, PT, R0, 0x7fffff9f, PT ;  /* 0x7fffff9f0000780c */ /* 0x000fe20003f86070 */
[----:B------:R2:W-:Y:S01]  /*4920*/  LDGSTS.E [R4+0x3400], [R88.64], !P0 ;  /* 0x0340000058047fae */ /* 0x0005e2000c121844 */
[----:B------:R-:W-:Y:S01]  /*4930*/  IADD3 R0, R112, -0x26, RZ ;  /* 0xffffffda70007810 */ /* 0x000fe20007ffe0ff */
[----:B------:R-:W-:-:S02]  /*4940*/  IMAD R241, R241, c[0x0][0x190], RZ ;  /* 0x00006400f1f17a24 */ /* 0x000fc400078e02ff */
[----:B------:R2:W-:Y:S01]  /*4950*/  LDGSTS.E [R4+0x3600], [R84.64], !P0 ;  /* 0x0360000054047fae */ /* 0x0005e2000c121844 */
[----:B------:R-:W-:Y:S01]  /*4960*/  ISETP.GE.U32.AND P1, PT, R0, 0x7fffff9b, PT ;  /* 0x7fffff9b0000780c */ /* 0x000fe20003f26070 */
[----:B------:R-:W-:Y:S01]  /*4970*/  IMAD R238, R238, c[0x0][0x190], RZ ;  /* 0x00006400eeee7a24 */ /* 0x000fe200078e02ff */
[----:B------:R-:W-:Y:S01]  /*4980*/  IADD3 R0, R112, -0x2a, RZ ;  /* 0xffffffd670007810 */ /* 0x000fe20007ffe0ff */
[----:B------:R2:W-:Y:S01]  /*4990*/  LDGSTS.E [R4+0x4400], [R80.64], !P2 ;  /* 0x0440000050047fae */ /* 0x0005e2000d121844 */
[----:B------:R-:W-:Y:S02]  /*49a0*/  IMAD R157, R157, c[0x0][0x190], RZ ;  /* 0x000064009d9d7a24 */ /* 0x000fe400078e02ff */
        /* <DEDUP_REMOVED lines=20> */
[----:B------:R-:W-:Y:S01]  /*4af0*/  IMAD R198, R200, c[0x0][0x190], RZ ;  /* 0x00006400c8c67a24 */ /* 0x000fe200078e02ff */
[----:B------:R2:W-:Y:S01]  /*4b00*/  LDGSTS.E [R4+0x7600], [R60.64], !P5 ;  /* 0x076000003c047fae */ /* 0x0005e2000e921844 */
[----:B------:R-:W-:Y:S01]  /*4b10*/  ISETP.GE.U32.AND P5, PT, R0, 0x7fffff87, PT ;  /* 0x7fffff870000780c */ /* 0x000fe20003fa6070 */
[----:B------:R-:W-:Y:S01]  /*4b20*/  IMAD R160, R160, c[0x0][0x190], RZ ;  /* 0x00006400a0a07a24 */ /* 0x000fe200078e02ff */
[----:B------:R-:W-:Y:S01]  /*4b30*/  IADD3 R0, R112, -0x3e, RZ ;  /* 0xffffffc270007810 */ /* 0x000fe20007ffe0ff */
[----:B------:R2:W-:Y:S01]  /*4b40*/  LDGSTS.E [R4+0x8400], [R58.64], !P4 ;  /* 0x084000003a047fae */ /* 0x0005e2000e121844 */
[----:B------:R-:W-:-:S02]  /*4b50*/  IMAD R144, R144, c[0x0][0x190], RZ ;  /* 0x0000640090907a24 */ /* 0x000fc400078e02ff */
[----:B------:R-:W-:Y:S01]  /*4b60*/  IMAD R193, R193, c[0x0][0x190], RZ ;  /* 0x00006400c1c17a24 */ /* 0x000fe200078e02ff */
[----:B------:R2:W-:Y:S01]  /*4b70*/  LDGSTS.E [R4+0x8600], [R56.64], !P4 ;  /* 0x0860000038047fae */ /* 0x0005e2000e121844 */
[----:B------:R-:W-:Y:S01]  /*4b80*/  ISETP.GE.U32.AND P4, PT, R0, 0x7fffff83, PT ;  /* 0x7fffff830000780c */ /* 0x000fe20003f86070 */
[----:B-----5:R-:W-:Y:S01]  /*4b90*/  IMAD R202, R201, c[0x0][0x190], RZ ;  /* 0x00006400c9ca7a24 */ /* 0x020fe200078e02ff */
        /* <DEDUP_REMOVED lines=34> */
[----:B---3--:R-:W-:Y:S01]  /*4dc0*/  IMAD R210, R212, c[0x0][0x190], RZ ;  /* 0x00006400d4d27a24 */ /* 0x008fe200078e02ff */
[----:B------:R-:W-:Y:S01]  /*4dd0*/  IADD3 R0, R112, -0x17, RZ ;  /* 0xffffffe970007810 */ /* 0x000fe20007ffe0ff */
[----:B------:R3:W-:Y:S01]  /*4de0*/  STL.64 [R1+0xa18], R108 ;  /* 0x000a186c01007387 */ /* 0x0007e20000100a00 */
[----:B------:R-:W-:-:S02]  /*4df0*/  IMAD R180, R180, c[0x0][0x190], RZ ;  /* 0x00006400b4b47a24 */ /* 0x000fc400078e02ff */
[----:B------:R-:W-:Y:S01]  /*4e00*/  IMAD R176, R176, c[0x0][0x190], RZ ;  /* 0x00006400b0b07a24 */ /* 0x000fe200078e02ff */
[----:B------:R2:W-:Y:S01]  /*4e10*/  LDGSTS.E [R4+0xe400], [R34.64], !P5 ;  /* 0x0e40000022047fae */ /* 0x0005e2000e921844 */
[----:B----4-:R-:W-:Y:S02]  /*4e20*/  IMAD R206, R213, c[0x0][0x190], RZ ;  /* 0x00006400d5ce7a24 */ /* 0x010fe400078e02ff */
[----:B------:R-:W-:Y:S01]  /*4e30*/  IMAD R186, R216, c[0x0][0x190], RZ ;  /* 0x00006400d8ba7a24 */ /* 0x000fe200078e02ff */
[----:B------:R1:W-:Y:S01]  /*4e40*/  STL.64 [R1+0xa20], R104 ;  /* 0x000a206801007387 */ /* 0x0003e20000100a00 */
[----:B------:R-:W-:Y:S02]  /*4e50*/  IMAD R172, R172, c[0x0][0x190], RZ ;  /* 0x00006400acac7a24 */ /* 0x000fe400078e02ff */
[----:B------:R-:W-:Y:S01]  /*4e60*/  IMAD R230, R230, c[0x0][0x190], RZ ;  /* 0x00006400e6e67a24 */ /* 0x000fe200078e02ff */
[----:B------:R2:W-:Y:S01]  /*4e70*/  LDGSTS.E [R4+0xe600], [R32.64], !P5 ;  /* 0x0e60000020047fae */ /* 0x0005e2000e921844 */
[----:B------:R-:W-:Y:S01]  /*4e80*/  ISETP.GE.U32.AND P5, PT, R0, 0x7fffffaa, PT ;  /* 0x7fffffaa0000780c */ /* 0x000fe20003fa6070 */
[----:B---3--:R-:W-:Y:S01]  /*4e90*/  IMAD R109, R152, c[0x0][0x190], RZ ;  /* 0x00006400986d7a24 */ /* 0x008fe200078e02ff */
[----:B------:R-:W-:Y:S01]  /*4ea0*/  IADD3 R0, R112, -0x1b, RZ ;  /* 0xffffffe570007810 */ /* 0x000fe20007ffe0ff */
[----:B------:R-:W-:Y:S01]  /*4eb0*/  STL.64 [R1+0xa28], R100 ;  /* 0x000a286401007387 */ /* 0x000fe20000100a00 */
[----:B------:R-:W-:-:S02]  /*4ec0*/  IMAD R181, R181, c[0x0][0x190], RZ ;  /* 0x00006400b5b57a24 */ /* 0x000fc400078e02ff */
[----:B------:R-:W-:Y:S01]  /*4ed0*/  IMAD R203, R153, c[0x0][0x190], RZ ;  /* 0x0000640099cb7a24 */ /* 0x000fe200078e02ff */
[----:B------:R-:W-:Y:S01]  /*4ee0*/  STL.64 [R1+0xa30], R96 ;  /* 0x000a306001007387 */ /* 0x000fe20000100a00 */
[----:B-1----:R-:W-:Y:S01]  /*4ef0*/  LOP3.LUT R105, R246, 0x60, RZ, 0x3c, !PT ;  /* 0x00000060f6697812 */ /* 0x002fe200078e3cff */
[----:B------:R-:W-:Y:S02]  /*4f00*/  IMAD R158, R156, c[0x0][0x190], RZ ;  /* 0x000064009c9e7a24 */ /* 0x000fe400078e02ff */
[----:B------:R1:W-:Y:S01]  /*4f10*/  STL.64 [R1+0xa38], R92 ;  /* 0x000a385c01007387 */ /* 0x0003e20000100a00 */
[----:B------:R-:W-:Y:S02]  /*4f20*/  IMAD R159, R220, c[0x0][0x190], RZ ;  /* 0x00006400dc9f7a24 */ /* 0x000fe400078e02ff */
[----:B------:R-:W-:Y:S01]  /*4f30*/  IMAD R189, R189, c[0x0][0x190], RZ ;  /* 0x00006400bdbd7a24 */ /* 0x000fe200078e02ff */
[----:B------:R2:W-:Y:S01]  /*4f40*/  LDGSTS.E [R4+0xf400], [R30.64], !P4 ;  /* 0x0f4000001e047fae */ /* 0x0005e2000e121844 */
[----:B------:R-:W-:-:S02]  /*4f50*/  IMAD R207, R221, c[0x0][0x190], RZ ;  /* 0x00006400ddcf7a24 */ /* 0x000fc400078e02ff */
[----:B------:R-:W-:Y:S01]  /*4f60*/  IMAD R214, R224, c[0x0][0x190], RZ ;  /* 0x00006400e0d67a24 */ /* 0x000fe200078e02ff */
[----:B------:R2:W-:Y:S01]  /*4f70*/  LDGSTS.E [R4+0xf600], [R28.64], !P4 ;  /* 0x0f6000001c047fae */ /* 0x0005e2000e121844 */
[----:B------:R-:W-:Y:S01]  /*4f80*/  ISETP.GE.U32.AND P4, PT, R0, 0x7fffffa6, PT ;  /* 0x7fffffa60000780c */ /* 0x000fe20003f86070 */
[----:B------:R-:W-:Y:S01]  /*4f90*/  IMAD R192, R192, c[0x0][0x190], RZ ;  /* 0x00006400c0c07a24 */ /* 0x000fe200078e02ff */
[----:B------:R-:W-:Y:S01]  /*4fa0*/  IADD3 R0, R112, -0x1f, RZ ;  /* 0xffffffe170007810 */ /* 0x000fe20007ffe0ff */
[----:B------:R3:W-:Y:S01]  /*4fb0*/  STL.64 [R1+0x918], R26 ;  /* 0x0009181a01007387 */ /* 0x0007e20000100a00 */
[----:B-1----:R-:W-:Y:S01]  /*4fc0*/  LOP3.LUT R92, R246, 0x40, RZ, 0x3c, !PT ;  /* 0x00000040f65c7812 */ /* 0x002fe200078e3cff */
[----:B------:R-:W-:Y:S02]  /*4fd0*/  IMAD.MOV.U32 R246, RZ, RZ, 0x3f ;  /* 0x0000003ffff67424 */ /* 0x000fe400078e00ff */
[----:B------:R-:W1:Y:S01]  /*4fe0*/  S2R R113, SR_TID.X ;  /* 0x0000000000717919 */ /* 0x000e620000002100 */
[----:B------:R-:W-:-:S02]  /*4ff0*/  IMAD R219, R164, c[0x0][0x190], RZ ;  /* 0x00006400a4db7a24 */ /* 0x000fc400078e02ff */
[----:B------:R-:W-:Y:S01]  /*5000*/  IMAD R211, R161, c[0x0][0x190], RZ ;  /* 0x00006400a1d37a24 */ /* 0x000fe200078e02ff */
[----:B------:R3:W-:Y:S01]  /*5010*/  LDGSTS.E [R92+0x800], [R26.64], !P1 ;  /* 0x008000001a5c7fae */ /* 0x0007e2000c921844 */
[----:B--2---:R-:W-:-:S03]  /*5020*/  IMAD.WIDE R4, R5, 0x4, R228 ;  /* 0x0000000405047825 */ /* 0x004fc600078e02e4 */
        /* <DEDUP_REMOVED lines=19> */
[----:B------:R-:W-:-:S03]  /*5160*/  IMAD R104, R252, 0x23, RZ ;  /* 0x00000023fc687824 */ /* 0x000fc600078e02ff */
[----:B------:R2:W-:Y:S01]  /*5170*/  LDGSTS.E [R92+0x3a00], [R12.64], !P3 ;  /* 0x03a000000c5c7fae */ /* 0x0005e2000d921844 */
[----:B------:R-:W-:Y:S02]  /*5180*/  ISETP.GE.U32.AND P3, PT, R0, 0x7fffff96, PT ;  /* 0x7fffff960000780c */ /* 0x000fe40003f66070 */
[----:B------:R-:W-:Y:S01]  /*5190*/  IADD3 R0, R112, -0x2f, RZ ;  /* 0xffffffd170007810 */ /* 0x000fe20007ffe0ff */
[----:B------:R2:W-:Y:S04]  /*51a0*/  LDGSTS.E [R92+0x4800], [R10.64], !P6 ;  /* 0x048000000a5c7fae */ /* 0x0005e8000f121844 */
[----:B------:R2:W-:Y:S01]  /*51b0*/  LDGSTS.E [R92+0x4a00], [R8.64], !P6 ;  /* 0x04a00000085c7fae */ /* 0x0005e2000f121844 */
[----:B------:R-:W-:Y:S02]  /*51c0*/  ISETP.GE.U32.AND P6, PT, R0, 0x7fffff92, PT ;  /* 0x7fffff920000780c */ /* 0x000fe40003fc6070 */
[----:B------:R-:W-:Y:S01]  /*51d0*/  IADD3 R0, R112, -0x33, RZ ;  /* 0xffffffcd70007810 */ /* 0x000fe20007ffe0ff */
[----:B------:R2:W-:Y:S04]  /*51e0*/  LDGSTS.E [R92+0x5800], [R6.64], !P5 ;  /* 0x05800000065c7fae */ /* 0x0005e8000e921844 */
[----:B------:R2:W-:Y:S01]  /*51f0*/  LDGSTS.E [R92+0x5a00], [R4.64], !P5 ;  /* 0x05a00000045c7fae */ /* 0x0005e2000e921844 */
[----:B------:R-:W-:-:S02]  /*5200*/  ISETP.GE.U32.AND P5, PT, R0, 0x7fffff8e, PT ;  /* 0x7fffff8e0000780c */ /* 0x000fc40003fa6070 */
        /* <DEDUP_REMOVED lines=23> */
[----:B------:R-:W-:Y:S01]  /*5380*/  ISETP.GE.U32.AND P6, PT, R0, 0x7fffffb5, PT ;  /* 0x7fffffb50000780c */ /* 0x000fe20003fc6070 */
[----:B------:R-:W-:-:S02]  /*5390*/  IMAD R0, R252, 0x36, RZ ;  /* 0x00000036fc007824 */ /* 0x000fc400078e02ff */
[----:B------:R2:W-:Y:S02]  /*53a0*/  LDGSTS.E [R92+0xc800], [R118.64], !P5 ;  /* 0x0c800000765c7fae */ /* 0x0005e4000e921844 */
[----:B------:R-:W-:Y:S02]  /*53b0*/  IMAD.WIDE R120, R0, 0x4, R232 ;  /* 0x0000000400787825 */ /* 0x000fe400078e02e8 */
        /* <DEDUP_REMOVED lines=8> */
[C---:B------:R-:W-:Y:S02]  /*5440*/  IMAD.WIDE R142, R0.reuse, 0x4, R232 ;  /* 0x00000004008e7825 */ /* 0x040fe400078e02e8 */
[----:B------:R4:W-:Y:S02]  /*5450*/  STL.64 [R1+0x48], R96 ;  /* 0x0000486001007387 */ /* 0x0009e40000100a00 */
[----:B------:R-:W-:Y:S01]  /*5460*/  IMAD.WIDE R100, R0, 0x4, R228 ;  /* 0x0000000400647825 */ /* 0x000fe200078e02e4 */
[----:B------:R-:W-:Y:S01]  /*5470*/  IADD3 R0, R112, -0x18, RZ ;  /* 0xffffffe870007810 */ /* 0x000fe20007ffe0ff */
[----:B------:R2:W-:Y:S02]  /*5480*/  LDGSTS.E [R92+0xe800], [R142.64], !P1 ;  /* 0x0e8000008e5c7fae */ /* 0x0005e4000c921844 */
[----:B------:R-:W-:-:S02]  /*5490*/  IMAD R2, R252, 0x3e, RZ ;  /* 0x0000003efc027824 */ /* 0x000fc400078e02ff */
[----:B------:R5:W-:Y:S01]  /*54a0*/  LDGSTS.E [R92+0xea00], [R100.64], !P1 ;  /* 0x0ea00000645c7fae */ /* 0x000be2000c921844 */
[----:B------:R-:W-:Y:S01]  /*54b0*/  ISETP.GE.U32.AND P1, PT, R0, 0x7fffffa9, PT ;  /* 0x7fffffa90000780c */ /* 0x000fe20003f26070 */
[C---:B---3--:R-:W-:Y:S02]  /*54c0*/  IMAD.WIDE R26, R2.reuse, 0x4, R228 ;  /* 0x00000004021a7825 */ /* 0x048fe400078e02e4 */
[----:B------:R5:W-:Y:S02]  /*54d0*/  STL.64 [R1+0x78], R100 ;  /* 0x0000786401007387 */ /* 0x000be40000100a00 */
[----:B----4-:R-:W-:Y:S01]  /*54e0*/  IMAD.WIDE R96, R2, 0x4, R232 ;  /* 0x0000000402607825 */ /* 0x010fe200078e02e8 */
[----:B------:R-:W-:-:S03]  /*54f0*/  IADD3 R2, R112, -0x1c, RZ ;  /* 0xffffffe470027810 */ /* 0x000fc60007ffe0ff */
[----:B------:R-:W-:Y:S01]  /*5500*/  IMAD R0, R252, 0x3, RZ ;  /* 0x00000003fc007824 */ /* 0x000fe200078e02ff */
[----:B------:R3:W-:Y:S04]  /*5510*/  LDGSTS.E [R92+0xf800], [R96.64], !P0 ;  /* 0x0f800000605c7fae */ /* 0x0007e8000c121844 */
[----:B------:R3:W-:Y:S01]  /*5520*/  STL.64 [R1+0xb8], R96 ;  /* 0x0000b86001007387 */ /* 0x0007e20000100a00 */
[----:B-----5:R-:W-:-:S03]  /*5530*/  IMAD.WIDE R100, R0, 0x4, R232 ;  /* 0x0000000400647825 */ /* 0x020fc600078e02e8 */
[----:B------:R2:W-:Y:S01]  /*5540*/  LDGSTS.E [R92+0xfa00], [R26.64], !P0 ;  /* 0x0fa000001a5c7fae */ /* 0x0005e2000c121844 */
[----:B------:R-:W-:Y:S01]  /*5550*/  ISETP.GE.U32.AND P0, PT, R2, 0x7fffffa5, PT ;  /* 0x7fffffa50200780c */ /* 0x000fe20003f06070 */
[----:B------:R-:W-:Y:S02]  /*5560*/  IMAD R2, R252, 0x7, RZ ;  /* 0x00000007fc027824 */ /* 0x000fe400078e02ff */
[----:B------:R4:W-:Y:S01]  /*5570*/  LDGSTS.E [R105+0xc00], [R100.64], !P2 ;  /* 0x00c0000064697fae */ /* 0x0009e2000d121844 */
[----:B---3--:R-:W-:Y:S01]  /*5580*/  IMAD.WIDE R96, R0, 0x4, R228 ;  /* 0x0000000400607825 */ /* 0x008fe200078e02e4 */
[----:B------:R-:W-:Y:S02]  /*5590*/  IADD3 R0, R112, -0x20, RZ ;  /* 0xffffffe070007810 */ /* 0x000fe40007ffe0ff */
[----:B------:R3:W-:Y:S01]  /*55a0*/  STL.64 [R1+0xc8], R26 ;  /* 0x0000c81a01007387 */ /* 0x0007e20000100a00 */
[----:B--2---:R-:W-:-:S03]  /*55b0*/  IMAD.WIDE R92, R2, 0x4, R232 ;  /* 0x00000004025c7825 */ /* 0x004fc600078e02e8 */
[----:B------:R2:W-:Y:S01]  /*55c0*/  LDGSTS.E [R105+0xe00], [R96.64], !P2 ;  /* 0x00e0000060697fae */ /* 0x0005e2000d121844 */
[----:B------:R-:W-:Y:S01]  /*55d0*/  ISETP.GE.U32.AND P2, PT, R0, 0x7fffffa1, PT ;  /* 0x7fffffa10000780c */ /* 0x000fe20003f46070 */
[----:B------:R-:W-:Y:S02]  /*55e0*/  IMAD R0, R252, 0xb, RZ ;  /* 0x0000000bfc007824 */ /* 0x000fe400078e02ff */
[----:B------:R4:W-:Y:S01]  /*55f0*/  STL.64 [R1+0x100], R100 ;  /* 0x0001006401007387 */ /* 0x0009e20000100a00 */
[----:B---3--:R-:W-:Y:S01]  /*5600*/  IMAD.WIDE R26, R2, 0x4, R228 ;  /* 0x00000004021a7825 */ /* 0x008fe200078e02e4 */
[----:B------:R-:W-:Y:S02]  /*5610*/  IADD3 R2, R112, -0x24, RZ ;  /* 0xffffffdc70027810 */ /* 0x000fe40007ffe0ff */
[----:B------:R3:W-:Y:S04]  /*5620*/  LDGSTS.E [R105+0x1c00], [R92.64], !P3 ;  /* 0x01c000005c697fae */ /* 0x0007e8000d921844 */
[----:B------:R2:W-:Y:S01]  /*5630*/  STL.64 [R1+0x108], R96 ;  /* 0x0001086001007387 */ /* 0x0005e20000100a00 */
[----:B----4-:R-:W-:-:S03]  /*5640*/  IMAD.WIDE R100, R0, 0x4, R232 ;  /* 0x0000000400647825 */ /* 0x010fc600078e02e8 */
[----:B------:R4:W-:Y:S01]  /*5650*/  LDGSTS.E [R105+0x1e00], [R26.64], !P3 ;  /* 0x01e000001a697fae */ /* 0x0009e2000d921844 */
[----:B------:R-:W-:Y:S01]  /*5660*/  ISETP.GE.U32.AND P3, PT, R2, 0x7fffff9d, PT ;  /* 0x7fffff9d0200780c */ /* 0x000fe20003f66070 */
[----:B------:R-:W-:Y:S02]  /*5670*/  IMAD R2, R252, 0xf, RZ ;  /* 0x0000000ffc027824 */ /* 0x000fe400078e02ff */
[----:B------:R3:W-:Y:S01]  /*5680*/  STL.64 [R1+0x140], R92 ;  /* 0x0001405c01007387 */ /* 0x0007e20000100a00 */
[----:B--2---:R-:W-:Y:S01]  /*5690*/  IMAD.WIDE R96, R0, 0x4, R228 ;  /* 0x0000000400607825 */ /* 0x004fe200078e02e4 */
[----:B------:R-:W-:Y:S02]  /*56a0*/  IADD3 R0, R112, -0x28, RZ ;  /* 0xffffffd870007810 */ /* 0x000fe40007ffe0ff */
[----:B------:R1:W-:Y:S04]  /*56b0*/  LDGSTS.E [R105+0x2c00], [R100.64], !P6 ;  /* 0x02c0000064697fae */ /* 0x0003e8000f121844 */
[----:B------:R4:W-:Y:S01]  /*56c0*/  STL.64 [R1+0x148], R26 ;  /* 0x0001481a01007387 */ /* 0x0009e20000100a00 */
[----:B---3--:R-:W-:-:S03]  /*56d0*/  IMAD.WIDE R92, R2, 0x4, R232 ;  /* 0x00000004025c7825 */ /* 0x008fc600078e02e8 */
[----:B------:R2:W-:Y:S01]  /*56e0*/  LDGSTS.E [R105+0x2e00], [R96.64], !P6 ;  /* 0x02e0000060697fae */ /* 0x0005e2000f121844 */
[----:B------:R-:W-:Y:S01]  /*56f0*/  ISETP.GE.U32.AND P6, PT, R0, 0x7fffff99, PT ;  /* 0x7fffff990000780c */ /* 0x000fe20003fc6070 */
[----:B------:R-:W-:Y:S02]  /*5700*/  IMAD R0, R252, 0x13, RZ ;  /* 0x00000013fc007824 */ /* 0x000fe400078e02ff */
[----:B------:R1:W-:Y:S01]  /*5710*/  STL.64 [R1+0x178], R100 ;  /* 0x0001786401007387 */ /* 0x0003e20000100a00 */
[----:B----4-:R-:W-:-:S03]  /*5720*/  IMAD.WIDE R26, R2, 0x4, R228 ;  /* 0x00000004021a7825 */ /* 0x010fc600078e02e4 */
[----:B------:R2:W-:Y:S01]  /*5730*/  STL.64 [R1+0x188], R96 ;  /* 0x0001886001007387 */ /* 0x0005e20000100a00 */
[----:B------:R-:W-:-:S03]  /*5740*/  IADD3 R2, R112, -0x2c, RZ ;  /* 0xffffffd470027810 */ /* 0x000fc60007ffe0ff */
[----:B------:R3:W-:Y:S01]  /*5750*/  STL.64 [R1+0x1e0], R92 ;  /* 0x0001e05c01007387 */ /* 0x0007e20000100a00 */
[----:B-1----:R-:W-:-:S03]  /*5760*/  LOP3.LUT R100, R113, 0x3f, RZ, 0xc0, !PT ;  /* 0x0000003f71647812 */ /* 0x002fc600078ec0ff */
[----:B------:R3:W-:Y:S01]  /*5770*/  LDGSTS.E [R105+0x3c00], [R92.64], !P5 ;  /* 0x03c000005c697fae */ /* 0x0007e2000e921844 */
[----:B------:R-:W-:-:S03]  /*5780*/  IMAD R101, R140, c[0x0][0x190], RZ ;  /* 0x000064008c657a24 */ /* 0x000fc600078e02ff */
[----:B------:R1:W-:Y:S01]  /*5790*/  STL.64 [R1+0x1f0], R26 ;  /* 0x0001f01a01007387 */ /* 0x0003e20000100a00 */
[----:B--2---:R-:W-:Y:S01]  /*57a0*/  IADD3 R96, R246, c[0x0][0x180], RZ ;  /* 0x00006000f6607a10 */ /* 0x004fe20007ffe0ff */
[----:B------:R-:W-:Y:S01]  /*57b0*/  IMAD R246, R204, c[0x0][0x190], RZ ;  /* 0x00006400ccf67a24 */ /* 0x000fe200078e02ff */
[----:B------:R-:W-:Y:S01]  /*57c0*/  IADD3 R97, R112, -0x40, RZ ;  /* 0xffffffc070617810 */ /* 0x000fe20007ffe0ff */
[----:B------:R1:W-:Y:S01]  /*57d0*/  LDGSTS.E [R105+0x3e00], [R26.64], !P5 ;  /* 0x03e000001a697fae */ /* 0x0003e2000e921844 */
[----:B------:R-:W-:Y:S02]  /*57e0*/  ISETP.GE.U32.AND P5, PT, R2, 0x7fffff95, PT ;  /* 0x7fffff950200780c */ /* 0x000fe40003fa6070 */
[----:B------:R-:W-:Y:S01]  /*57f0*/  IADD3 R2, R112, -0x30, RZ ;  /* 0xffffffd070027810 */ /* 0x000fe20007ffe0ff */
[----:B---3--:R-:W-:-:S05]  /*5800*/  IMAD.WIDE R92, R0, 0x4, R232 ;  /* 0x00000004005c7825 */ /* 0x008fca00078e02e8 */
[----:B------:R2:W-:Y:S01]  /*5810*/  STL.64 [R1+0x200], R92 ;  /* 0x0002005c01007387 */ /* 0x0005e20000100a00 */
[----:B-1----:R-:W-:-:S03]  /*5820*/  IMAD.WIDE R26, R0, 0x4, R228 ;  /* 0x00000004001a7825 */ /* 0x002fc600078e02e4 */
[----:B------:R2:W-:Y:S01]  /*5830*/  LDGSTS.E [R105+0x4c00], [R92.64], !P4 ;  /* 0x04c000005c697fae */ /* 0x0005e2000e121844 */
[----:B------:R-:W-:-:S03]  /*5840*/  IMAD R0, R252, 0x17, RZ ;  /* 0x00000017fc007824 */ /* 0x000fc600078e02ff */
[----:B------:R1:W-:Y:S04]  /*5850*/  STL.64 [R1+0x208], R26 ;  /* 0x0002081a01007387 */ /* 0x0003e80000100a00 */
[----:B------:R1:W-:Y:S01]  /*5860*/  LDGSTS.E [R105+0x4e00], [R26.64], !P4 ;  /* 0x04e000001a697fae */ /* 0x0003e2000e121844 */
[----:B------:R-:W-:Y:S01]  /*5870*/  ISETP.GE.U32.AND P4, PT, R2, 0x7fffff91, PT ;  /* 0x7fffff910200780c */ /* 0x000fe20003f86070 */
[----:B------:R-:W-:Y:S02]  /*5880*/  IMAD R2, R100, c[0x0][0x18c], RZ ;  /* 0x0000630064027a24 */ /* 0x000fe400078e02ff */
[----:B--2---:R-:W-:-:S05]  /*5890*/  IMAD.WIDE R92, R0, 0x4, R232 ;  /* 0x00000004005c7825 */ /* 0x004fca00078e02e8 */
[----:B------:R2:W-:Y:S01]  /*58a0*/  LDGSTS.E [R105+0x5c00], [R92.64], !P1 ;  /* 0x05c000005c697fae */ /* 0x0005e2000c921844 */
[----:B-1----:R-:W-:-:S03]  /*58b0*/  IMAD.WIDE R26, R0, 0x4, R228 ;  /* 0x00000004001a7825 */ /* 0x002fc600078e02e4 */
[----:B------:R2:W-:Y:S04]  /*58c0*/  STL.64 [R1+0x210], R92 ;  /* 0x0002105c01007387 */ /* 0x0005e80000100a00 */
[----:B------:R1:W-:Y:S01]  /*58d0*/  LDGSTS.E [R105+0x5e00], [R26.64], !P1 ;  /* 0x05e000001a697fae */ /* 0x0003e2000c921844 */
[----:B------:R-:W-:-:S03]  /*58e0*/  LEA R0, P1, R2, c[0x0][0x168], 0x2 ;  /* 0x00005a0002007a11 */ /* 0x000fc600078210ff */
[----:B------:R3:W-:Y:S01]  /*58f0*/  LDGSTS.E [R105+0x6c00], [R248.64], !P0 ;  /* 0x06c00000f8697fae */ /* 0x0007e2000c121844 */
[----:B------:R-:W-:Y:S02]  /*5900*/  LEA.HI.X.SX32 R2, R2, c[0x0][0x16c], 0x2, P1 ;  /* 0x00005b0002027a11 */ /* 0x000fe400008f16ff */
[-C--:B------:R-:W-:Y:S01]  /*5910*/  LEA R126, P1, R197, R0.reuse, 0x2 ;  /* 0x00000000c57e7211 */ /* 0x080fe200078210ff */
[----:B------:R4:W-:Y:S01]  /*5920*/  LDGSTS.E [R105+0x6e00], [R250.64], !P0 ;  /* 0x06e00000fa697fae */ /* 0x0009e2000c121844 */
[----:B------:R-:W-:Y:S01]  /*5930*/  LEA R196, P0, R177, R0, 0x2 ;  /* 0x00000000b1c47211 */ /* 0x000fe200078010ff */
[----:B--2---:R-:W-:Y:S01]  /*5940*/  IMAD R93, R234, c[0x0][0x190], RZ ;  /* 0x00006400ea5d7a24 */ /* 0x004fe200078e02ff */
[-C--:B------:R-:W-:Y:S01]  /*5950*/  LEA.HI.X.SX32 R127, R197, R2.reuse, 0x2, P1 ;  /* 0x00000002c57f7211 */ /* 0x080fe200008f16ff */
[----:B------:R1:W-:Y:S01]  /*5960*/  STL.64 [R1+0x218], R26 ;  /* 0x0002181a01007387 */ /* 0x0003e20000100a00 */
[----:B------:R-:W-:Y:S01]  /*5970*/  LEA.HI.X.SX32 R197, R177, R2, 0x2, P0 ;  /* 0x00000002b1c57211 */ /* 0x000fe200000f16ff */
[----:B------:R-:W-:Y:S01]  /*5980*/  IMAD R92, R240, c[0x0][0x190], RZ ;  /* 0x00006400f05c7a24 */ /* 0x000fe200078e02ff */
[C---:B------:R-:W-:Y:S01]  /*5990*/  LEA R136, P0, R157.reuse, R0, 0x2 ;  /* 0x000000009d887211 */ /* 0x040fe200078010ff */
[----:B------:R3:W-:Y:S03]  /*59a0*/  STL.64 [R1+0x910], R248 ;  /* 0x000910f801007387 */ /* 0x0007e60000100a00 */
[----:B------:R-:W-:Y:S01]  /*59b0*/  LEA.HI.X.SX32 R137, R157, R2, 0x2, P0 ;  /* 0x000000029d897211 */ /* 0x000fe200000f16ff */
[----:B------:R-:W-:Y:S01]  /*59c0*/  STL.64 [R1+0x18], R124 ;  /* 0x0000187c01007387 */ /* 0x000fe20000100a00 */
[----:B------:R-:W-:-:S03]  /*59d0*/  LEA R166, P0, R239, R0, 0x2 ;  /* 0x00000000efa67211 */ /* 0x000fc600078010ff */
[----:B------:R2:W-:Y:S01]  /*59e0*/  LDGSTS.E [R105+0x7c00], [R124.64], !P2 ;  /* 0x07c000007c697fae */ /* 0x0005e2000d121844 */
[----:B------:R-:W-:Y:S01]  /*59f0*/  LEA.HI.X.SX32 R167, R239, R2, 0x2, P0 ;  /* 0x00000002efa77211 */ /* 0x000fe200000f16ff */
[----:B-1----:R-:W-:Y:S01]  /*5a00*/  IMAD R26, R209, c[0x0][0x190], RZ ;  /* 0x00006400d11a7a24 */ /* 0x002fe200078e02ff */
[CC--:B------:R-:W-:Y:S01]  /*5a10*/  LEA R134, P0, R193.reuse, R0.reuse, 0x2 ;  /* 0x00000000c1867211 */ /* 0x0c0fe200078010ff */
[----:B------:R1:W-:Y:S01]  /*5a20*/  STL.64 [R1+0x28], R116 ;  /* 0x0000287401007387 */ /* 0x0003e20000100a00 */
[----:B---3--:R-:W-:Y:S01]  /*5a30*/  LEA R248, P1, R238, R0, 0x2 ;  /* 0x00000000eef87211 */ /* 0x008fe200078210ff */
[----:B------:R-:W-:Y:S01]  /*5a40*/  IMAD R27, R236, c[0x0][0x190], RZ ;  /* 0x00006400ec1b7a24 */ /* 0x000fe200078e02ff */
[-C--:B------:R-:W-:Y:S01]  /*5a50*/  LEA.HI.X.SX32 R135, R193, R2.reuse, 0x2, P0 ;  /* 0x00000002c1877211 */ /* 0x080fe200000f16ff */
[----:B------:R1:W-:Y:S01]  /*5a60*/  LDGSTS.E [R105+0x7e00], [R116.64], !P2 ;  /* 0x07e0000074697fae */ /* 0x0003e2000d121844 */
[----:B------:R-:W-:Y:S02]  /*5a70*/  LEA.HI.X.SX32 R249, R238, R2, 0x2, P1 ;  /* 0x00000002eef97211 */ /* 0x000fe400008f16ff */
[----:B------:R-:W-:-:S02]  /*5a80*/  LEA R170, P1, R244, R0, 0x2 ;  /* 0x00000000f4aa7211 */ /* 0x000fc400078210ff */
[C---:B------:R-:W-:Y:S02]  /*5a90*/  LEA R208, P0, R245.reuse, R0, 0x2 ;  /* 0x00000000f5d07211 */ /* 0x040fe400078010ff */
[----:B------:R-:W-:Y:S02]  /*5aa0*/  LEA.HI.X.SX32 R171, R244, R2, 0x2, P1 ;  /* 0x00000002f4ab7211 */ /* 0x000fe400008f16ff */
[C---:B------:R-:W-:Y:S02]  /*5ab0*/  LEA R204, P1, R144.reuse, R0, 0x2 ;  /* 0x0000000090cc7211 */ /* 0x040fe400078210ff */
[----:B------:R-:W-:Y:S02]  /*5ac0*/  LEA.HI.X.SX32 R209, R245, R2, 0x2, P0 ;  /* 0x00000002f5d17211 */ /* 0x000fe400000f16ff */
[----:B-1----:R-:W-:Y:S02]  /*5ad0*/  LEA R116, P2, R241, R0, 0x2 ;  /* 0x00000000f1747211 */ /* 0x002fe400078410ff */
[----:B------:R-:W-:-:S02]  /*5ae0*/  LEA.HI.X.SX32 R205, R144, R2, 0x2, P1 ;  /* 0x0000000290cd7211 */ /* 0x000fc400008f16ff */
[----:B------:R-:W-:Y:S02]  /*5af0*/  LEA.HI.X.SX32 R117, R241, R2, 0x2, P2 ;  /* 0x00000002f1757211 */ /* 0x000fe400010f16ff */
[CC--:B------:R-:W-:Y:S02]  /*5b00*/  LEA R200, P2, R237.reuse, R0.reuse, 0x2 ;  /* 0x00000000edc87211 */ /* 0x0c0fe400078410ff */
[----:B------:R-:W-:Y:S01]  /*5b10*/  LEA R144, P1, R168, R0, 0x2 ;  /* 0x00000000a8907211 */ /* 0x000fe200078210ff */
[----:B------:R-:W-:Y:S01]  /*5b20*/  STL.64 [R1], R116 ;  /* 0x0000007401007387 */ /* 0x000fe20000100a00 */
[----:B------:R-:W-:Y:S02]  /*5b30*/  LEA.HI.X.SX32 R201, R237, R2, 0x2, P2 ;  /* 0x00000002edc97211 */ /* 0x000fe400010f16ff */
[----:B------:R-:W-:Y:S01]  /*5b40*/  LEA R140, P2, R160, R0, 0x2 ;  /* 0x00000000a08c7211 */ /* 0x000fe200078410ff */
[----:B------:R-:W-:Y:S01]  /*5b50*/  STL.64 [R1+0x10], R134 ;  /* 0x0000108601007387 */ /* 0x000fe20000100a00 */
[----:B------:R-:W-:-:S02]  /*5b60*/  LEA.HI.X.SX32 R145, R168, R2, 0x2, P1 ;  /* 0x00000002a8917211 */ /* 0x000fc400008f16ff */
[----:B------:R-:W-:Y:S02]  /*5b70*/  LEA.HI.X.SX32 R141, R160, R2, 0x2, P2 ;  /* 0x00000002a08d7211 */ /* 0x000fe400010f16ff */
[CC--:B------:R-:W-:Y:S02]  /*5b80*/  LEA R178, P2, R242.reuse, R0.reuse, 0x2 ;  /* 0x00000000f2b27211 */ /* 0x0c0fe400078410ff */
[----:B------:R-:W-:Y:S02]  /*5b90*/  LEA R174, P1, R243, R0, 0x2 ;  /* 0x00000000f3ae7211 */ /* 0x000fe400078210ff */
[----:B------:R-:W-:Y:S02]  /*5ba0*/  LEA.HI.X.SX32 R179, R242, R2, 0x2, P2 ;  /* 0x00000002f2b37211 */ /* 0x000fe400010f16ff */
[-C--:B------:R-:W-:Y:S02]  /*5bb0*/  LEA R128, P2, R246, R0.reuse, 0x2 ;  /* 0x00000000f6807211 */ /* 0x080fe400078410ff */
[----:B------:R-:W-:-:S02]  /*5bc0*/  LEA R148, P0, R169, R0, 0x2 ;  /* 0x00000000a9947211 */ /* 0x000fc400078010ff */
[-C--:B------:R-:W-:Y:S02]  /*5bd0*/  LEA.HI.X.SX32 R129, R246, R2.reuse, 0x2, P2 ;  /* 0x00000002f6817211 */ /* 0x080fe400010f16ff */
[-C--:B------:R-:W-:Y:S02]  /*5be0*/  LEA.HI.X.SX32 R175, R243, R2.reuse, 0x2, P1 ;  /* 0x00000002f3af7211 */ /* 0x080fe400008f16ff */
[----:B------:R-:W-:Y:S02]  /*5bf0*/  LEA.HI.X.SX32 R149, R169, R2, 0x2, P0 ;  /* 0x00000002a9957211 */ /* 0x000fe400000f16ff */
[-C--:B------:R-:W-:Y:S02]  /*5c00*/  LEA R212, P2, R184, R0.reuse, 0x2 ;  /* 0x00000000b8d47211 */ /* 0x080fe400078410ff */
[-C--:B--2---:R-:W-:Y:S02]  /*5c10*/  LEA R124, P1, R165, R0.reuse, 0x2 ;  /* 0x00000000a57c7211 */ /* 0x084fe400078210ff */
[----:B------:R-:W-:-:S02]  /*5c20*/  LEA R130, P0, R217, R0, 0x2 ;  /* 0x00000000d9827211 */ /* 0x000fc400078010ff */
[-C--:B------:R-:W-:Y:S02]  /*5c30*/  LEA.HI.X.SX32 R213, R184, R2.reuse, 0x2, P2 ;  /* 0x00000002b8d57211 */ /* 0x080fe400010f16ff */
[-C--:B------:R-:W-:Y:S02]  /*5c40*/  LEA.HI.X.SX32 R125, R165, R2.reuse, 0x2, P1 ;  /* 0x00000002a57d7211 */ /* 0x080fe400008f16ff */
[----:B------:R-:W-:Y:S02]  /*5c50*/  LEA.HI.X.SX32 R131, R217, R2, 0x2, P0 ;  /* 0x00000002d9837211 */ /* 0x000fe400000f16ff */
[-C--:B------:R-:W-:Y:S02]  /*5c60*/  LEA R152, P2, R180, R0.reuse, 0x2 ;  /* 0x00000000b4987211 */ /* 0x080fe400078410ff */
[----:B------:R-:W-:Y:S01]  /*5c70*/  LEA R216, P1, R176, R0, 0x2 ;  /* 0x00000000b0d87211 */ /* 0x000fe200078210ff */
[----:B------:R1:W-:Y:S01]  /*5c80*/  STL.64 [R1+0x150], R130 ;  /* 0x0001508201007387 */ /* 0x0003e20000100a00 */
[----:B------:R-:W-:-:S02]  /*5c90*/  LEA.HI.X.SX32 R153, R180, R2, 0x2, P2 ;  /* 0x00000002b4997211 */ /* 0x000fc400010f16ff */
[----:B------:R-:W-:Y:S02]  /*5ca0*/  LEA.HI.X.SX32 R217, R176, R2, 0x2, P1 ;  /* 0x00000002b0d97211 */ /* 0x000fe400008f16ff */
[CC--:B------:R-:W-:Y:S02]  /*5cb0*/  LEA R182, P2, R230.reuse, R0.reuse, 0x2 ;  /* 0x00000000e6b67211 */ /* 0x0c0fe400078410ff */
[C---:B------:R-:W-:Y:S02]  /*5cc0*/  LEA R156, P1, R181.reuse, R0, 0x2 ;  /* 0x00000000b59c7211 */ /* 0x040fe400078210ff */
[-C--:B------:R-:W-:Y:S02]  /*5cd0*/  LEA.HI.X.SX32 R183, R230, R2.reuse, 0x2, P2 ;  /* 0x00000002e6b77211 */ /* 0x080fe400010f16ff */
[----:B------:R-:W-:Y:S02]  /*5ce0*/  LEA.HI.X.SX32 R157, R181, R2, 0x2, P1 ;  /* 0x00000002b59d7211 */ /* 0x000fe400008f16ff */
[----:B-1----:R-:W-:-:S02]  /*5cf0*/  LEA R130, P0, R172, R0, 0x2 ;  /* 0x00000000ac827211 */ /* 0x002fc400078010ff */
[----:B------:R-:W-:Y:S02]  /*5d00*/  LEA R154, P2, R133, R0, 0x2 ;  /* 0x00000000859a7211 */ /* 0x000fe400078410ff */
[----:B------:R-:W-:Y:S02]  /*5d10*/  LEA.HI.X.SX32 R131, R172, R2, 0x2, P0 ;  /* 0x00000002ac837211 */ /* 0x000fe400000f16ff */
[CC--:B------:R-:W-:Y:S02]  /*5d20*/  LEA R220, P0, R247.reuse, R0.reuse, 0x2 ;  /* 0x00000000f7dc7211 */ /* 0x0c0fe400078010ff */
[----:B------:R-:W-:Y:S02]  /*5d30*/  LEA R190, P1, R132, R0, 0x2 ;  /* 0x0000000084be7211 */ /* 0x000fe400078210ff */
[-C--:B------:R-:W-:Y:S02]  /*5d40*/  LEA.HI.X.SX32 R221, R247, R2.reuse, 0x2, P0 ;  /* 0x00000002f7dd7211 */ /* 0x080fe400000f16ff */
[----:B------:R-:W-:-:S02]  /*5d50*/  LEA.HI.X.SX32 R155, R133, R2, 0x2, P2 ;  /* 0x00000002859b7211 */ /* 0x000fc400010f16ff */
[----:B------:R-:W-:Y:S02]  /*5d60*/  LEA.HI.X.SX32 R191, R132, R2, 0x2, P1 ;  /* 0x0000000284bf7211 */ /* 0x000fe400008f16ff */
[-C--:B------:R-:W-:Y:S02]  /*5d70*/  LEA R160, P0, R189, R0.reuse, 0x2 ;  /* 0x00000000bda07211 */ /* 0x080fe400078010ff */
[CC--:B------:R-:W-:Y:S02]  /*5d80*/  LEA R224, P2, R186.reuse, R0.reuse, 0x2 ;  /* 0x00000000bae07211 */ /* 0x0c0fe400078410ff */
[----:B------:R-:W-:Y:S02]  /*5d90*/  LEA R132, P1, R159, R0, 0x2 ;  /* 0x000000009f847211 */ /* 0x000fe400078210ff */
[-C--:B------:R-:W-:Y:S02]  /*5da0*/  LEA.HI.X.SX32 R161, R189, R2.reuse, 0x2, P0 ;  /* 0x00000002bda17211 */ /* 0x080fe400000f16ff */
[----:B------:R-:W-:-:S02]  /*5db0*/  LEA.HI.X.SX32 R225, R186, R2, 0x2, P2 ;  /* 0x00000002bae17211 */ /* 0x000fc400010f16ff */
[----:B------:R-:W-:Y:S02]  /*5dc0*/  LEA.HI.X.SX32 R133, R159, R2, 0x2, P1 ;  /* 0x000000029f857211 */ /* 0x000fe400008f16ff */
[-C--:B------:R-:W-:Y:S02]  /*5dd0*/  LEA R194, P0, R158, R0.reuse, 0x2 ;  /* 0x000000009ec27211 */ /* 0x080fe400078010ff */
[-C--:B------:R-:W-:Y:S02]  /*5de0*/  LEA R164, P2, R192, R0.reuse, 0x2 ;  /* 0x00000000c0a47211 */ /* 0x080fe400078410ff */
        /* <DEDUP_REMOVED lines=9> */
[----:B------:R-:W-:Y:S01]  /*5e80*/  LEA.HI.X.SX32 R169, R198, R2, 0x2, P1 ;  /* 0x00000002c6a97211 */ /* 0x000fe200008f16ff */
[----:B------:R-:W-:Y:S01]  /*5e90*/  STL.64 [R1+0x80], R158 ;  /* 0x0000809e01007387 */ /* 0x000fe20000100a00 */
[-C--:B------:R-:W-:Y:S02]  /*5ea0*/  LEA R234, P0, R203, R0.reuse, 0x2 ;  /* 0x00000000cbea7211 */ /* 0x080fe400078010ff */
[-C--:B------:R-:W-:Y:S02]  /*5eb0*/  LEA R226, P2, R139, R0.reuse, 0x2 ;  /* 0x000000008be27211 */ /* 0x080fe400078410ff */
[----:B------:R-:W-:Y:S02]  /*5ec0*/  LEA R198, P1, R138, R0, 0x2 ;  /* 0x000000008ac67211 */ /* 0x000fe400078210ff */
[-C--:B------:R-:W-:Y:S02]  /*5ed0*/  LEA.HI.X.SX32 R235, R203, R2.reuse, 0x2, P0 ;  /* 0x00000002cbeb7211 */ /* 0x080fe400000f16ff */
[----:B------:R-:W-:-:S02]  /*5ee0*/  LEA.HI.X.SX32 R227, R139, R2, 0x2, P2 ;  /* 0x000000028be37211 */ /* 0x000fc400010f16ff */
[----:B------:R-:W-:Y:S02]  /*5ef0*/  LEA.HI.X.SX32 R199, R138, R2, 0x2, P1 ;  /* 0x000000028ac77211 */ /* 0x000fe400008f16ff */
[CC--:B------:R-:W-:Y:S01]  /*5f00*/  LEA R172, P0, R202.reuse, R0.reuse, 0x2 ;  /* 0x00000000caac7211 */ /* 0x0c0fe200078010ff */
[----:B------:R-:W-:Y:S01]  /*5f10*/  STL.64 [R1+0x88], R226 ;  /* 0x000088e201007387 */ /* 0x000fe20000100a00 */
        /* <DEDUP_REMOVED lines=17> */
[CC--:B------:R-:W-:Y:S02]  /*6030*/  LEA R188, P2, R27.reuse, R0.reuse, 0x2 ;  /* 0x000000001bbc7211 */ /* 0x0c0fe400078410ff */
[C---:B------:R-:W-:Y:S02]  /*6040*/  LEA R206, P1, R26.reuse, R0, 0x2 ;  /* 0x000000001ace7211 */ /* 0x040fe400078210ff */
[-C--:B------:R-:W-:Y:S02]  /*6050*/  LEA.HI.X.SX32 R189, R27, R2.reuse, 0x2, P2 ;  /* 0x000000021bbd7211 */ /* 0x080fe400010f16ff */
[----:B------:R-:W-:Y:S02]  /*6060*/  LEA.HI.X.SX32 R207, R26, R2, 0x2, P1 ;  /* 0x000000021acf7211 */ /* 0x000fe400008f16ff */
[-C--:B------:R-:W-:Y:S01]  /*6070*/  LEA R26, P1, R109, R0.reuse, 0x2 ;  /* 0x000000006d1a7211 */ /* 0x080fe200078210ff */
[----:B------:R1:W-:Y:S01]  /*6080*/  STL.64 [R1+0xd0], R188 ;  /* 0x0000d0bc01007387 */ /* 0x0003e20000100a00 */
[----:B------:R-:W-:-:S02]  /*6090*/  LEA R240, P0, R215, R0, 0x2 ;  /* 0x00000000d7f07211 */ /* 0x000fc400078010ff */
[-C--:B------:R-:W-:Y:S02]  /*60a0*/  LEA.HI.X.SX32 R27, R109, R2.reuse, 0x2, P1 ;  /* 0x000000026d1b7211 */ /* 0x080fe400008f16ff */
[----:B------:R-:W2:Y:S01]  /*60b0*/  LDL.LU R109, [R1+0xb0] ;  /* 0x0000b000016d7983 */ /* 0x000ea20000300800 */
[----:B------:R-:W-:Y:S02]  /*60c0*/  LEA.HI.X.SX32 R241, R215, R2, 0x2, P0 ;  /* 0x00000002d7f17211 */ /* 0x000fe400000f16ff */
[CC--:B------:R-:W-:Y:S02]  /*60d0*/  LEA R184, P0, R214.reuse, R0.reuse, 0x2 ;  /* 0x00000000d6b87211 */ /* 0x0c0fe400078010ff */
[----:B------:R-:W-:Y:S02]  /*60e0*/  LEA R242, P2, R163, R0, 0x2 ;  /* 0x00000000a3f27211 */ /* 0x000fe400078410ff */
[----:B------:R-:W-:Y:S02]  /*60f0*/  LEA.HI.X.SX32 R185, R214, R2, 0x2, P0 ;  /* 0x00000002d6b97211 */ /* 0x000fe400000f16ff */
[----:B------:R-:W-:-:S02]  /*6100*/  LEA R214, P0, R162, R0, 0x2 ;  /* 0x00000000a2d67211 */ /* 0x000fc400078010ff */
[----:B------:R-:W-:Y:S02]  /*6110*/  LEA.HI.X.SX32 R243, R163, R2, 0x2, P2 ;  /* 0x00000002a3f37211 */ /* 0x000fe400010f16ff */
[C---:B-1----:R-:W-:Y:S02]  /*6120*/  LEA R188, P2, R151.reuse, R0, 0x2 ;  /* 0x0000000097bc7211 */ /* 0x042fe400078410ff */
[----:B------:R-:W-:Y:S02]  /*6130*/  LEA.HI.X.SX32 R215, R162, R2, 0x2, P0 ;  /* 0x00000002a2d77211 */ /* 0x000fe400000f16ff */
[-C--:B------:R-:W-:Y:S02]  /*6140*/  LEA R162, P0, R108, R0.reuse, 0x2 ;  /* 0x000000006ca27211 */ /* 0x080fe400078010ff */
[----:B------:R-:W-:Y:S02]  /*6150*/  LEA R244, P1, R150, R0, 0x2 ;  /* 0x0000000096f47211 */ /* 0x000fe400078210ff */
[----:B------:R-:W-:-:S02]  /*6160*/  LEA.HI.X.SX32 R189, R151, R2, 0x2, P2 ;  /* 0x0000000297bd7211 */ /* 0x000fc400010f16ff */
[----:B------:R-:W-:Y:S02]  /*6170*/  LEA R218, P2, R101, R0, 0x2 ;  /* 0x0000000065da7211 */ /* 0x000fe400078410ff */
[-C--:B------:R-:W-:Y:S02]  /*6180*/  LEA.HI.X.SX32 R163, R108, R2.reuse, 0x2, P0 ;  /* 0x000000026ca37211 */ /* 0x080fe400000f16ff */
[----:B------:R-:W-:Y:S02]  /*6190*/  LEA.HI.X.SX32 R245, R150, R2, 0x2, P1 ;  /* 0x0000000296f57211 */ /* 0x000fe400008f16ff */
[-C--:B------:R-:W-:Y:S02]  /*61a0*/  LEA R246, P0, R92, R0.reuse, 0x2 ;  /* 0x000000005cf67211 */ /* 0x080fe400078010ff */
[----:B------:R-:W-:Y:S02]  /*61b0*/  LEA R192, P1, R93, R0, 0x2 ;  /* 0x000000005dc07211 */ /* 0x000fe400078210ff */
[----:B------:R-:W-:-:S02]  /*61c0*/  LEA.HI.X.SX32 R219, R101, R2, 0x2, P2 ;  /* 0x0000000265db7211 */ /* 0x000fc400010f16ff */
[----:B------:R-:W-:Y:S02]  /*61d0*/  ISETP.GT.AND P2, PT, R96, 0x3f, PT ;  /* 0x0000003f6000780c */ /* 0x000fe40003f44270 */
[-C--:B------:R-:W-:Y:S02]  /*61e0*/  LEA.HI.X.SX32 R247, R92, R2.reuse, 0x2, P0 ;  /* 0x000000025cf77211 */ /* 0x080fe400000f16ff */
[----:B------:R-:W-:Y:S02]  /*61f0*/  LEA.HI.X.SX32 R193, R93, R2, 0x2, P1 ;  /* 0x000000025dc17211 */ /* 0x000fe400008f16ff */
[C---:B------:R-:W-:Y:S01]  /*6200*/  LEA R150, P0, R3.reuse, R0, 0x2 ;  /* 0x0000000003967211 */ /* 0x040fe200078010ff */
[----:B------:R-:W-:Y:S01]  /*6210*/  IMAD.WIDE R92, R104, 0x4, R232 ;  /* 0x00000004685c7825 */ /* 0x000fe200078e02e8 */
[----:B------:R-:W-:Y:S02]  /*6220*/  ISETP.GE.AND P1, PT, R100, c[0x0][0x180], PT ;  /* 0x0000600064007a0c */ /* 0x000fe40003f26270 */
[----:B------:R-:W-:Y:S01]  /*6230*/  SEL R101, RZ, 0x4, !P2 ;  /* 0x00000004ff657807 */ /* 0x000fe20005000000 */
[----:B------:R-:W-:Y:S01]  /*6240*/  IMAD.WIDE R222, R104, 0x4, R228 ;  /* 0x0000000468de7825 */ /* 0x000fe200078e02e4 */
[----:B------:R-:W-:Y:S01]  /*6250*/  LEA.HI.X.SX32 R151, R3, R2, 0x2, P0 ;  /* 0x0000000203977211 */ /* 0x000fe200000f16ff */
[----:B------:R1:W-:Y:S01]  /*6260*/  LDGSTS.E [R105+0x8c00], [R92.64], !P3 ;  /* 0x08c000005c697fae */ /* 0x0003e2000d921844 */
[----:B------:R-:W-:-:S02]  /*6270*/  SEL R3, R101, RZ, !P1 ;  /* 0x000000ff65037207 */ /* 0x000fc40004800000 */
[----:B------:R-:W-:Y:S01]  /*6280*/  ISETP.GE.AND P0, PT, R100, R97, PT ;  /* 0x000000616400720c */ /* 0x000fe20003f06270 */
[----:B------:R3:W-:Y:S01]  /*6290*/  LDGSTS.E [R105+0x8e00], [R222.64], !P3 ;  /* 0x08e00000de697fae */ /* 0x0007e2000d921844 */
[----:B------:R-:W-:Y:S01]  /*62a0*/  IMAD R101, R252, 0x27, RZ ;  /* 0x00000027fc657824 */ /* 0x000fe200078e02ff */
[----:B------:R-:W-:Y:S02]  /*62b0*/  ISETP.NE.U32.AND P3, PT, R3, RZ, PT ;  /* 0x000000ff0300720c */ /* 0x000fe40003f65070 */
[----:B------:R1:W-:Y:S01]  /*62c0*/  STL.64 [R1+0x50], R92 ;  /* 0x0000505c01007387 */ /* 0x0003e20000100a00 */
[----:B------:R-:W-:Y:S02]  /*62d0*/  SEL R3, RZ, 0x4, P0 ;  /* 0x00000004ff037807 */ /* 0x000fe40000000000 */
[----:B------:R-:W-:Y:S01]  /*62e0*/  ISETP.GE.U32.AND P1, PT, R97, 0x7fffff81, PT ;  /* 0x7fffff816100780c */ /* 0x000fe20003f26070 */
[----:B------:R3:W-:Y:S01]  /*62f0*/  STL.64 [R1+0x60], R222 ;  /* 0x000060de01007387 */ /* 0x0007e20000100a00 */
[----:B------:R-:W-:Y:S01]  /*6300*/  ISETP.GT.AND P0, PT, R96, 0x7f, PT ;  /* 0x0000007f6000780c */ /* 0x000fe20003f04270 */
[----:B------:R-:W-:-:S05]  /*6310*/  IMAD.WIDE R96, R101, 0x4, R232 ;  /* 0x0000000465607825 */ /* 0x000fca00078e02e8 */
[----:B------:R5:W-:Y:S04]  /*6320*/  LDGSTS.E [R105+0x9c00], [R96.64], !P6 ;  /* 0x09c0000060697fae */ /* 0x000be8000f121844 */
[----:B-1----:R-:W4:Y:S01]  /*6330*/  LDL.LU.64 R92, [R1+0xa38] ;  /* 0x000a3800015c7983 */ /* 0x002f220000300a00 */
[----:B---3--:R-:W-:-:S03]  /*6340*/  IMAD.WIDE R222, R101, 0x4, R228 ;  /* 0x0000000465de7825 */ /* 0x008fc600078e02e4 */
[----:B------:R5:W-:Y:S01]  /*6350*/  STL.64 [R1+0x90], R96 ;  /* 0x0000906001007387 */ /* 0x000be20000100a00 */
[----:B------:R-:W-:-:S03]  /*6360*/  SEL R3, R3, RZ, P0 ;  /* 0x000000ff03037207 */ /* 0x000fc60000000000 */
[----:B------:R1:W-:Y:S01]  /*6370*/  STL.64 [R1+0x98], R222 ;  /* 0x000098de01007387 */ /* 0x0003e20000100a00 */
[----:B------:R-:W-:-:S03]  /*6380*/  IMAD R104, R252, 0x2b, RZ ;  /* 0x0000002bfc687824 */ /* 0x000fc600078e02ff */
[----:B------:R1:W-:Y:S01]  /*6390*/  LDGSTS.E [R105+0x9e00], [R222.64], !P6 ;  /* 0x09e00000de697fae */ /* 0x0003e2000f121844 */
[----:B------:R-:W-:-:S03]  /*63a0*/  ISETP.NE.U32.AND P0, PT, R3, RZ, PT ;  /* 0x000000ff0300720c */ /* 0x000fc60003f05070 */
[----:B-----5:R-:W3:Y:S01]  /*63b0*/  LDL.LU.64 R96, [R1+0xa30] ;  /* 0x000a300001607983 */ /* 0x020ee20000300a00 */
[----:B--2---:R-:W-:-:S03]  /*63c0*/  IMAD R101, R109, c[0x0][0x190], RZ ;  /* 0x000064006d657a24 */ /* 0x004fc600078e02ff */
[----:B------:R-:W2:Y:S02]  /*63d0*/  S2R R109, SR_TID.X ;  /* 0x00000000006d7919 */ /* 0x000ea40000002100 */
[----:B-1----:R-:W-:-:S04]  /*63e0*/  LEA R222, P6, R101, R0, 0x2 ;  /* 0x0000000065de7211 */ /* 0x002fc800078c10ff */
[----:B------:R-:W-:Y:S02]  /*63f0*/  LEA.HI.X.SX32 R223, R101, R2, 0x2, P6 ;  /* 0x0000000265df7211 */ /* 0x000fe400030f16ff */
[----:B--2---:R-:W-:-:S05]  /*6400*/  LOP3.LUT R109, R109, 0x7f, RZ, 0xc0, !PT ;  /* 0x0000007f6d6d7812 */ /* 0x004fca00078ec0ff */
[----:B------:R-:W-:Y:S02]  /*6410*/  IMAD.SHL.U32 R0, R109, 0x4, RZ ;  /* 0x000000046d007824 */ /* 0x000fe400078e00ff */
[----:B------:R-:W-:-:S03]  /*6420*/  IMAD.WIDE R108, R104, 0x4, R232 ;  /* 0x00000004686c7825 */ /* 0x000fc600078e02e8 */
[----:B------:R-:W-:Y:S01]  /*6430*/  LOP3.LUT R3, R0, 0x60, RZ, 0x3c, !PT ;  /* 0x0000006000037812 */ /* 0x000fe200078e3cff */
[----:B----4-:R-:W-:Y:S01]  /*6440*/  IMAD.WIDE R104, R104, 0x4, R228 ;  /* 0x0000000468687825 */ /* 0x010fe200078e02e4 */
[----:B------:R1:W-:Y:S03]  /*6450*/  STL.64 [R1+0xb0], R108 ;  /* 0x0000b06c01007387 */ /* 0x0003e60000100a00 */
[----:B------:R-:W-:Y:S01]  /*6460*/  IMAD R0, R252, 0x2f, RZ ;  /* 0x0000002ffc007824 */ /* 0x000fe200078e02ff */
[----:B------:R1:W-:Y:S01]  /*6470*/  LDGSTS.E [R3+0xac00], [R108.64], !P5 ;  /* 0x0ac000006c037fae */ /* 0x0003e2000e921844 */
[----:B------:R-:W-:-:S03]  /*6480*/  IADD3 R2, R112, -0x34, RZ ;  /* 0xffffffcc70027810 */ /* 0x000fc60007ffe0ff */
[----:B------:R2:W-:Y:S04]  /*6490*/  STL.64 [R1+0xc0], R104 ;  /* 0x0000c06801007387 */ /* 0x0005e80000100a00 */
[----:B------:R2:W-:Y:S01]  /*64a0*/  LDGSTS.E [R3+0xae00], [R104.64], !P5 ;  /* 0x0ae0000068037fae */ /* 0x0005e2000e921844 */
[----:B-1----:R-:W-:Y:S01]  /*64b0*/  IMAD.WIDE R108, R0, 0x4, R232 ;  /* 0x00000004006c7825 */ /* 0x002fe200078e02e8 */
[----:B------:R-:W-:-:S04]  /*64c0*/  ISETP.GE.U32.AND P5, PT, R2, 0x7fffff8d, PT ;  /* 0x7fffff8d0200780c */ /* 0x000fc80003fa6070 */
[----:B------:R1:W-:Y:S01]  /*64d0*/  LDGSTS.E [R3+0xbc00], [R108.64], !P4 ;  /* 0x0bc000006c037fae */ /* 0x0003e2000e121844 */
[----:B--2---:R-:W-:Y:S01]  /*64e0*/  IMAD.WIDE R104, R0, 0x4, R228 ;  /* 0x0000000400687825 */ /* 0x004fe200078e02e4 */
[----:B------:R-:W-:-:S04]  /*64f0*/  IADD3 R0, R112, -0x38, RZ ;  /* 0xffffffc870007810 */ /* 0x000fc80007ffe0ff */
[----:B------:R2:W-:Y:S01]  /*6500*/  LDGSTS.E [R3+0xbe00], [R104.64], !P4 ;  /* 0x0be0000068037fae */ /* 0x0005e2000e121844 */
[----:B------:R-:W-:Y:S01]  /*6510*/  ISETP.GE.U32.AND P4, PT, R0, 0x7fffff89, PT ;  /* 0x7fffff890000780c */ /* 0x000fe20003f86070 */
[----:B------:R-:W-:Y:S02]  /*6520*/  IMAD R0, R252, 0x33, RZ ;  /* 0x00000033fc007824 */ /* 0x000fe400078e02ff */
[----:B------:R1:W-:Y:S04]  /*6530*/  STL.64 [R1+0xe0], R108 ;  /* 0x0000e06c01007387 */ /* 0x0003e80000100a00 */
[----:B------:R2:W-:Y:S01]  /*6540*/  STL.64 [R1+0xe8], R104 ;  /* 0x0000e86801007387 */ /* 0x0005e20000100a00 */
[----:B-1----:R-:W-:-:S04]  /*6550*/  IMAD.WIDE R108, R0, 0x4, R232 ;  /* 0x00000004006c7825 */ /* 0x002fc800078e02e8 */
[----:B--2---:R-:W-:Y:S01]  /*6560*/  IMAD.WIDE R104, R0, 0x4, R228 ;  /* 0x0000000400687825 */ /* 0x004fe200078e02e4 */
[----:B------:R-:W-:Y:S01]  /*6570*/  IADD3 R0, R112, -0x3c, RZ ;  /* 0xffffffc470007810 */ /* 0x000fe20007ffe0ff */
[----:B------:R1:W-:Y:S04]  /*6580*/  LDGSTS.E [R3+0xcc00], [R108.64], !P5 ;  /* 0x0cc000006c037fae */ /* 0x0003e8000e921844 */
[----:B------:R2:W-:Y:S01]  /*6590*/  LDGSTS.E [R3+0xce00], [R104.64], !P5 ;  /* 0x0ce0000068037fae */ /* 0x0005e2000e921844 */
[----:B------:R-:W-:Y:S01]  /*65a0*/  ISETP.GE.U32.AND P5, PT, R0, 0x7fffff85, PT ;  /* 0x7fffff850000780c */ /* 0x000fe20003fa6070 */
[----:B------:R-:W-:Y:S02]  /*65b0*/  IMAD R0, R252, 0x37, RZ ;  /* 0x00000037fc007824 */ /* 0x000fe400078e02ff */
[----:B------:R1:W-:Y:S04]  /*65c0*/  STL.64 [R1+0x120], R108 ;  /* 0x0001206c01007387 */ /* 0x0003e80000100a00 */
[----:B------:R2:W-:Y:S01]  /*65d0*/  STL.64 [R1+0x128], R104 ;  /* 0x0001286801007387 */ /* 0x0005e20000100a00 */
[----:B------:R-:W-:Y:S01]  /*65e0*/  SHF.R.S32.HI R2, RZ, 0x6, R113 ;  /* 0x00000006ff027819 */ /* 0x000fe20000011471 */
[----:B-1----:R-:W-:-:S04]  /*65f0*/  IMAD.WIDE R108, R0, 0x4, R232 ;  /* 0x00000004006c7825 */ /* 0x002fc800078e02e8 */
[----:B--2---:R-:W-:Y:S01]  /*6600*/  IMAD.WIDE R104, R0, 0x4, R228 ;  /* 0x0000000400687825 */ /* 0x004fe200078e02e4 */
[----:B------:R-:W-:Y:S01]  /*6610*/  IADD3 R0, R112, -0x41, RZ ;  /* 0xffffffbf70007810 */ /* 0x000fe20007ffe0ff */
[----:B------:R1:W-:Y:S03]  /*6620*/  LDGSTS.E [R3+0xdc00], [R108.64], !P4 ;  /* 0x0dc000006c037fae */ /* 0x0003e6000e121844 */
[----:B------:R-:W-:Y:S01]  /*6630*/  ISETP.GE.U32.AND P6, PT, R0, 0x7fffff80, PT ;  /* 0x7fffff800000780c */ /* 0x000fe20003fc6070 */
[----:B------:R2:W-:Y:S01]  /*6640*/  LDGSTS.E [R3+0xde00], [R104.64], !P4 ;  /* 0x0de0000068037fae */ /* 0x0005e2000e121844 */
[----:B------:R-:W-:Y:S02]  /*6650*/  IADD3 R0, R112, -0x45, RZ ;  /* 0xffffffbb70007810 */ /* 0x000fe40007ffe0ff */
[----:B------:R-:W-:Y:S02]  /*6660*/  SGXT R2, R2, 0x1 ;  /* 0x000000010202781a */ /* 0x000fe40000000200 */
[----:B------:R-:W-:-:S02]  /*6670*/  ISETP.GE.U32.AND P4, PT, R0, 0x7fffff7c, PT ;  /* 0x7fffff7c0000780c */ /* 0x000fc40003f86070 */
[----:B------:R-:W-:Y:S01]  /*6680*/  SHF.L.U32 R0, R100, 0x2, RZ ;  /* 0x0000000264007819 */ /* 0x000fe200000006ff */
[----:B------:R1:W-:Y:S03]  /*6690*/  STL.64 [R1+0x160], R108 ;  /* 0x0001606c01007387 */ /* 0x0003e60000100a00 */
[----:B------:R-:W-:Y:S01]  /*66a0*/  LOP3.LUT R100, R0, 0x110, R2, 0x78, !PT ;  /* 0x0000011000647812 */ /* 0x000fe200078e7802 */
[C---:B------:R-:W-:Y:S02]  /*66b0*/  IMAD.SHL.U32 R2, R252.reuse, 0x40, RZ ;  /* 0x00000040fc027824 */ /* 0x040fe400078e00ff */
[C---:B------:R-:W-:Y:S01]  /*66c0*/  IMAD R0, R252.reuse, 0x3b, RZ ;  /* 0x0000003bfc007824 */ /* 0x040fe200078e02ff */
[----:B------:R-:W-:Y:S01]  /*66d0*/  STL.64 [R1+0x168], R104 ;  /* 0x0001686801007387 */ /* 0x000fe20000100a00 */
[----:B------:R-:W-:-:S03]  /*66e0*/  IMAD R252, R252, 0x3f, RZ ;  /* 0x0000003ffcfc7824 */ /* 0x000fc600078e02ff */
[----:B------:R4:W-:Y:S01]  /*66f0*/  STL [R1+0x2c0], R100 ;  /* 0x0002c06401007387 */ /* 0x0009e20000100800 */
[----:B-1----:R-:W-:-:S04]  /*6700*/  IMAD.WIDE R108, R252, 0x4, R232 ;  /* 0x00000004fc6c7825 */ /* 0x002fc800078e02e8 */
[----:B----4-:R-:W-:-:S04]  /*6710*/  IMAD.WIDE R100, R0, 0x4, R232 ;  /* 0x0000000400647825 */ /* 0x010fc800078e02e8 */
[--C-:B------:R-:W-:Y:S01]  /*6720*/  IMAD.WIDE R112, R252, 0x4, R228.reuse ;  /* 0x00000004fc707825 */ /* 0x100fe200078e02e4 */
[----:B------:R1:W-:Y:S04]  /*6730*/  STL.64 [R1+0x190], R100 ;  /* 0x0001906401007387 */ /* 0x0003e80000100a00 */
[----:B------:R-:W-:Y:S04]  /*6740*/  STL.64 [R1+0x1e8], R108 ;  /* 0x0001e86c01007387 */ /* 0x000fe80000100a00 */
[----:B------:R-:W4:Y:S01]  /*6750*/  LDL R252, [R1+0x2c0] ;  /* 0x0002c00001fc7983 */ /* 0x000f220000100800 */
[----:B--2---:R-:W-:-:S03]  /*6760*/  IMAD.WIDE R104, R0, 0x4, R228 ;  /* 0x0000000400687825 */ /* 0x004fc600078e02e4 */
[----:B------:R1:W-:Y:S04]  /*6770*/  LDGSTS.E [R3+0xec00], [R100.64], !P5 ;  /* 0x0ec0000064037fae */ /* 0x0003e8000e921844 */
[----:B------:R2:W-:Y:S04]  /*6780*/  LDGSTS.E [R3+0xee00], [R104.64], !P5 ;  /* 0x0ee0000068037fae */ /* 0x0005e8000e921844 */
[----:B------:R5:W-:Y:S04]  /*6790*/  LDGSTS.E [R3+0xfc00], [R108.64], !P1 ;  /* 0x0fc000006c037fae */ /* 0x000be8000c921844 */
[----:B------:R1:W-:Y:S04]  /*67a0*/  LDGSTS.E [R3+0xfe00], [R112.64], !P1 ;  /* 0x0fe0000070037fae */ /* 0x0003e8000c921844 */
[----:B------:R-:W0:Y:S04]  /*67b0*/  LDGDEPBAR ;  /* 0x00000000000079af */ /* 0x000e280000000000 */
[----:B------:R2:W-:Y:S04]  /*67c0*/  STL.64 [R1+0x1d0], R104 ;  /* 0x0001d06801007387 */ /* 0x0005e80000100a00 */
[----:B-1----:R-:W3:Y:S04]  /*67d0*/  LDL.LU.64 R100, [R1+0xa28] ;  /* 0x000a280001647983 */ /* 0x002ee80000300a00 */
[----:B------:R1:W-:Y:S04]  /*67e0*/  STL.64 [R1+0x1f8], R112 ;  /* 0x0001f87001007387 */ /* 0x0003e80000100a00 */
[----:B--2---:R-:W2:Y:S04]  /*67f0*/  LDL.LU.64 R104, [R1+0xa20] ;  /* 0x000a200001687983 */ /* 0x004ea80000300a00 */
[----:B-----5:R-:W5:Y:S04]  /*6800*/  LDL.LU.64 R108, [R1+0xa18] ;  /* 0x000a1800016c7983 */ /* 0x020f680000300a00 */
[----:B-1----:R-:W2:Y:S04]  /*6810*/  LDL.LU.64 R112, [R1+0xa10] ;  /* 0x000a100001707983 */ /* 0x002ea80000300a00 */
[----:B------:R1:W-:Y:S04]  /*6820*/  STL.64 [R1+0x908], R140 ;  /* 0x0009088c01007387 */ /* 0x0003e80000100a00 */
[----:B----4-:R4:W-:Y:S04]  /*6830*/  LDGSTS.E [R252+0x20000], [R126.64], P3 ;  /* 0x200000007efc7fae */ /* 0x0109e80009921844 */
[----:B------:R4:W-:Y:S04]  /*6840*/  LDGSTS.E [R252+0x20800], [R136.64], P3 ;  /* 0x2080000088fc7fae */ /* 0x0009e80009921844 */
[----:B------:R1:W-:Y:S04]  /*6850*/  LDGSTS.E [R252+0x21000], [R140.64], P3 ;  /* 0x210000008cfc7fae */ /* 0x0003e80009921844 */
[----:B------:R4:W-:Y:S04]  /*6860*/  LDGSTS.E [R252+0x21800], [R144.64], P3 ;  /* 0x2180000090fc7fae */ /* 0x0009e80009921844 */
[----:B------:R4:W-:Y:S04]  /*6870*/  LDGSTS.E [R252+0x22000], [R148.64], P3 ;  /* 0x2200000094fc7fae */ /* 0x0009e80009921844 */
[----:B------:R4:W-:Y:S04]  /*6880*/  LDGSTS.E [R252+0x22800], [R152.64], P3 ;  /* 0x2280000098fc7fae */ /* 0x0009e80009921844 */
[----:B------:R4:W-:Y:S04]  /*6890*/  LDGSTS.E [R252+0x23000], [R156.64], P3 ;  /* 0x230000009cfc7fae */ /* 0x0009e80009921844 */
[----:B------:R4:W-:Y:S01]  /*68a0*/  LDGSTS.E [R252+0x23800], [R160.64], P3 ;  /* 0x23800000a0fc7fae */ /* 0x0009e20009921844 */
[----:B------:R-:W-:-:S03]  /*68b0*/  LOP3.LUT R3, R252, 0x20, RZ, 0x3c, !PT ;  /* 0x00000020fc037812 */ /* 0x000fc600078e3cff */
[----:B------:R4:W-:Y:S04]  /*68c0*/  LDGSTS.E [R252+0x24000], [R164.64], P3 ;  /* 0x24000000a4fc7fae */ /* 0x0009e80009921844 */
[----:B------:R4:W-:Y:S04]  /*68d0*/  LDGSTS.E [R252+0x24800], [R168.64], P3 ;  /* 0x24800000a8fc7fae */ /* 0x0009e80009921844 */
[----:B------:R4:W-:Y:S04]  /*68e0*/  LDGSTS.E [R252+0x25000], [R172.64], P3 ;  /* 0x25000000acfc7fae */ /* 0x0009e80009921844 */
[----:B-1----:R-:W2:Y:S04]  /*68f0*/  LDL.LU.64 R140, [R1+0xd0] ;  /* 0x0000d000018c7983 */ /* 0x002ea80000300a00 */
[----:B------:R4:W-:Y:S04]  /*6900*/  LDGSTS.E [R252+0x25800], [R176.64], P3 ;  /* 0x25800000b0fc7fae */ /* 0x0009e80009921844 */
[----:B------:R4:W-:Y:S04]  /*6910*/  LDGSTS.E [R252+0x26000], [R180.64], P3 ;  /* 0x26000000b4fc7fae */ /* 0x0009e80009921844 */
[----:B------:R4:W-:Y:S04]  /*6920*/  LDGSTS.E [R252+0x26800], [R184.64], P3 ;  /* 0x26800000b8fc7fae */ /* 0x0009e80009921844 */
[----:B------:R4:W-:Y:S04]  /*6930*/  LDGSTS.E [R252+0x27000], [R188.64], P3 ;  /* 0x27000000bcfc7fae */ /* 0x0009e80009921844 */
[----:B------:R4:W-:Y:S04]  /*6940*/  LDGSTS.E [R252+0x27800], [R192.64], P3 ;  /* 0x27800000c0fc7fae */ /* 0x0009e80009921844 */
[----:B------:R1:W-:Y:S04]  /*6950*/  LDGSTS.E [R3+0x20200], [R196.64], P3 ;  /* 0x20200000c4037fae */ /* 0x0003e80009921844 */
[----:B------:R1:W-:Y:S04]  /*6960*/  LDGSTS.E [R3+0x20a00], [R200.64], P3 ;  /* 0x20a00000c8037fae */ /* 0x0003e80009921844 */
[----:B------:R1:W-:Y:S04]  /*6970*/  LDGSTS.E [R3+0x21200], [R204.64], P3 ;  /* 0x21200000cc037fae */ /* 0x0003e80009921844 */
[----:B------:R1:W-:Y:S04]  /*6980*/  STL.64 [R1+0x900], R204 ;  /* 0x000900cc01007387 */ /* 0x0003e80000100a00 */
[----:B------:R2:W-:Y:S04]  /*6990*/  LDGSTS.E [R3+0x21a00], [R208.64], P3 ;  /* 0x21a00000d0037fae */ /* 0x0005e80009921844 */
[----:B------:R2:W-:Y:S04]  /*69a0*/  LDGSTS.E [R3+0x22200], [R212.64], P3 ;  /* 0x22200000d4037fae */ /* 0x0005e80009921844 */
[----:B-1----:R-:W3:Y:S04]  /*69b0*/  LDL.LU.64 R204, [R1+0x150] ;  /* 0x0001500001cc7983 */ /* 0x002ee80000300a00 */
[----:B------:R1:W-:Y:S04]  /*69c0*/  LDGSTS.E [R3+0x22a00], [R216.64], P3 ;  /* 0x22a00000d8037fae */ /* 0x0003e80009921844 */
[----:B------:R1:W-:Y:S04]  /*69d0*/  LDGSTS.E [R3+0x23200], [R220.64], P3 ;  /* 0x23200000dc037fae */ /* 0x0003e80009921844 */
[----:B------:R1:W-:Y:S01]  /*69e0*/  LDGSTS.E [R3+0x23a00], [R224.64], P3 ;  /* 0x23a00000e0037fae */ /* 0x0003e20009921844 */
[----:B------:R-:W-:-:S03]  /*69f0*/  LOP3.LUT R0, R252, 0x40, RZ, 0x3c, !PT ;  /* 0x00000040fc007812 */ /* 0x000fc600078e3cff */
        /* <DEDUP_REMOVED lines=14> */
[----:B------:R2:W-:Y:S04]  /*6ae0*/  STL [R1+0x8ec], R0 ;  /* 0x0008ec0001007387 */ /* 0x0005e80000100800 */
[----:B------:R2:W-:Y:S04]  /*6af0*/  LDGSTS.E [R0+0x23400], [R154.64], P3 ;  /* 0x234000009a007fae */ /* 0x0005e80009921844 */
[----:B-1----:R-:W5:Y:S04]  /*6b00*/  LDL.LU.64 R116, [R1+0xa08] ;  /* 0x000a080001747983 */ /* 0x002f680000300a00 */
[----:B------:R1:W-:Y:S04]  /*6b10*/  LDGSTS.E [R0+0x23c00], [R132.64], P3 ;  /* 0x23c0000084007fae */ /* 0x0003e80009921844 */
[----:B------:R-:W5:Y:S04]  /*6b20*/  LDL.LU.64 R134, [R1+0xa00] ;  /* 0x000a000001867983 */ /* 0x000f680000300a00 */
[----:B------:R1:W-:Y:S04]  /*6b30*/  LDGSTS.E [R0+0x24400], [R158.64], P3 ;  /* 0x244000009e007fae */ /* 0x0003e80009921844 */
[----:B------:R1:W-:Y:S01]  /*6b40*/  LDGSTS.E [R0+0x24c00], [R226.64], P3 ;  /* 0x24c00000e2007fae */ /* 0x0003e20009921844 */
[----:B----4-:R-:W-:-:S03]  /*6b50*/  LOP3.LUT R252, R252, 0x60, RZ, 0x3c, !PT ;  /* 0x00000060fcfc7812 */ /* 0x010fc600078e3cff */
[----:B------:R4:W-:Y:S04]  /*6b60*/  LDGSTS.E [R0+0x25400], [R138.64], P3 ;  /* 0x254000008a007fae */ /* 0x0009e80009921844 */
[----:B-1----:R-:W5:Y:S04]  /*6b70*/  LDL.LU.64 R158, [R1+0x9f8] ;  /* 0x0009f800019e7983 */ /* 0x002f680000300a00 */
[----:B------:R-:W5:Y:S04]  /*6b80*/  LDL.LU.64 R226, [R1+0x9f0] ;  /* 0x0009f00001e27983 */ /* 0x000f680000300a00 */
[----:B------:R4:W-:Y:S01]  /*6b90*/  LDGSTS.E [R0+0x25c00], [R146.64], P3 ;  /* 0x25c0000092007fae */ /* 0x0009e20009921844 */
[----:B------:R-:W-:-:S05]  /*6ba0*/  IMAD.WIDE R232, R2, 0x4, R232 ;  /* 0x0000000402e87825 */ /* 0x000fca00078e02e8 */
[----:B------:R1:W-:Y:S04]  /*6bb0*/  STL [R1+0x2c8], R232 ;  /* 0x0002c8e801007387 */ /* 0x0003e80000100800 */
[----:B------:R1:W-:Y:S01]  /*6bc0*/  STL [R1+0x2c4], R233 ;  /* 0x0002c4e901007387 */ /* 0x0003e20000100800 */
[----:B------:R-:W-:-:S03]  /*6bd0*/  IMAD.WIDE R228, R2, 0x4, R228 ;  /* 0x0000000402e47825 */ /* 0x000fc600078e02e4 */
[----:B--2---:R4:W-:Y:S04]  /*6be0*/  LDGSTS.E [R0+0x26400], [R140.64], P3 ;  /* 0x264000008c007fae */ /* 0x0049e80009921844 */
[----:B------:R4:W-:Y:S04]  /*6bf0*/  LDGSTS.E [R0+0x26c00], [R26.64], P3 ;  /* 0x26c000001a007fae */ /* 0x0009e80009921844 */
[----:B------:R4:W-:Y:S04]  /*6c00*/  LDGSTS.E [R0+0x27400], [R162.64], P3 ;  /* 0x27400000a2007fae */ /* 0x0009e80009921844 */
[----:B------:R4:W-:Y:S04]  /*6c10*/  LDGSTS.E [R0+0x27c00], [R150.64], P3 ;  /* 0x27c0000096007fae */ /* 0x0009e80009921844 */
[----:B------:R2:W-:Y:S04]  /*6c20*/  LDGSTS.E [R252+0x20600], [R248.64], P3 ;  /* 0x20600000f8fc7fae */ /* 0x0005e80009921844 */
[----:B------:R1:W-:Y:S04]  /*6c30*/  LDGSTS.E [R252+0x20e00], [R166.64], P3 ;  /* 0x20e00000a6fc7fae */ /* 0x0003e80009921844 */
[----:B------:R1:W-:Y:S04]  /*6c40*/  LDGSTS.E [R252+0x21600], [R178.64], P3 ;  /* 0x21600000b2fc7fae */ /* 0x0003e80009921844 */
[----:B------:R1:W-:Y:S04]  /*6c50*/  LDGSTS.E [R252+0x21e00], [R174.64], P3 ;  /* 0x21e00000aefc7fae */ /* 0x0003e80009921844 */
[----:B----4-:R-:W4:Y:S04]  /*6c60*/  S2R R0, SR_TID.X ;  /* 0x0000000000007919 */ /* 0x010f280000002100 */
[----:B---3--:R3:W-:Y:S04]  /*6c70*/  LDGSTS.E [R252+0x22600], [R204.64], P3 ;  /* 0x22600000ccfc7fae */ /* 0x0087e80009921844 */
        /* <DEDUP_REMOVED lines=11> */
[----:B------:R-:W0:Y:S01]  /*6d30*/  LDGDEPBAR ;  /* 0x00000000000079af */ /* 0x000e220000000000 */
[----:B----4-:R-:W-:-:S05]  /*6d40*/  LOP3.LUT R0, R0, 0x7f, RZ, 0xc0, !PT ;  /* 0x0000007f00007812 */ /* 0x010fca00078ec0ff */
[----:B------:R-:W-:Y:S01]  /*6d50*/  IMAD.SHL.U32 R0, R0, 0x4, RZ ;  /* 0x0000000400007824 */ /* 0x000fe200078e00ff */
[----:B------:R-:W-:Y:S06]  /*6d60*/  BAR.SYNC.DEFER_BLOCKING 0x0 ;  /* 0x0000000000007b1d */ /* 0x000fec0000010000 */
[----:B------:R-:W-:Y:S01]  /*6d70*/  @!PT LDS RZ, [RZ] ;  /* 0x00000000fffff984 */ /* 0x000fe20000000800 */
[----:B------:R-:W-:Y:S01]  /*6d80*/  @!PT LDS RZ, [RZ] ;  /* 0x00000000fffff984 */ /* 0x000fe20000000800 */
[----:B------:R-:W-:Y:S01]  /*6d90*/  @!PT LDS RZ, [RZ] ;  /* 0x00000000fffff984 */ /* 0x000fe20000000800 */
[----:B------:R1:W-:Y:S04]  /*6da0*/  LDGSTS.E [R0+0x10000], [R232.64], !P6 ;  /* 0x10000000e8007fae */ /* 0x0003e8000f121844 */
[----:B------:R4:W-:Y:S01]  /*6db0*/  LDGSTS.E [R0+0x10200], [R228.64], !P6 ;  /* 0x10200000e4007fae */ /* 0x0009e2000f121844 */
[----:B-1----:R-:W-:-:S02]  /*6dc0*/  IMAD.MOV.U32 R232, RZ, RZ, R222 ;  /* 0x000000ffffe87224 */ /* 0x002fc400078e00de */
[----:B------:R-:W-:Y:S02]  /*6dd0*/  IMAD.MOV.U32 R233, RZ, RZ, R223 ;  /* 0x000000ffffe97224 */ /* 0x000fe400078e00df */
[----:B------:R-:W2:Y:S04]  /*6de0*/  LDL.LU.64 R222, [R1+0x9e8] ;  /* 0x0009e80001de7983 */ /* 0x000ea80000300a00 */
[----:B------:R1:W-:Y:S04]  /*6df0*/  STL [R1+0x2d0], R228 ;  /* 0x0002d0e401007387 */ /* 0x0003e80000100800 */
[----:B------:R3:W-:Y:S01]  /*6e00*/  STL [R1+0x2cc], R229 ;  /* 0x0002cce501007387 */ /* 0x0007e20000100800 */
[----:B----4-:R-:W-:Y:S01]  /*6e10*/  IMAD.MOV.U32 R0, RZ, RZ, c[0x0][0x180] ;  /* 0x00006000ff007624 */ /* 0x010fe200078e00ff */
[----:B-1----:R-:W-:Y:S01]  /*6e20*/  MOV R228, R218 ;  /* 0x000000da00e47202 */ /* 0x002fe20000000f00 */
[----:B---3--:R-:W-:-:S02]  /*6e30*/  IMAD.MOV.U32 R229, RZ, RZ, R219 ;  /* 0x000000ffffe57224 */ /* 0x008fc400078e00db */
[----:B------:R-:W3:Y:S01]  /*6e40*/  LDL.LU.64 R218, [R1+0x9e0] ;  /* 0x0009e00001da7983 */ /* 0x000ee20000300a00 */
[----:B------:R-:W-:-:S04]  /*6e50*/  IADD3 R0, R0, -0x49, RZ ;  /* 0xffffffb700007810 */ /* 0x000fc80007ffe0ff */
[----:B------:R-:W-:Y:S02]  /*6e60*/  ISETP.GE.U32.AND P3, PT, R0, 0x7fffff78, PT ;  /* 0x7fffff780000780c */ /* 0x000fe40003f66070 */
[----:B------:R-:W1:Y:S01]  /*6e70*/  S2R R0, SR_TID.X ;  /* 0x0000000000007919 */ /* 0x000e620000002100 */
[----:B-----5:R-:W-:-:S05]  /*6e80*/  IMAD.WIDE R226, R2, 0x4, R226 ;  /* 0x0000000402e27825 */ /* 0x020fca00078e02e2 */
[----:B------:R4:W-:Y:S04]  /*6e90*/  STL [R1+0x308], R226 ;  /* 0x000308e201007387 */ /* 0x0009e80000100800 */
[----:B------:R5:W-:Y:S01]  /*6ea0*/  STL [R1+0x304], R227 ;  /* 0x000304e301007387 */ /* 0x000be20000100800 */
[----:B-1----:R-:W-:-:S05]  /*6eb0*/  LOP3.LUT R0, R0, 0x7f, RZ, 0xc0, !PT ;  /* 0x0000007f00007812 */ /* 0x002fca00078ec0ff */
[----:B------:R-:W-:-:S05]  /*6ec0*/  IMAD.SHL.U32 R0, R0, 0x4, RZ ;  /* 0x0000000400007824 */ /* 0x000fca00078e00ff */
[----:B------:R4:W-:Y:S02]  /*6ed0*/  LDGSTS.E [R0+0x11000], [R226.64], !P4 ;  /* 0x11000000e2007fae */ /* 0x0009e4000e121844 */
[----:B----4-:R-:W-:Y:S02]  /*6ee0*/  IMAD.MOV.U32 R226, RZ, RZ, R214 ;  /* 0x000000ffffe27224 */ /* 0x010fe400078e00d6 */
[----:B-----5:R-:W-:Y:S02]  /*6ef0*/  IMAD.MOV.U32 R227, RZ, RZ, R215 ;  /* 0x000000ffffe37224 */ /* 0x020fe400078e00d7 */
[----:B------:R-:W4:Y:S01]  /*6f00*/  LDL.LU.64 R214, [R1+0x9d8] ;  /* 0x0009d80001d67983 */ /* 0x000f220000300a00 */
[----:B--2---:R-:W-:-:S05]  /*6f10*/  IMAD.WIDE R222, R2, 0x4, R222 ;  /* 0x0000000402de7825 */ /* 0x004fca00078e02de */
[----:B------:R1:W-:Y:S02]  /*6f20*/  LDGSTS.E [R0+0x11200], [R222.64], !P4 ;  /* 0x11200000de007fae */ /* 0x0003e4000e121844 */
[----:B-1----:R-:W-:-:S05]  /*6f30*/  IMAD.MOV.U32 R0, RZ, RZ, c[0x0][0x180] ;  /* 0x00006000ff007624 */ /* 0x002fca00078e00ff */
[----:B------:R-:W-:-:S04]  /*6f40*/  IADD3 R0, R0, -0x4d, RZ ;  /* 0xffffffb300007810 */ /* 0x000fc80007ffe0ff */
[----:B------:R-:W-:Y:S02]  /*6f50*/  ISETP.GE.U32.AND P1, PT, R0, 0x7fffff74, PT ;  /* 0x7fffff740000780c */ /* 0x000fe40003f26070 */
[----:B------:R-:W1:Y:S01]  /*6f60*/  S2R R0, SR_TID.X ;  /* 0x0000000000007919 */ /* 0x000e620000002100 */
[----:B---3--:R-:W-:-:S03]  /*6f70*/  IMAD.WIDE R218, R2, 0x4, R218 ;  /* 0x0000000402da7825 */ /* 0x008fc600078e02da */
[----:B------:R2:W-:Y:S04]  /*6f80*/  STL [R1+0x310], R222 ;  /* 0x000310de01007387 */ /* 0x0005e80000100800 */
[----:B------:R3:W-:Y:S01]  /*6f90*/  STL [R1+0x30c], R223 ;  /* 0x00030cdf01007387 */ /* 0x0007e20000100800 */
[----:B--2---:R-:W-:Y:S02]  /*6fa0*/  MOV R222, R206 ;  /* 0x000000ce00de7202 */ /* 0x004fe40000000f00 */
[----:B-1----:R-:W-:Y:S01]  /*6fb0*/  LOP3.LUT R0, R0, 0x7f, RZ, 0xc0, !PT ;  /* 0x0000007f00007812 */ /* 0x002fe200078ec0ff */
[----:B---3--:R-:W-:Y:S02]  /*6fc0*/  IMAD.MOV.U32 R223, RZ, RZ, R207 ;  /* 0x000000ffffdf7224 */ /* 0x008fe400078e00cf */
[----:B------:R-:W2:Y:S02]  /*6fd0*/  LDL.LU.64 R206, [R1+0x9d0] ;  /* 0x0009d00001ce7983 */ /* 0x000ea40000300a00 */
[----:B------:R-:W-:-:S02]  /*6fe0*/  IMAD.SHL.U32 R0, R0, 0x4, RZ ;  /* 0x0000000400007824 */ /* 0x000fc400078e00ff */
[----:B------:R1:W-:Y:S04]  /*6ff0*/  STL [R1+0x348], R218 ;  /* 0x000348da01007387 */ /* 0x0003e80000100800 */
[----:B------:R1:W-:Y:S04]  /*7000*/  LDGSTS.E [R0+0x12000], [R218.64], !P3 ;  /* 0x12000000da007fae */ /* 0x0003e8000d921844 */
[----:B------:R3:W-:Y:S01]  /*7010*/  STL [R1+0x344], R219 ;  /* 0x000344db01007387 */ /* 0x0007e20000100800 */
[----:B-1----:R-:W-:Y:S02]  /*7020*/  IMAD.MOV.U32 R218, RZ, RZ, R210 ;  /* 0x000000ffffda7224 */ /* 0x002fe400078e00d2 */
[----:B---3--:R-:W-:-:S02]  /*7030*/  IMAD.MOV.U32 R219, RZ, RZ, R211 ;  /* 0x000000ffffdb7224 */ /* 0x008fc400078e00d3 */
[----:B------:R-:W3:Y:S01]  /*7040*/  LDL.LU.64 R210, [R1+0x9c8] ;  /* 0x0009c80001d27983 */ /* 0x000ee20000300a00 */
[----:B----4-:R-:W-:-:S05]  /*7050*/  IMAD.WIDE R214, R2, 0x4, R214 ;  /* 0x0000000402d67825 */ /* 0x010fca00078e02d6 */
[----:B------:R1:W-:Y:S04]  /*7060*/  STL [R1+0x350], R214 ;  /* 0x000350d601007387 */ /* 0x0003e80000100800 */
[----:B------:R1:W-:Y:S04]  /*7070*/  LDGSTS.E [R0+0x12200], [R214.64], !P3 ;  /* 0x12200000d6007fae */ /* 0x0003e8000d921844 */
[----:B------:R4:W-:Y:S01]  /*7080*/  STL [R1+0x34c], R215 ;  /* 0x00034cd701007387 */ /* 0x0009e20000100800 */
[----:B-1----:R-:W-:Y:S01]  /*7090*/  MOV R214, R202 ;  /* 0x000000ca00d67202 */ /* 0x002fe20000000f00 */
[----:B----4-:R-:W-:-:S02]  /*70a0*/  IMAD.MOV.U32 R215, RZ, RZ, R203 ;  /* 0x000000ffffd77224 */ /* 0x010fc400078e00cb */
[----:B------:R-:W4:Y:S01]  /*70b0*/  LDL.LU.64 R202, [R1+0x9c0] ;  /* 0x0009c00001ca7983 */ /* 0x000f220000300a00 */
[----:B------:R-:W-:-:S05]  /*70c0*/  IMAD.MOV.U32 R0, RZ, RZ, c[0x0][0x180] ;  /* 0x00006000ff007624 */ /* 0x000fca00078e00ff */
[----:B------:R-:W-:-:S04]  /*70d0*/  IADD3 R0, R0, -0x51, RZ ;  /* 0xffffffaf00007810 */ /* 0x000fc80007ffe0ff */
[----:B------:R-:W-:Y:S02]  /*70e0*/  ISETP.GE.U32.AND P3, PT, R0, 0x7fffff70, PT ;  /* 0x7fffff700000780c */ /* 0x000fe40003f66070 */
[----:B------:R-:W1:Y:S02]  /*70f0*/  S2R R0, SR_TID.X ;  /* 0x0000000000007919 */ /* 0x000e640000002100 */
[----:B-1----:R-:W-:-:S05]  /*7100*/  LOP3.LUT R0, R0, 0x7f, RZ, 0xc0, !PT ;  /* 0x0000007f00007812 */ /* 0x002fca00078ec0ff */
[----:B------:R-:W-:Y:S02]  /*7110*/  IMAD.SHL.U32 R0, R0, 0x4, RZ ;  /* 0x0000000400007824 */ /* 0x000fe400078e00ff */
[----:B--2---:R-:W-:-:S04]  /*7120*/  IMAD.WIDE R206, R2, 0x4, R206 ;  /* 0x0000000402ce7825 */ /* 0x004fc800078e02ce */
[----:B---3--:R-:W-:-:S05]  /*7130*/  IMAD.WIDE R210, R2, 0x4, R210 ;  /* 0x0000000402d27825 */ /* 0x008fca00078e02d2 */
[----:B------:R1:W-:Y:S04]  /*7140*/  STL [R1+0x388], R210 ;  /* 0x000388d201007387 */ /* 0x0003e80000100800 */
[----:B------:R1:W-:Y:S04]  /*7150*/  LDGSTS.E [R0+0x13000], [R210.64], !P1 ;  /* 0x13000000d2007fae */ /* 0x0003e8000c921844 */
[----:B------:R2:W-:Y:S04]  /*7160*/  STL [R1+0x384], R211 ;  /* 0x000384d301007387 */ /* 0x0005e80000100800 */
[----:B------:R3:W-:Y:S01]  /*7170*/  LDGSTS.E [R0+0x13200], [R206.64], !P1 ;  /* 0x13200000ce007fae */ /* 0x0007e2000c921844 */
[----:B-1----:R-:W-:-:S02]  /*7180*/  IMAD.MOV.U32 R210, RZ, RZ, R198 ;  /* 0x000000ffffd27224 */ /* 0x002fc400078e00c6 */
[----:B--2---:R-:W-:Y:S02]  /*7190*/  IMAD.MOV.U32 R211, RZ, RZ, R199 ;  /* 0x000000ffffd37224 */ /* 0x004fe400078e00c7 */
[----:B------:R-:W2:Y:S01]  /*71a0*/  LDL.LU.64 R198, [R1+0x9b8] ;  /* 0x0009b80001c67983 */ /* 0x000ea20000300a00 */
[----:B---3--:R-:W-:-:S05]  /*71b0*/  IMAD.MOV.U32 R0, RZ, RZ, c[0x0][0x180] ;  /* 0x00006000ff007624 */ /* 0x008fca00078e00ff */
[----:B------:R-:W-:-:S04]  /*71c0*/  IADD3 R0, R0, -0x55, RZ ;  /* 0xffffffab00007810 */ /* 0x000fc80007ffe0ff */
[----:B------:R-:W-:Y:S02]  /*71d0*/  ISETP.GE.U32.AND P1, PT, R0, 0x7fffff6c, PT ;  /* 0x7fffff6c0000780c */ /* 0x000fe40003f26070 */
[----:B------:R-:W1:Y:S01]  /*71e0*/  S2R R0, SR_TID.X ;  /* 0x0000000000007919 */ /* 0x000e620000002100 */
[----:B----4-:R-:W-:-:S03]  /*71f0*/  IMAD.WIDE R202, R2, 0x4, R202 ;  /* 0x0000000402ca7825 */ /* 0x010fc600078e02ca */
[----:B------:R3:W-:Y:S04]  /*7200*/  STL [R1+0x390], R206 ;  /* 0x000390ce01007387 */ /* 0x0007e80000100800 */
[----:B------:R4:W-:Y:S01]  /*7210*/  STL [R1+0x38c], R207 ;  /* 0x00038ccf01007387 */ /* 0x0009e20000100800 */
[----:B---3--:R-:W-:Y:S02]  /*7220*/  MOV R206, R186 ;  /* 0x000000ba00ce7202 */ /* 0x008fe40000000f00 */
[----:B-1----:R-:W-:Y:S01]  /*7230*/  LOP3.LUT R0, R0, 0x7f, RZ, 0xc0, !PT ;  /* 0x0000007f00007812 */ /* 0x002fe200078ec0ff */
[----:B----4-:R-:W-:Y:S02]  /*7240*/  IMAD.MOV.U32 R207, RZ, RZ, R187 ;  /* 0x000000ffffcf7224 */ /* 0x010fe400078e00bb */
[----:B------:R-:W3:Y:S02]  /*7250*/  LDL.LU.64 R186, [R1+0x9b0] ;  /* 0x0009b00001ba7983 */ /* 0x000ee40000300a00 */
[----:B------:R-:W-:-:S02]  /*7260*/  IMAD.SHL.U32 R0, R0, 0x4, RZ ;  /* 0x0000000400007824 */ /* 0x000fc400078e00ff */
[----:B------:R1:W-:Y:S04]  /*7270*/  STL [R1+0x3cc], R202 ;  /* 0x0003ccca01007387 */ /* 0x0003e80000100800 */
[----:B------:R1:W-:Y:S04]  /*7280*/  LDGSTS.E [R0+0x14000], [R202.64], !P3 ;  /* 0x14000000ca007fae */ /* 0x0003e8000d921844 */
[----:B------:R4:W-:Y:S01]  /*7290*/  STL [R1+0x3c8], R203 ;  /* 0x0003c8cb01007387 */ /* 0x0009e20000100800 */
[----:B-1----:R-:W-:Y:S02]  /*72a0*/  IMAD.MOV.U32 R202, RZ, RZ, R194 ;  /* 0x000000ffffca7224 */ /* 0x002fe400078e00c2 */
[----:B----4-:R-:W-:-:S02]  /*72b0*/  IMAD.MOV.U32 R203, RZ, RZ, R195 ;  /* 0x000000ffffcb7224 */ /* 0x010fc400078e00c3 */
[----:B------:R-:W4:Y:S01]  /*72c0*/  LDL.LU.64 R194, [R1+0x9a8] ;  /* 0x0009a80001c27983 */ /* 0x000f220000300a00 */
[----:B--2---:R-:W-:-:S05]  /*72d0*/  IMAD.WIDE R198, R2, 0x4, R198 ;  /* 0x0000000402c67825 */ /* 0x004fca00078e02c6 */
[----:B------:R1:W-:Y:S04]  /*72e0*/  STL [R1+0x3d4], R198 ;  /* 0x0003d4c601007387 */ /* 0x0003e80000100800 */
[----:B------:R1:W-:Y:S04]  /*72f0*/  LDGSTS.E [R0+0x14200], [R198.64], !P3 ;  /* 0x14200000c6007fae */ /* 0x0003e8000d921844 */
[----:B------:R2:W-:Y:S01]  /*7300*/  STL [R1+0x3d0], R199 ;  /* 0x0003d0c701007387 */ /* 0x0005e20000100800 */
[----:B-1----:R-:W-:Y:S01]  /*7310*/  IMAD.MOV.U32 R198, RZ, RZ, R190 ;  /* 0x000000ffffc67224 */ /* 0x002fe200078e00be */
[----:B--2---:R-:W-:-:S02]  /*7320*/  MOV R199, R191 ;  /* 0x000000bf00c77202 */ /* 0x004fc40000000f00 */
[----:B------:R-:W2:Y:S01]  /*7330*/  LDL.LU.64 R190, [R1+0x9a0] ;  /* 0x0009a00001be7983 */ /* 0x000ea20000300a00 */
[----:B------:R-:W-:-:S05]  /*7340*/  IMAD.MOV.U32 R0, RZ, RZ, c[0x0][0x180] ;  /* 0x00006000ff007624 */ /* 0x000fca00078e00ff */
[----:B------:R-:W-:-:S04]  /*7350*/  IADD3 R0, R0, -0x59, RZ ;  /* 0xffffffa700007810 */ /* 0x000fc80007ffe0ff */
[----:B------:R-:W-:Y:S02]  /*7360*/  ISETP.GE.U32.AND P3, PT, R0, 0x7fffff68, PT ;  /* 0x7fffff680000780c */ /* 0x000fe40003f66070 */
[----:B------:R-:W1:Y:S02]  /*7370*/  S2R R0, SR_TID.X ;  /* 0x0000000000007919 */ /* 0x000e640000002100 */
[----:B-1----:R-:W-:Y:S01]  /*7380*/  LOP3.LUT R0, R0, 0x7f, RZ, 0xc0, !PT ;  /* 0x0000007f00007812 */ /* 0x002fe200078ec0ff */
[----:B----4-:R-:W-:-:S04]  /*7390*/  IMAD.WIDE R194, R2, 0x4, R194 ;  /* 0x0000000402c27825 */ /* 0x010fc800078e02c2 */
[----:B------:R-:W-:Y:S01]  /*73a0*/  IMAD.SHL.U32 R0, R0, 0x4, RZ ;  /* 0x0000000400007824 */ /* 0x000fe200078e00ff */
[----:B------:R1:W-:Y:S04]  /*73b0*/  STL [R1+0x40c], R194 ;  /* 0x00040cc201007387 */ /* 0x0003e80000100800 */
[----:B------:R1:W-:Y:S04]  /*73c0*/  LDGSTS.E [R0+0x15000], [R194.64], !P1 ;  /* 0x15000000c2007fae */ /* 0x0003e8000c921844 */
[----:B------:R4:W-:Y:S01]  /*73d0*/  STL [R1+0x408], R195 ;  /* 0x000408c301007387 */ /* 0x0009e20000100800 */
[----:B-1----:R-:W-:-:S02]  /*73e0*/  IMAD.MOV.U32 R194, RZ, RZ, R182 ;  /* 0x000000ffffc27224 */ /* 0x002fc400078e00b6 */
[----:B----4-:R-:W-:Y:S02]  /*73f0*/  IMAD.MOV.U32 R195, RZ, RZ, R183 ;  /* 0x000000ffffc37224 */ /* 0x010fe400078e00b7 */
[----:B------:R-:W4:Y:S01]  /*7400*/  LDL.LU.64 R182, [R1+0x998] ;  /* 0x0009980001b67983 */ /* 0x000f220000300a00 */
[----:B---3--:R-:W-:-:S04]  /*7410*/  IMAD.WIDE R186, R2, 0x4, R186 ;  /* 0x0000000402ba7825 */ /* 0x008fc800078e02ba */
[----:B--2---:R-:W-:-:S05]  /*7420*/  IMAD.WIDE R190, R2, 0x4, R190 ;  /* 0x0000000402be7825 */ /* 0x004fca00078e02be */
[----:B------:R1:W-:Y:S02]  /*7430*/  LDGSTS.E [R0+0x15200], [R190.64], !P1 ;  /* 0x15200000be007fae */ /* 0x0003e4000c921844 */
[----:B-1----:R-:W-:-:S05]  /*7440*/  IMAD.MOV.U32 R0, RZ, RZ, c[0x0][0x180] ;  /* 0x00006000ff007624 */ /* 0x002fca00078e00ff */
[----:B------:R-:W-:-:S04]  /*7450*/  IADD3 R0, R0, -0x5d, RZ ;  /* 0xffffffa300007810 */ /* 0x000fc80007ffe0ff */
[----:B------:R-:W-:Y:S02]  /*7460*/  ISETP.GE.U32.AND P1, PT, R0, 0x7fffff64, PT ;  /* 0x7fffff640000780c */ /* 0x000fe40003f26070 */
[----:B------:R-:W1:Y:S04]  /*7470*/  S2R R0, SR_TID.X ;  /* 0x0000000000007919 */ /* 0x000e680000002100 */
[----:B------:R2:W-:Y:S04]  /*7480*/  STL [R1+0x414], R190 ;  /* 0x000414be01007387 */ /* 0x0005e80000100800 */
[----:B------:R3:W-:Y:S01]  /*7490*/  STL [R1+0x410], R191 ;  /* 0x000410bf01007387 */ /* 0x0007e20000100800 */
[----:B--2---:R-:W-:-:S02]  /*74a0*/  MOV R190, R170 ;  /* 0x000000aa00be7202 */ /* 0x004fc40000000f00 */
[----:B-1----:R-:W-:Y:S01]  /*74b0*/  LOP3.LUT R0, R0, 0x7f, RZ, 0xc0, !PT ;  /* 0x0000007f00007812 */ /* 0x002fe200078ec0ff */
[----:B---3--:R-:W-:Y:S02]  /*74c0*/  IMAD.MOV.U32 R191, RZ, RZ, R171 ;  /* 0x000000ffffbf7224 */ /* 0x008fe400078e00ab */
[----:B------:R-:W2:Y:S02]  /*74d0*/  LDL.LU.64 R170, [R1+0x990] ;  /* 0x0009900001aa7983 */ /* 0x000ea40000300a00 */
[----:B------:R-:W-:Y:S02]  /*74e0*/  IMAD.SHL.U32 R0, R0, 0x4, RZ ;  /* 0x0000000400007824 */ /* 0x000fe400078e00ff */
[----:B------:R1:W-:Y:S04]  /*74f0*/  STL [R1+0x44c], R186 ;  /* 0x00044cba01007387 */ /* 0x0003e80000100800 */
[----:B------:R1:W-:Y:S01]  /*7500*/  LDGSTS.E [R0+0x16000], [R186.64], !P3 ;  /* 0x16000000ba007fae */ /* 0x0003e2000d921844 */
[----:B----4-:R-:W-:-:S03]  /*7510*/  IMAD.WIDE R182, R2, 0x4, R182 ;  /* 0x0000000402b67825 */ /* 0x010fc600078e02b6 */
[----:B------:R3:W-:Y:S04]  /*7520*/  STL [R1+0x448], R187 ;  /* 0x000448bb01007387 */ /* 0x0007e80000100800 */
[----:B------:R4:W-:Y:S01]  /*7530*/  LDGSTS.E [R0+0x16200], [R182.64], !P3 ;  /* 0x16200000b6007fae */ /* 0x0009e2000d921844 */
[----:B-1----:R-:W-:Y:S02]  /*7540*/  IMAD.MOV.U32 R186, RZ, RZ, R174 ;  /* 0x000000ffffba7224 */ /* 0x002fe400078e00ae */
[----:B---3--:R-:W-:Y:S02]  /*7550*/  IMAD.MOV.U32 R187, RZ, RZ, R175 ;  /* 0x000000ffffbb7224 */ /* 0x008fe400078e00af */
[----:B------:R-:W3:Y:S04]  /*7560*/  LDL.LU.64 R174, [R1+0x988] ;  /* 0x0009880001ae7983 */ /* 0x000ee80000300a00 */
[----:B------:R4:W-:Y:S04]  /*7570*/  STL [R1+0x454], R182 ;  /* 0x000454b601007387 */ /* 0x0009e80000100800 */
[----:B------:R1:W-:Y:S01]  /*7580*/  STL [R1+0x450], R183 ;  /* 0x000450b701007387 */ /* 0x0003e20000100800 */
[----:B----4-:R-:W-:Y:S01]  /*7590*/  IMAD.MOV.U32 R182, RZ, RZ, R178 ;  /* 0x000000ffffb67224 */ /* 0x010fe200078e00b2 */
[----:B-1----:R-:W-:-:S02]  /*75a0*/  MOV R183, R179 ;  /* 0x000000b300b77202 */ /* 0x002fc40000000f00 */
[----:B------:R-:W4:Y:S01]  /*75b0*/  LDL.LU.64 R178, [R1+0x980] ;  /* 0x0009800001b27983 */ /* 0x000f220000300a00 */
[----:B------:R-:W-:-:S05]  /*75c0*/  IMAD.MOV.U32 R0, RZ, RZ, c[0x0][0x180] ;  /* 0x00006000ff007624 */ /* 0x000fca00078e00ff */
[----:B------:R-:W-:-:S04]  /*75d0*/  IADD3 R0, R0, -0x61, RZ ;  /* 0xffffff9f00007810 */ /* 0x000fc80007ffe0ff */
[----:B------:R-:W-:Y:S02]  /*75e0*/  ISETP.GE.U32.AND P3, PT, R0, 0x7fffff60, PT ;  /* 0x7fffff600000780c */ /* 0x000fe40003f66070 */
[----:B------:R-:W1:Y:S02]  /*75f0*/  S2R R0, SR_TID.X ;  /* 0x0000000000007919 */ /* 0x000e640000002100 */
[----:B-1----:R-:W-:-:S05]  /*7600*/  LOP3.LUT R0, R0, 0x7f, RZ, 0xc0, !PT ;  /* 0x0000007f00007812 */ /* 0x002fca00078ec0ff */
[----:B------:R-:W-:Y:S02]  /*7610*/  IMAD.SHL.U32 R0, R0, 0x4, RZ ;  /* 0x0000000400007824 */ /* 0x000fe400078e00ff */
[----:B----4-:R-:W-:-:S05]  /*7620*/  IMAD.WIDE R178, R2, 0x4, R178 ;  /* 0x0000000402b27825 */ /* 0x010fca00078e02b2 */
[----:B------:R1:W-:Y:S04]  /*7630*/  STL [R1+0x48c], R178 ;  /* 0x00048cb201007387 */ /* 0x0003e80000100800 */
[----:B------:R1:W-:Y:S04]  /*7640*/  LDGSTS.E [R0+0x17000], [R178.64], !P1 ;  /* 0x17000000b2007fae */ /* 0x0003e8000c921844 */
[----:B------:R4:W-:Y:S01]  /*7650*/  STL [R1+0x488], R179 ;  /* 0x000488b301007387 */ /* 0x0009e20000100800 */
[----:B-1----:R-:W-:Y:S02]  /*7660*/  IMAD.MOV.U32 R178, RZ, RZ, R166 ;  /* 0x000000ffffb27224 */ /* 0x002fe400078e00a6 */
[----:B----4-:R-:W-:-:S02]  /*7670*/  IMAD.MOV.U32 R179, RZ, RZ, R167 ;  /* 0x000000ffffb37224 */ /* 0x010fc400078e00a7 */
[----:B------:R-:W4:Y:S01]  /*7680*/  LDL.LU.64 R166, [R1+0x978] ;  /* 0x0009780001a67983 */ /* 0x000f220000300a00 */
[----:B---3--:R-:W-:-:S05]  /*7690*/  IMAD.WIDE R174, R2, 0x4, R174 ;  /* 0x0000000402ae7825 */ /* 0x008fca00078e02ae */
[----:B------:R1:W-:Y:S04]  /*76a0*/  STL [R1+0x494], R174 ;  /* 0x000494ae01007387 */ /* 0x0003e80000100800 */
[----:B------:R1:W-:Y:S04]  /*76b0*/  LDGSTS.E [R0+0x17200], [R174.64], !P1 ;  /* 0x17200000ae007fae */ /* 0x0003e8000c921844 */
[----:B------:R3:W-:Y:S01]  /*76c0*/  STL [R1+0x490], R175 ;  /* 0x000490af01007387 */ /* 0x0007e20000100800 */
[----:B-1----:R-:W-:Y:S01]  /*76d0*/  MOV R174, R162 ;  /* 0x000000a200ae7202 */ /* 0x002fe20000000f00 */
[----:B---3--:R-:W-:-:S02]  /*76e0*/  IMAD.MOV.U32 R175, RZ, RZ, R163 ;  /* 0x000000ffffaf7224 */ /* 0x008fc400078e00a3 */
[----:B------:R-:W3:Y:S01]  /*76f0*/  LDL.LU.64 R162, [R1+0x970] ;  /* 0x0009700001a27983 */ /* 0x000ee20000300a00 */
[----:B------:R-:W-:-:S05]  /*7700*/  IMAD.MOV.U32 R0, RZ, RZ, c[0x0][0x180] ;  /* 0x00006000ff007624 */ /* 0x000fca00078e00ff */
[----:B------:R-:W-:-:S04]  /*7710*/  IADD3 R0, R0, -0x65, RZ ;  /* 0xffffff9b00007810 */ /* 0x000fc80007ffe0ff */
[----:B------:R-:W-:Y:S02]  /*7720*/  ISETP.GE.U32.AND P1, PT, R0, 0x7fffff5c, PT ;  /* 0x7fffff5c0000780c */ /* 0x000fe40003f26070 */
[----:B------:R-:W1:Y:S01]  /*7730*/  S2R R0, SR_TID.X ;  /* 0x0000000000007919 */ /* 0x000e620000002100 */
[----:B--2---:R-:W-:-:S05]  /*7740*/  IMAD.WIDE R170, R2, 0x4, R170 ;  /* 0x0000000402aa7825 */ /* 0x004fca00078e02aa */
[----:B------:R2:W-:Y:S01]  /*7750*/  STL [R1+0x74c], R170 ;  /* 0x00074caa01007387 */ /* 0x0005e20000100800 */
[----:B-1----:R-:W-:-:S05]  /*7760*/  LOP3.LUT R0, R0, 0x7f, RZ, 0xc0, !PT ;  /* 0x0000007f00007812 */ /* 0x002fca00078ec0ff */
[----:B------:R-:W-:-:S05]  /*7770*/  IMAD.SHL.U32 R0, R0, 0x4, RZ ;  /* 0x0000000400007824 */ /* 0x000fca00078e00ff */
[----:B------:R2:W-:Y:S02]  /*7780*/  LDGSTS.E [R0+0x18000], [R170.64], !P3 ;  /* 0x18000000aa007fae */ /* 0x0005e4000d921844 */
[----:B--2---:R-:W-:Y:S02]  /*7790*/  IMAD.MOV.U32 R170, RZ, RZ, c[0x0][0x180] ;  /* 0x00006000ffaa7624 */ /* 0x004fe400078e00ff */
[----:B------:R1:W-:Y:S04]  /*77a0*/  STL [R1+0x748], R171 ;  /* 0x000748ab01007387 */ /* 0x0003e80000100800 */
[----:B-1----:R-:W2:Y:S01]  /*77b0*/  LDL R171, [R1+0x8ec] ;  /* 0x0008ec0001ab7983 */ /* 0x002ea20000100800 */
[----:B----4-:R-:W-:-:S05]  /*77c0*/  IMAD.WIDE R166, R2, 0x4, R166 ;  /* 0x0000000402a67825 */ /* 0x010fca00078e02a6 */
[----:B------:R1:W-:Y:S02]  /*77d0*/  LDGSTS.E [R0+0x18200], [R166.64], !P3 ;  /* 0x18200000a6007fae */ /* 0x0003e4000d921844 */
[----:B-1----:R-:W-:-:S04]  /*77e0*/  IADD3 R0, R170, -0x69, RZ ;  /* 0xffffff97aa007810 */ /* 0x002fc80007ffe0ff */
[----:B------:R-:W-:Y:S02]  /*77f0*/  ISETP.GE.U32.AND P3, PT, R0, 0x7fffff58, PT ;  /* 0x7fffff580000780c */ /* 0x000fe40003f66070 */
[----:B------:R-:W1:Y:S01]  /*7800*/  S2R R0, SR_TID.X ;  /* 0x0000000000007919 */ /* 0x000e620000002100 */
[----:B---3--:R-:W-:-:S03]  /*7810*/  IMAD.WIDE R162, R2, 0x4, R162 ;  /* 0x0000000402a27825 */ /* 0x008fc600078e02a2 */
[----:B------:R3:W-:Y:S04]  /*7820*/  STL [R1+0x754], R166 ;  /* 0x000754a601007387 */ /* 0x0007e80000100800 */
[----:B------:R4:W-:Y:S01]  /*7830*/  STL [R1+0x750], R167 ;  /* 0x000750a701007387 */ /* 0x0009e20000100800 */
[----:B---3--:R-:W-:Y:S02]  /*7840*/  IMAD.MOV.U32 R166, RZ, RZ, R150 ;  /* 0x000000ffffa67224 */ /* 0x008fe400078e0096 */
[----:B----4-:R-:W-:Y:S02]  /*7850*/  IMAD.MOV.U32 R167, RZ, RZ, R151 ;  /* 0x000000ffffa77224 */ /* 0x010fe400078e0097 */
[----:B------:R-:W3:Y:S01]  /*7860*/  LDL.LU.64 R150, [R1+0x968] ;  /* 0x0009680001967983 */ /* 0x000ee20000300a00 */
[----:B-1----:R-:W-:-:S04]  /*7870*/  LOP3.LUT R0, R0, 0x7f, RZ, 0xc0, !PT ;  /* 0x0000007f00007812 */ /* 0x002fc800078ec0ff */
[----:B------:R-:W-:Y:S01]  /*7880*/  SHF.L.U32 R0, R0, 0x2, RZ ;  /* 0x0000000200007819 */ /* 0x000fe200000006ff */
[----:B------:R1:W-:Y:S04]  /*7890*/  STL [R1+0x77c], R162 ;  /* 0x00077ca201007387 */ /* 0x0003e80000100800 */
[----:B------:R1:W-:Y:S04]  /*78a0*/  LDGSTS.E [R0+0x19000], [R162.64], !P1 ;  /* 0x19000000a2007fae */ /* 0x0003e8000c921844 */
[----:B------:R4:W-:Y:S01]  /*78b0*/  STL [R1+0x778], R163 ;  /* 0x000778a301007387 */ /* 0x0009e20000100800 */
[----:B-1----:R-:W-:-:S02]  /*78c0*/  IMAD.MOV.U32 R162, RZ, RZ, R154 ;  /* 0x000000ffffa27224 */ /* 0x002fc400078e009a */
[----:B----4-:R-:W-:Y:S02]  /*78d0*/  IMAD.MOV.U32 R163, RZ, RZ, R155 ;  /* 0x000000ffffa37224 */ /* 0x010fe400078e009b */
[----:B------:R-:W4:Y:S01]  /*78e0*/  LDL.LU.64 R154, [R1+0x960] ;  /* 0x00096000019a7983 */ /* 0x000f220000300a00 */
[----:B------:R-:W-:-:S05]  /*78f0*/  IMAD.WIDE R158, R2, 0x4, R158 ;  /* 0x00000004029e7825 */ /* 0x000fca00078e029e */
[----:B------:R1:W-:Y:S04]  /*7900*/  LDGSTS.E [R0+0x19200], [R158.64], !P1 ;  /* 0x192000009e007fae */ /* 0x0003e8000c921844 */
[----:B------:R5:W-:Y:S04]  /*7910*/  STL [R1+0x784], R158 ;  /* 0x0007849e01007387 */ /* 0x000be80000100800 */
[----:B------:R2:W-:Y:S01]  /*7920*/  STL [R1+0x780], R159 ;  /* 0x0007809f01007387 */ /* 0x0005e20000100800 */
[----:B-1----:R-:W-:Y:S01]  /*7930*/  IADD3 R0, R170, -0x6d, RZ ;  /* 0xffffff93aa007810 */ /* 0x002fe20007ffe0ff */
[----:B-----5:R-:W-:-:S03]  /*7940*/  IMAD.MOV.U32 R158, RZ, RZ, R142 ;  /* 0x000000ffff9e7224 */ /* 0x020fc600078e008e */
[----:B------:R-:W-:Y:S01]  /*7950*/  ISETP.GE.U32.AND P1, PT, R0, 0x7fffff54, PT ;  /* 0x7fffff540000780c */ /* 0x000fe20003f26070 */
[----:B--2---:R-:W-:Y:S02]  /*7960*/  IMAD.MOV.U32 R159, RZ, RZ, R143 ;  /* 0x000000ffff9f7224 */ /* 0x004fe400078e008f */
[----:B------:R-:W2:Y:S04]  /*7970*/  LDL.LU.64 R142, [R1+0x958] ;  /* 0x00095800018e7983 */ /* 0x000ea80000300a00 */
[----:B------:R-:W5:Y:S01]  /*7980*/  LDL R0, [R1+0x2c0] ;  /* 0x0002c00001007983 */ /* 0x000f620000100800 */
[----:B---3--:R-:W-:-:S04]  /*7990*/  IMAD.WIDE R150, R2, 0x4, R150 ;  /* 0x0000000402967825 */ /* 0x008fc800078e0296 */
[----:B----4-:R-:W-:Y:S02]  /*79a0*/  IMAD.WIDE R154, R2, 0x4, R154 ;  /* 0x00000004029a7825 */ /* 0x010fe400078e029a */
[----:B------:R-:W1:Y:S04]  /*79b0*/  S2R R2, SR_TID.X ;  /* 0x0000000000027919 */ /* 0x000e680000002100 */
[----:B------:R-:W-:Y:S04]  /*79c0*/  STL [R1+0x80c], R154 ;  /* 0x00080c9a01007387 */ /* 0x000fe80000100800 */
[----:B------:R3:W-:Y:S01]  /*79d0*/  STL [R1+0x808], R155 ;  /* 0x0008089b01007387 */ /* 0x0007e20000100800 */
[----:B-1----:R-:W-:-:S05]  /*79e0*/  LOP3.LUT R2, R2, 0x7f, RZ, 0xc0, !PT ;  /* 0x0000007f02027812 */ /* 0x002fca00078ec0ff */
[----:B------:R-:W-:-:S05]  /*79f0*/  IMAD.SHL.U32 R2, R2, 0x4, RZ ;  /* 0x0000000402027824 */ /* 0x000fca00078e00ff */
[----:B------:R3:W-:Y:S04]  /*7a00*/  LDGSTS.E [R2+0x1a000], [R154.64], !P3 ;  /* 0x1a0000009a027fae */ /* 0x0007e8000d921844 */
[----:B---3--:R-:W1:Y:S04]  /*7a10*/  S2R R155, SR_TID.X ;  /* 0x00000000009b7919 */ /* 0x008e680000002100 */
[----:B------:R3:W-:Y:S04]  /*7a20*/  STL [R1+0x814], R150 ;  /* 0x0008149601007387 */ /* 0x0007e80000100800 */
[----:B------:R4:W-:Y:S01]  /*7a30*/  STL [R1+0x810], R151 ;  /* 0x0008109701007387 */ /* 0x0009e20000100800 */
[----:B-1----:R-:W-:-:S05]  /*7a40*/  LOP3.LUT R155, R155, 0x7f, RZ, 0xc0, !PT ;  /* 0x0000007f9b9b7812 */ /* 0x002fca00078ec0ff */
[----:B------:R-:W-:-:S05]  /*7a50*/  IMAD.SHL.U32 R154, R155, 0x4, RZ ;  /* 0x000000049b9a7824 */ /* 0x000fca00078e00ff */
[----:B------:R3:W-:Y:S02]  /*7a60*/  LDGSTS.E [R154+0x1a200], [R150.64], !P3 ;  /* 0x1a200000969a7fae */ /* 0x0007e4000d921844 */
[----:B---3--:R-:W-:Y:S02]  /*7a70*/  IMAD.MOV.U32 R150, RZ, RZ, R146 ;  /* 0x000000ffff967224 */ /* 0x008fe400078e0092 */
[----:B----4-:R-:W-:Y:S02]  /*7a80*/  IMAD.MOV.U32 R151, RZ, RZ, R147 ;  /* 0x000000ffff977224 */ /* 0x010fe400078e0093 */
[----:B------:R-:W3:Y:S01]  /*7a90*/  LDL.LU.64 R146, [R1+0x950] ;  /* 0x0009500001927983 */ /* 0x000ee20000300a00 */
[----:B------:R-:W-:-:S05]  /*7aa0*/  MOV R2, c[0x0][0x188] ;  /* 0x0000620000027a02 */ /* 0x000fca0000000f00 */
[----:B------:R-:W-:-:S04]  /*7ab0*/  IMAD.SHL.U32 R2, R2, 0x40, RZ ;  /* 0x0000004002027824 */ /* 0x000fc800078e00ff */
[----:B---3--:R-:W-:-:S05]  /*7ac0*/  IMAD.WIDE R146, R2, 0x4, R146 ;  /* 0x0000000402927825 */ /* 0x008fca00078e0292 */
[----:B------:R1:W-:Y:S04]  /*7ad0*/  STL [R1+0x82c], R146 ;  /* 0x00082c9201007387 */ /* 0x0003e80000100800 */
[----:B------:R1:W-:Y:S04]  /*7ae0*/  LDGSTS.E [R154+0x1b000], [R146.64], !P1 ;  /* 0x1b000000929a7fae */ /* 0x0003e8000c921844 */
[----:B------:R3:W-:Y:S01]  /*7af0*/  STL [R1+0x828], R147 ;  /* 0x0008289301007387 */ /* 0x0007e20000100800 */
[----:B-1----:R-:W-:Y:S01]  /*7b00*/  MOV R146, R138 ;  /* 0x0000008a00927202 */ /* 0x002fe20000000f00 */
[----:B---3--:R-:W-:-:S02]  /*7b10*/  IMAD.MOV.U32 R147, RZ, RZ, R139 ;  /* 0x000000ffff937224 */ /* 0x008fc400078e008b */
[----:B------:R-:W3:Y:S01]  /*7b20*/  LDL.LU.64 R138, [R1+0x948] ;  /* 0x00094800018a7983 */ /* 0x000ee20000300a00 */
[----:B-----5:R-:W-:Y:S01]  /*7b30*/  IMAD.MOV.U32 R155, RZ, RZ, R0 ;  /* 0x000000ffff9b7224 */ /* 0x020fe200078e0000 */
[----:B------:R-:W-:Y:S01]  /*7b40*/  IADD3 R0, R170, -0x71, RZ ;  /* 0xffffff8faa007810 */ /* 0x000fe20007ffe0ff */
[----:B--2---:R-:W-:-:S03]  /*7b50*/  IMAD.WIDE R142, R2, 0x4, R142 ;  /* 0x00000004028e7825 */ /* 0x004fc600078e028e */
[----:B------:R-:W-:Y:S02]  /*7b60*/  ISETP.GE.U32.AND P3, PT, R0, 0x7fffff50, PT ;  /* 0x7fffff500000780c */ /* 0x000fe40003f66070 */
[----:B------:R1:W-:Y:S04]  /*7b70*/  STL [R1+0x834], R142 ;  /* 0x0008348e01007387 */ /* 0x0003e80000100800 */
[----:B------:R1:W-:Y:S04]  /*7b80*/  LDGSTS.E [R154+0x1b200], [R142.64], !P1 ;  /* 0x1b2000008e9a7fae */ /* 0x0003e8000c921844 */
[----:B------:R2:W-:Y:S01]  /*7b90*/  STL [R1+0x830], R143 ;  /* 0x0008308f01007387 */ /* 0x0005e20000100800 */
[----:B-1----:R-:W-:-:S02]  /*7ba0*/  IMAD.MOV.U32 R142, RZ, RZ, R130 ;  /* 0x000000ffff8e7224 */ /* 0x002fc400078e0082 */
[----:B--2---:R-:W-:Y:S02]  /*7bb0*/  IMAD.MOV.U32 R143, RZ, RZ, R131 ;  /* 0x000000ffff8f7224 */ /* 0x004fe400078e0083 */
[----:B------:R-:W2:Y:S01]  /*7bc0*/  LDL.LU.64 R130, [R1+0x940] ;  /* 0x0009400001827983 */ /* 0x000ea20000300a00 */
[----:B---3--:R-:W-:-:S05]  /*7bd0*/  IMAD.WIDE R138, R2, 0x4, R138 ;  /* 0x00000004028a7825 */ /* 0x008fca00078e028a */
[----:B------:R1:W-:Y:S04]  /*7be0*/  STL [R1+0x84c], R138 ;  /* 0x00084c8a01007387 */ /* 0x0003e80000100800 */
[----:B------:R1:W-:Y:S04]  /*7bf0*/  LDGSTS.E [R154+0x1c000], [R138.64], !P3 ;  /* 0x1c0000008a9a7fae */ /* 0x0003e8000d921844 */
[----:B------:R3:W-:Y:S01]  /*7c00*/  STL [R1+0x848], R139 ;  /* 0x0008488b01007387 */ /* 0x0007e20000100800 */
[----:B-1----:R-:W-:Y:S02]  /*7c10*/  IMAD.MOV.U32 R138, RZ, RZ, R132 ;  /* 0x000000ffff8a7224 */ /* 0x002fe400078e0084 */
[----:B---3--:R-:W-:-:S02]  /*7c20*/  IMAD.MOV.U32 R139, RZ, RZ, R133 ;  /* 0x000000ffff8b7224 */ /* 0x008fc400078e0085 */
[----:B------:R-:W3:Y:S01]  /*7c30*/  LDL.LU.64 R132, [R1+0x938] ;  /* 0x0009380001847983 */ /* 0x000ee20000300a00 */
[----:B------:R-:W-:Y:S01]  /*7c40*/  IADD3 R0, R170, -0x75, RZ ;  /* 0xffffff8baa007810 */ /* 0x000fe20007ffe0ff */
[----:B------:R-:W-:-:S03]  /*7c50*/  IMAD.WIDE R134, R2, 0x4, R134 ;  /* 0x0000000402867825 */ /* 0x000fc600078e0286 */
[----:B------:R-:W-:Y:S02]  /*7c60*/  ISETP.GE.U32.AND P1, PT, R0, 0x7fffff4c, PT ;  /* 0x7fffff4c0000780c */ /* 0x000fe40003f26070 */
[----:B------:R1:W-:Y:S04]  /*7c70*/  STL [R1+0x854], R134 ;  /* 0x0008548601007387 */ /* 0x0003e80000100800 */
[----:B------:R1:W-:Y:S04]  /*7c80*/  LDGSTS.E [R154+0x1c200], [R134.64], !P3 ;  /* 0x1c200000869a7fae */ /* 0x0003e8000d921844 */
[----:B------:R4:W-:Y:S01]  /*7c90*/  STL [R1+0x850], R135 ;  /* 0x0008508701007387 */ /* 0x0009e20000100800 */
[----:B-1----:R-:W-:Y:S01]  /*7ca0*/  MOV R134, R124 ;  /* 0x0000007c00867202 */ /* 0x002fe20000000f00 */
[----:B----4-:R-:W-:-:S02]  /*7cb0*/  IMAD.MOV.U32 R135, RZ, RZ, R125 ;  /* 0x000000ffff877224 */ /* 0x010fc400078e007d */
[----:B------:R-:W4:Y:S01]  /*7cc0*/  LDL.LU.64 R124, [R1+0x930] ;  /* 0x00093000017c7983 */ /* 0x000f220000300a00 */
[----:B---3--:R-:W-:-:S05]  /*7cd0*/  IMAD.WIDE R132, R2, 0x4, R132 ;  /* 0x0000000402847825 */ /* 0x008fca00078e0284 */
[----:B------:R1:W-:Y:S04]  /*7ce0*/  STL [R1+0x89c], R132 ;  /* 0x00089c8401007387 */ /* 0x0003e80000100800 */
[----:B------:R1:W-:Y:S04]  /*7cf0*/  LDGSTS.E [R154+0x1d000], [R132.64], !P1 ;  /* 0x1d000000849a7fae */ /* 0x0003e8000c921844 */
[----:B------:R3:W-:Y:S01]  /*7d00*/  STL [R1+0x898], R133 ;  /* 0x0008988501007387 */ /* 0x0007e20000100800 */
[----:B-1----:R-:W-:Y:S02]  /*7d10*/  IMAD.MOV.U32 R132, RZ, RZ, R128 ;  /* 0x000000ffff847224 */ /* 0x002fe400078e0080 */
[----:B---3--:R-:W-:-:S02]  /*7d20*/  IMAD.MOV.U32 R133, RZ, RZ, R129 ;  /* 0x000000ffff857224 */ /* 0x008fc400078e0081 */
[----:B------:R-:W3:Y:S01]  /*7d30*/  LDL.LU.64 R128, [R1+0x928] ;  /* 0x0009280001807983 */ /* 0x000ee20000300a00 */
[----:B------:R-:W-:-:S04]  /*7d40*/  IADD3 R0, R170, -0x79, RZ ;  /* 0xffffff87aa007810 */ /* 0x000fc80007ffe0ff */
[----:B------:R-:W-:Y:S02]  /*7d50*/  ISETP.GE.U32.AND P3, PT, R0, 0x7fffff48, PT ;  /* 0x7fffff480000780c */ /* 0x000fe40003f66070 */
[----:B------:R-:W1:Y:S01]  /*7d60*/  S2R R0, SR_TID.X ;  /* 0x0000000000007919 */ /* 0x000e620000002100 */
[----:B--2---:R-:W-:-:S05]  /*7d70*/  IMAD.WIDE R130, R2, 0x4, R130 ;  /* 0x0000000402827825 */ /* 0x004fca00078e0282 */
[----:B------:R1:W-:Y:S04]  /*7d80*/  LDGSTS.E [R154+0x1d200], [R130.64], !P1 ;  /* 0x1d200000829a7fae */ /* 0x0003e8000c921844 */
[----:B------:R1:W-:Y:S04]  /*7d90*/  STL [R1+0x8a4], R130 ;  /* 0x0008a48201007387 */ /* 0x0003e80000100800 */
[----:B------:R2:W-:Y:S01]  /*7da0*/  STL [R1+0x8a0], R131 ;  /* 0x0008a08301007387 */ /* 0x0005e20000100800 */
[----:B-1----:R-:W-:-:S05]  /*7db0*/  LOP3.LUT R130, R0, 0x7f, RZ, 0xc0, !PT ;  /* 0x0000007f00827812 */ /* 0x002fca00078ec0ff */
[----:B--2---:R-:W-:Y:S02]  /*7dc0*/  IMAD.SHL.U32 R131, R130, 0x4, RZ ;  /* 0x0000000482837824 */ /* 0x004fe400078e00ff */
[----:B---3--:R-:W-:-:S05]  /*7dd0*/  IMAD.WIDE R128, R2, 0x4, R128 ;  /* 0x0000000402807825 */ /* 0x008fca00078e0280 */
[----:B------:R1:W-:Y:S04]  /*7de0*/  STL [R1+0x8ac], R128 ;  /* 0x0008ac8001007387 */ /* 0x0003e80000100800 */
[----:B------:R1:W-:Y:S04]  /*7df0*/  LDGSTS.E [R131+0x1e000], [R128.64], !P3 ;  /* 0x1e00000080837fae */ /* 0x0003e8000d921844 */
[----:B------:R2:W-:Y:S01]  /*7e00*/  STL [R1+0x8a8], R129 ;  /* 0x0008a88101007387 */ /* 0x0005e20000100800 */
[----:B-1----:R-:W-:Y:S01]  /*7e10*/  IMAD.MOV.U32 R128, RZ, RZ, R120 ;  /* 0x000000ffff807224 */ /* 0x002fe200078e0078 */
[----:B--2---:R-:W-:-:S02]  /*7e20*/  MOV R129, R121 ;  /* 0x0000007900817202 */ /* 0x004fc40000000f00 */
[----:B------:R-:W2:Y:S01]  /*7e30*/  LDL.LU.64 R120, [R1+0x920] ;  /* 0x0009200001787983 */ /* 0x000ea20000300a00 */
[----:B----4-:R-:W-:-:S04]  /*7e40*/  IMAD.WIDE R124, R2, 0x4, R124 ;  /* 0x00000004027c7825 */ /* 0x010fc800078e027c */
[C---:B------:R-:W-:Y:S01]  /*7e50*/  IMAD.WIDE R116, R2.reuse, 0x4, R116 ;  /* 0x0000000402747825 */ /* 0x040fe200078e0274 */
[----:B------:R1:W-:Y:S03]  /*7e60*/  STL [R1+0x8b4], R124 ;  /* 0x0008b47c01007387 */ /* 0x0003e60000100800 */
[C---:B------:R-:W-:Y:S01]  /*7e70*/  IMAD.WIDE R112, R2.reuse, 0x4, R112 ;  /* 0x0000000402707825 */ /* 0x040fe200078e0270 */
[----:B------:R3:W-:Y:S03]  /*7e80*/  STL [R1+0x8b0], R125 ;  /* 0x0008b07d01007387 */ /* 0x0007e60000100800 */
[C---:B------:R-:W-:Y:S01]  /*7e90*/  IMAD.WIDE R108, R2.reuse, 0x4, R108 ;  /* 0x00000004026c7825 */ /* 0x040fe200078e026c */
[----:B------:R1:W-:Y:S03]  /*7ea0*/  LDGSTS.E [R131+0x1e200], [R124.64], !P3 ;  /* 0x1e2000007c837fae */ /* 0x0003e6000d921844 */
[----:B------:R-:W-:-:S04]  /*7eb0*/  IMAD.WIDE R104, R2, 0x4, R104 ;  /* 0x0000000402687825 */ /* 0x000fc800078e0268 */
        /* <DEDUP_REMOVED lines=29> */
[----:B-1----:R-:W-:Y:S01]  /*8090*/  IMAD.MOV.U32 R124, RZ, RZ, R158 ;  /* 0x000000ffff7c7224 */ /* 0x002fe200078e009e */
[----:B------:R-:W-:Y:S01]  /*80a0*/  MOV R158, R26 ;  /* 0x0000001a009e7202 */ /* 0x000fe20000000f00 */
[----:B---3--:R-:W-:Y:S02]  /*80b0*/  IMAD.MOV.U32 R125, RZ, RZ, R159 ;  /* 0x000000ffff7d7224 */ /* 0x008fe400078e009f */
[----:B------:R-:W-:Y:S02]  /*80c0*/  IMAD.MOV.U32 R159, RZ, RZ, R27 ;  /* 0x000000ffff9f7224 */ /* 0x000fe400078e001b */
[----:B--2---:R-:W-:-:S05]  /*80d0*/  IMAD.WIDE R120, R2, 0x4, R120 ;  /* 0x0000000402787825 */ /* 0x004fca00078e0278 */
[----:B------:R-:W-:Y:S04]  /*80e0*/  STL [R1+0x8bc], R120 ;  /* 0x0008bc7801007387 */ /* 0x000fe80000100800 */
[----:B------:R1:W-:Y:S04]  /*80f0*/  STL [R1+0x8b8], R121 ;  /* 0x0008b87901007387 */ /* 0x0003e80000100800 */
[----:B------:R-:W-:Y:S04]  /*8100*/  STL [R1+0x8c4], R116 ;  /* 0x0008c47401007387 */ /* 0x000fe80000100800 */
        /* <DEDUP_REMOVED lines=65> */
[----:B------:R-:W2:Y:S01]  /*8520*/  LDL.LU.64 R26, [R1+0x918] ;  /* 0x00091800011a7983 */ /* 0x000ea20000300a00 */
[----:B------:R-:W-:-:S04]  /*8530*/  IADD3 R0, R170, -0x7d, RZ ;  /* 0xffffff83aa007810 */ /* 0x000fc80007ffe0ff */
[----:B------:R-:W-:Y:S02]  /*8540*/  ISETP.GE.U32.AND P1, PT, R0, 0x7fffff44, PT ;  /* 0x7fffff440000780c */ /* 0x000fe40003f26070 */
[----:B------:R-:W-:Y:S01]  /*8550*/  IADD3 R0, R170, -0x42, RZ ;  /* 0xffffffbeaa007810 */ /* 0x000fe20007ffe0ff */
[----:B------:R-:W-:-:S03]  /*8560*/  IMAD.SHL.U32 R130, R130, 0x4, RZ ;  /* 0x0000000482827824 */ /* 0x000fc600078e00ff */
[----:B------:R-:W-:Y:S02]  /*8570*/  ISETP.GE.U32.AND P3, PT, R0, 0x7fffff7f, PT ;  /* 0x7fffff7f0000780c */ /* 0x000fe40003f66070 */
[----:B------:R-:W-:Y:S02]  /*8580*/  IADD3 R0, R170, -0x46, RZ ;  /* 0xffffffbaaa007810 */ /* 0x000fe40007ffe0ff */
[----:B------:R-:W-:-:S03]  /*8590*/  LOP3.LUT R130, R130, 0x20, RZ, 0x3c, !PT ;  /* 0x0000002082827812 */ /* 0x000fc600078e3cff */
[----:B------:R1:W-:Y:S04]  /*85a0*/  LDGSTS.E [R131+0x1f000], [R120.64], !P1 ;  /* 0x1f00000078837fae */ /* 0x0003e8000c921844 */
[----:B------:R3:W-:Y:S01]  /*85b0*/  LDGSTS.E [R131+0x1f200], [R116.64], !P1 ;  /* 0x1f20000074837fae */ /* 0x0007e2000c921844 */
[----:B------:R-:W-:Y:S02]  /*85c0*/  ISETP.GE.U32.AND P1, PT, R0, 0x7fffff7b, PT ;  /* 0x7fffff7b0000780c */ /* 0x000fe40003f26070 */
[----:B------:R-:W-:Y:S01]  /*85d0*/  IADD3 R0, R170, -0x4a, RZ ;  /* 0xffffffb6aa007810 */ /* 0x000fe20007ffe0ff */
[----:B------:R4:W-:Y:S04]  /*85e0*/  LDGSTS.E [R130+0x10400], [R112.64], !P3 ;  /* 0x1040000070827fae */ /* 0x0009e8000d921844 */
[----:B------:R4:W-:Y:S01]  /*85f0*/  LDGSTS.E [R130+0x10600], [R108.64], !P3 ;  /* 0x106000006c827fae */ /* 0x0009e2000d921844 */
[----:B------:R-:W-:-:S02]  /*8600*/  ISETP.GE.U32.AND P3, PT, R0, 0x7fffff77, PT ;  /* 0x7fffff770000780c */ /* 0x000fc40003f66070 */
[----:B------:R-:W-:-:S03]  /*8610*/  IADD3 R0, R170, -0x4e, RZ ;  /* 0xffffffb2aa007810 */ /* 0x000fc60007ffe0ff */
        /* <DEDUP_REMOVED lines=56> */
[----:B-1----:R-:W-:Y:S02]  /*89a0*/  IMAD.MOV.U32 R121, RZ, RZ, R129 ;  /* 0x000000ffff797224 */ /* 0x002fe400078e0081 */
[----:B------:R4:W-:Y:S01]  /*89b0*/  LDGSTS.E [R130+0x1f400], [R30.64], !P1 ;  /* 0x1f4000001e827fae */ /* 0x0009e2000c921844 */
[----:B------:R-:W-:-:S03]  /*89c0*/  LOP3.LUT R129, R154, 0x40, RZ, 0x3c, !PT ;  /* 0x000000409a817812 */ /* 0x000fc600078e3cff */
[----:B------:R4:W-:Y:S01]  /*89d0*/  LDGSTS.E [R130+0x1f600], [R28.64], !P1 ;  /* 0x1f6000001c827fae */ /* 0x0009e2000c921844 */
[----:B------:R-:W-:Y:S01]  /*89e0*/  ISETP.GE.U32.AND P1, PT, R0, 0x7fffff7a, PT ;  /* 0x7fffff7a0000780c */ /* 0x000fe20003f26070 */
[----:B------:R-:W-:Y:S01]  /*89f0*/  IMAD.WIDE R24, R2, 0x4, R24 ;  /* 0x0000000402187825 */ /* 0x000fe200078e0218 */
[----:B------:R-:W-:-:S03]  /*8a00*/  IADD3 R0, R170, -0x4b, RZ ;  /* 0xffffffb5aa007810 */ /* 0x000fc60007ffe0ff */
        /* <DEDUP_REMOVED lines=10> */
[----:B--2---:R-:W-:-:S05]  /*8ab0*/  IMAD.WIDE R26, R2, 0x4, R26 ;  /* 0x00000004021a7825 */ /* 0x004fca00078e021a */
        /* <DEDUP_REMOVED lines=8> */
[----:B------:R-:W-:Y:S04]  /*8b40*/  STL [R1+0x2e8], R26 ;  /* 0x0002e81a01007387 */ /* 0x000fe80000100800 */
[----:B------:R1:W-:Y:S04]  /*8b50*/  LDGSTS.E [R129+0x12800], [R18.64], !P3 ;  /* 0x1280000012817fae */ /* 0x0003e8000d921844 */
[----:B------:R1:W-:Y:S01]  /*8b60*/  LDGSTS.E [R129+0x12a00], [R16.64], !P3 ;  /* 0x12a0000010817fae */ /* 0x0003e2000d921844 */
[----:B------:R-:W-:-:S03]  /*8b70*/  ISETP.GE.U32.AND P3, PT, R0, 0x7fffff6e, PT ;  /* 0x7fffff6e0000780c */ /* 0x000fc60003f66070 */
[----:B------:R-:W-:Y:S01]  /*8b80*/  STL [R1+0x2e4], R27 ;  /* 0x0002e41b01007387 */ /* 0x000fe20000100800 */
[----:B------:R-:W-:-:S03]  /*8b90*/  IADD3 R0, R170, -0x57, RZ ;  /* 0xffffffa9aa007810 */ /* 0x000fc60007ffe0ff */
[----:B------:R-:W-:Y:S04]  /*8ba0*/  STL [R1+0x2f0], R24 ;  /* 0x0002f01801007387 */ /* 0x000fe80000100800 */
[----:B------:R-:W-:Y:S04]  /*8bb0*/  STL [R1+0x2ec], R25 ;  /* 0x0002ec1901007387 */ /* 0x000fe80000100800 */
[----:B------:R-:W-:Y:S04]  /*8bc0*/  STL [R1+0x328], R22 ;  /* 0x0003281601007387 */ /* 0x000fe80000100800 */
[----:B------:R-:W-:Y:S04]  /*8bd0*/  STL [R1+0x324], R23 ;  /* 0x0003241701007387 */ /* 0x000fe80000100800 */
[----:B------:R1:W-:Y:S04]  /*8be0*/  LDGSTS.E [R129+0x13800], [R14.64], !P1 ;  /* 0x138000000e817fae */ /* 0x0003e8000c921844 */
[----:B------:R-:W-:Y:S04]  /*8bf0*/  STL [R1+0x330], R20 ;  /* 0x0003301401007387 */ /* 0x000fe80000100800 */
        /* <DEDUP_REMOVED lines=22> */
[----:B------:R2:W-:Y:S04]  /*8d60*/  STL [R1+0x428], R7 ;  /* 0x0004280701007387 */ /* 0x0005e80000100800 */
[----:B------:R5:W-:Y:S01]  /*8d70*/  LDGSTS.E [R129+0x15a00], [R4.64], !P1 ;  /* 0x15a0000004817fae */ /* 0x000be2000c921844 */
[----:B------:R-:W-:-:S03]  /*8d80*/  ISETP.GE.U32.AND P1, PT, R0, 0x7fffff62, PT ;  /* 0x7fffff620000780c */ /* 0x000fc60003f26070 */
[----:B------:R-:W-:Y:S01]  /*8d90*/  STL [R1+0x434], R4 ;  /* 0x0004340401007387 */ /* 0x000fe20000100800 */
[----:B--2---:R-:W-:-:S03]  /*8da0*/  IMAD.WIDE R6, R2, 0x4, R70 ;  /* 0x0000000402067825 */ /* 0x004fc600078e0246 */
[----:B------:R5:W-:Y:S01]  /*8db0*/  STL [R1+0x430], R5 ;  /* 0x0004300501007387 */ /* 0x000be20000100800 */
[----:B------:R-:W-:-:S03]  /*8dc0*/  IADD3 R0, R170, -0x63, RZ ;  /* 0xffffff9daa007810 */ /* 0x000fc60007ffe0ff */
[----:B------:R-:W-:Y:S04]  /*8dd0*/  STL [R1+0x46c], R6 ;  /* 0x00046c0601007387 */ /* 0x000fe80000100800 */
[----:B------:R2:W-:Y:S01]  /*8de0*/  LDGSTS.E [R129+0x16800], [R6.64], !P3 ;  /* 0x1680000006817fae */ /* 0x0005e2000d921844 */
[----:B-----5:R-:W-:-:S03]  /*8df0*/  IMAD.WIDE R4, R2, 0x4, R74 ;  /* 0x0000000402047825 */ /* 0x020fc600078e024a */
[----:B------:R2:W-:Y:S04]  /*8e00*/  STL [R1+0x468], R7 ;  /* 0x0004680701007387 */ /* 0x0005e80000100800 */
[----:B------:R5:W-:Y:S01]  /*8e10*/  LDGSTS.E [R129+0x16a00], [R4.64], !P3 ;  /* 0x16a0000004817fae */ /* 0x000be2000d921844 */
[----:B------:R-:W-:-:S03]  /*8e20*/  ISETP.GE.U32.AND P3, PT, R0, 0x7fffff5e, PT ;  /* 0x7fffff5e0000780c */ /* 0x000fc60003f66070 */
[----:B------:R-:W-:Y:S01]  /*8e30*/  STL [R1+0x474], R4 ;  /* 0x0004740401007387 */ /* 0x000fe20000100800 */
[----:B--2---:R-:W-:-:S03]  /*8e40*/  IMAD.WIDE R6, R2, 0x4, R78 ;  /* 0x0000000402067825 */ /* 0x004fc600078e024e */
[----:B------:R5:W-:Y:S01]  /*8e50*/  STL [R1+0x470], R5 ;  /* 0x0004700501007387 */ /* 0x000be20000100800 */
[----:B------:R-:W-:-:S03]  /*8e60*/  IADD3 R0, R170, -0x67, RZ ;  /* 0xffffff99aa007810 */ /* 0x000fc60007ffe0ff */
[----:B------:R2:W-:Y:S01]  /*8e70*/  LDGSTS.E [R129+0x17800], [R6.64], !P1 ;  /* 0x1780000006817fae */ /* 0x0005e2000c921844 */
[----:B-----5:R-:W-:-:S03]  /*8e80*/  IMAD.WIDE R4, R2, 0x4, R82 ;  /* 0x0000000402047825 */ /* 0x020fc600078e0252 */
        /* <DEDUP_REMOVED lines=32> */
[----:B------:R-:W-:Y:S04]  /*9090*/  STL [R1+0x7f8], R4 ;  /* 0x0007f80401007387 */ /* 0x000fe80000100800 */
[----:B------:R5:W-:Y:S01]  /*90a0*/  LDGSTS.E [R129+0x1aa00], [R4.64], !P3 ;  /* 0x1aa0000004817fae */ /* 0x000be2000d921844 */
[----:B--2---:R-:W-:Y:S01]  /*90b0*/  IMAD.WIDE R6, R2, 0x4, R110 ;  /* 0x0000000402067825 */ /* 0x004fe200078e026e */
[----:B------:R-:W-:-:S02]  /*90c0*/  ISETP.GE.U32.AND P3, PT, R0, 0x7fffff4e, PT ;  /* 0x7fffff4e0000780c */ /* 0x000fc40003f66070 */
[----:B------:R5:W-:Y:S04]  /*90d0*/  STL [R1+0x7f0], R5 ;  /* 0x0007f00501007387 */ /* 0x000be80000100800 */
[----:B------:R-:W-:Y:S04]  /*90e0*/  STL [R1+0x7f4], R6 ;  /* 0x0007f40601007387 */ /* 0x000fe80000100800 */
[----:B------:R2:W-:Y:S01]  /*90f0*/  LDGSTS.E [R129+0x1b800], [R6.64], !P1 ;  /* 0x1b80000006817fae */ /* 0x0005e2000c921844 */
[----:B-----5:R-:W-:-:S03]  /*9100*/  IMAD.WIDE R4, R2, 0x4, R114 ;  /* 0x0000000402047825 */ /* 0x020fc600078e0272 */
[----:B------:R2:W-:Y:S04]  /*9110*/  STL [R1+0x7dc], R7 ;  /* 0x0007dc0701007387 */ /* 0x0005e80000100800 */
[----:B------:R-:W-:Y:S01]  /*9120*/  STL [R1+0x7e8], R4 ;  /* 0x0007e80401007387 */ /* 0x000fe20000100800 */
[----:B------:R-:W-:-:S03]  /*9130*/  IMAD.MOV.U32 R120, RZ, RZ, R128 ;  /* 0x000000ffff787224 */ /* 0x000fc600078e0080 */
[----:B------:R5:W-:Y:S01]  /*9140*/  LDGSTS.E [R129+0x1ba00], [R4.64], !P1 ;  /* 0x1ba0000004817fae */ /* 0x000be2000c921844 */
[----:B--2---:R-:W-:-:S03]  /*9150*/  IMAD.WIDE R6, R2, 0x4, R118 ;  /* 0x0000000402067825 */ /* 0x004fc600078e0276 */
[----:B------:R5:W-:Y:S01]  /*9160*/  STL [R1+0x7e0], R5 ;  /* 0x0007e00501007387 */ /* 0x000be20000100800 */
[----:B----4-:R-:W-:-:S03]  /*9170*/  IMAD.MOV.U32 R130, RZ, RZ, R155 ;  /* 0x000000ffff827224 */ /* 0x010fc600078e009b */
[----:B------:R-:W-:Y:S01]  /*9180*/  STL [R1+0x7e4], R6 ;  /* 0x0007e40601007387 */ /* 0x000fe20000100800 */
[----:B------:R-:W-:-:S03]  /*9190*/  IMAD.MOV.U32 R154, RZ, RZ, R162 ;  /* 0x000000ffff9a7224 */ /* 0x000fc600078e00a2 */
[----:B------:R2:W-:Y:S01]  /*91a0*/  LDGSTS.E [R129+0x1c800], [R6.64], !P3 ;  /* 0x1c80000006817fae */ /* 0x0005e2000d921844 */
[----:B-----5:R-:W-:-:S03]  /*91b0*/  IMAD.WIDE R4, R2, 0x4, R122 ;  /* 0x0000000402047825 */ /* 0x020fc600078e027a */
[----:B------:R2:W-:Y:S01]  /*91c0*/  STL [R1+0x7cc], R7 ;  /* 0x0007cc0701007387 */ /* 0x0005e20000100800 */
[----:B------:R-:W-:Y:S01]  /*91d0*/  IMAD.MOV.U32 R155, RZ, RZ, R163 ;  /* 0x000000ffff9b7224 */ /* 0x000fe200078e00a3 */
[----:B------:R-:W-:Y:S02]  /*91e0*/  MOV R163, R175 ;  /* 0x000000af00a37202 */ /* 0x000fe40000000f00 */
[----:B------:R-:W-:Y:S01]  /*91f0*/  STL [R1+0x7d8], R4 ;  /* 0x0007d80401007387 */ /* 0x000fe20000100800 */
[----:B------:R-:W-:Y:S02]  /*9200*/  IMAD.MOV.U32 R162, RZ, RZ, R174 ;  /* 0x000000ffffa27224 */ /* 0x000fe400078e00ae */
[----:B------:R-:W-:Y:S01]  /*9210*/  IMAD.MOV.U32 R174, RZ, RZ, R248 ;  /* 0x000000ffffae7224 */ /* 0x000fe200078e00f8 */
[----:B------:R4:W-:Y:S01]  /*9220*/  STL [R1+0x7d0], R5 ;  /* 0x0007d00501007387 */ /* 0x0009e20000100800 */
[----:B------:R-:W-:Y:S02]  /*9230*/  IMAD.MOV.U32 R175, RZ, RZ, R249 ;  /* 0x000000ffffaf7224 */ /* 0x000fe400078e00f9 */
[----:B--2---:R-:W-:Y:S01]  /*9240*/  IMAD.WIDE R6, R2, 0x4, R120 ;  /* 0x0000000402067825 */ /* 0x004fe200078e0278 */
[----:B------:R-:W2:Y:S04]  /*9250*/  LDL.LU.64 R248, [R1+0x910] ;  /* 0x0009100001f87983 */ /* 0x000ea80000300a00 */
[----:B------:R-:W4:Y:S04]  /*9260*/  LDL.LU.64 R120, [R1+0x48] ;  /* 0x0000480001787983 */ /* 0x000f280000300a00 */
[----:B------:R4:W-:Y:S04]  /*9270*/  LDGSTS.E [R129+0x1ca00], [R4.64], !P3 ;  /* 0x1ca0000004817fae */ /* 0x0009e8000d921844 */
[----:B------:R-:W-:Y:S04]  /*9280*/  STL [R1+0x7d4], R6 ;  /* 0x0007d40601007387 */ /* 0x000fe80000100800 */
[----:B------:R5:W-:Y:S01]  /*9290*/  STL [R1+0x7bc], R7 ;  /* 0x0007bc0701007387 */ /* 0x000be20000100800 */
[----:B------:R-:W-:Y:S01]  /*92a0*/  IADD3 R0, R170, -0x77, RZ ;  /* 0xffffff89aa007810 */ /* 0x000fe20007ffe0ff */
[----:B----4-:R-:W-:-:S04]  /*92b0*/  IMAD.WIDE R4, R2, 0x4, R120 ;  /* 0x0000000402047825 */ /* 0x010fc800078e0278 */
[----:B------:R-:W-:Y:S01]  /*92c0*/  IMAD.MOV.U32 R120, RZ, RZ, R124 ;  /* 0x000000ffff787224 */ /* 0x000fe200078e007c */
[----:B------:R-:W-:Y:S01]  /*92d0*/  STL [R1+0x7c8], R4 ;  /* 0x0007c80401007387 */ /* 0x000fe20000100800 */
[----:B------:R-:W-:-:S03]  /*92e0*/  IMAD.MOV.U32 R121, RZ, RZ, R125 ;  /* 0x000000ffff797224 */ /* 0x000fc600078e007d */
[----:B------:R4:W-:Y:S04]  /*92f0*/  STL [R1+0x7c0], R5 ;  /* 0x0007c00501007387 */ /* 0x0009e80000100800 */
[----:B------:R-:W4:Y:S01]  /*9300*/  LDL.LU.64 R124, [R1+0x78] ;  /* 0x00007800017c7983 */ /* 0x000f220000300a00 */
[----:B------:R-:W-:-:S13]  /*9310*/  ISETP.GE.U32.AND P1, PT, R0, 0x7fffff4a, PT ;  /* 0x7fffff4a0000780c */ /* 0x000fda0003f26070 */
[----:B------:R5:W-:Y:S04]  /*9320*/  LDGSTS.E [R129+0x1d800], [R6.64], !P1 ;  /* 0x1d80000006817fae */ /* 0x000be8000c921844 */
[----:B------:R4:W-:Y:S01]  /*9330*/  LDGSTS.E [R129+0x1da00], [R4.64], !P1 ;  /* 0x1da0000004817fae */ /* 0x0009e2000c921844 */
[----:B-----5:R-:W-:-:S05]  /*9340*/  IMAD.WIDE R6, R2, 0x4, R120 ;  /* 0x0000000402067825 */ /* 0x020fca00078e0278 */
[----:B------:R-:W-:Y:S04]  /*9350*/  STL [R1+0x7c4], R6 ;  /* 0x0007c40601007387 */ /* 0x000fe80000100800 */
[----:B------:R5:W-:Y:S01]  /*9360*/  STL [R1+0x7ac], R7 ;  /* 0x0007ac0701007387 */ /* 0x000be20000100800 */
[----:B----4-:R-:W-:-:S05]  /*9370*/  IMAD.WIDE R4, R2, 0x4, R124 ;  /* 0x0000000402047825 */ /* 0x010fca00078e027c */
[----:B------:R-:W-:Y:S04]  /*9380*/  STL [R1+0x7b8], R4 ;  /* 0x0007b80401007387 */ /* 0x000fe80000100800 */
[----:B------:R4:W-:Y:S04]  /*9390*/  STL [R1+0x7b0], R5 ;  /* 0x0007b00501007387 */ /* 0x0009e80000100800 */
[----:B------:R-:W5:Y:S04]  /*93a0*/  LDL.LU.64 R120, [R1+0xb8] ;  /* 0x0000b80001787983 */ /* 0x000f680000300a00 */
[----:B------:R-:W4:Y:S01]  /*93b0*/  LDL.LU.64 R124, [R1+0xc8] ;  /* 0x0000c800017c7983 */ /* 0x000f220000300a00 */
[----:B------:R-:W-:-:S04]  /*93c0*/  IADD3 R0, R170, -0x7b, RZ ;  /* 0xffffff85aa007810 */ /* 0x000fc80007ffe0ff */
[----:B------:R-:W-:Y:S02]  /*93d0*/  ISETP.GE.U32.AND P3, PT, R0, 0x7fffff46, PT ;  /* 0x7fffff460000780c */ /* 0x000fe40003f66070 */
[----:B------:R-:W-:-:S04]  /*93e0*/  IADD3 R0, R170, -0x7f, RZ ;  /* 0xffffff81aa007810 */ /* 0x000fc80007ffe0ff */
[----:B------:R-:W-:-:S07]  /*93f0*/  ISETP.GE.U32.AND P1, PT, R0, 0x7fffff42, PT ;  /* 0x7fffff420000780c */ /* 0x000fce0003f26070 */
[----:B------:R5:W-:Y:S04]  /*9400*/  LDGSTS.E [R129+0x1e800], [R6.64], !P3 ;  /* 0x1e80000006817fae */ /* 0x000be8000d921844 */
[----:B------:R4:W-:Y:S01]  /*9410*/  LDGSTS.E [R129+0x1ea00], [R4.64], !P3 ;  /* 0x1ea0000004817fae */ /* 0x0009e2000d921844 */
[----:B-----5:R-:W-:-:S04]  /*9420*/  IMAD.WIDE R6, R2, 0x4, R120 ;  /* 0x0000000402067825 */ /* 0x020fc800078e0278 */
[C---:B----4-:R-:W-:Y:S01]  /*9430*/  IMAD.WIDE R4, R2.reuse, 0x4, R124 ;  /* 0x0000000402047825 */ /* 0x050fe200078e027c */
[----:B------:R-:W-:Y:S04]  /*9440*/  STL [R1+0x7b4], R6 ;  /* 0x0007b40601007387 */ /* 0x000fe80000100800 */
[----:B------:R4:W-:Y:S04]  /*9450*/  STL [R1+0x7a0], R7 ;  /* 0x0007a00701007387 */ /* 0x0009e80000100800 */
[----:B------:R-:W-:Y:S04]  /*9460*/  STL [R1+0x7a8], R4 ;  /* 0x0007a80401007387 */ /* 0x000fe80000100800 */
[----:B------:R5:W-:Y:S04]  /*9470*/  STL [R1+0x7a4], R5 ;  /* 0x0007a40501007387 */ /* 0x000be80000100800 */
[----:B------:R1:W-:Y:S04]  /*9480*/  LDGSTS.E [R129+0x1f800], [R6.64], !P1 ;  /* 0x1f80000006817fae */ /* 0x0003e8000c921844 */
[----:B------:R-:W4:Y:S04]  /*9490*/  LDL.LU.64 R124, [R1+0x100] ;  /* 0x00010000017c7983 */ /* 0x000f280000300a00 */
[----:B------:R1:W-:Y:S04]  /*94a0*/  LDGSTS.E [R129+0x1fa00], [R4.64], !P1 ;  /* 0x1fa0000004817fae */ /* 0x0003e8000c921844 */
[----:B-1----:R-:W5:Y:S01]  /*94b0*/  LDL.LU.64 R128, [R1+0x108] ;  /* 0x0001080001807983 */ /* 0x002f620000300a00 */
[----:B----4-:R-:W-:-:S05]  /*94c0*/  IMAD.WIDE R6, R2, 0x4, R124 ;  /* 0x0000000402067825 */ /* 0x010fca00078e027c */
[----:B------:R-:W-:Y:S04]  /*94d0*/  STL [R1+0x2f8], R6 ;  /* 0x0002f80601007387 */ /* 0x000fe80000100800 */
[----:B------:R1:W-:Y:S01]  /*94e0*/  STL [R1+0x2f4], R7 ;  /* 0x0002f40701007387 */ /* 0x0003e20000100800 */
[----:B-----5:R-:W-:-:S05]  /*94f0*/  IMAD.WIDE R4, R2, 0x4, R128 ;  /* 0x0000000402047825 */ /* 0x020fca00078e0280 */
[----:B------:R-:W-:Y:S04]  /*9500*/  STL [R1+0x300], R4 ;  /* 0x0003000401007387 */ /* 0x000fe80000100800 */
[----:B------:R4:W-:Y:S04]  /*9510*/  STL [R1+0x2fc], R5 ;  /* 0x0002fc0501007387 */ /* 0x0009e80000100800 */
[----:B------:R-:W1:Y:S04]  /*9520*/  LDL.LU.64 R124, [R1+0x140] ;  /* 0x00014000017c7983 */ /* 0x000e680000300a00 */
[----:B------:R-:W4:Y:S01]  /*9530*/  LDL.LU.64 R128, [R1+0x148] ;  /* 0x0001480001807983 */ /* 0x000f220000300a00 */
[----:B------:R-:W-:-:S04]  /*9540*/  IADD3 R0, R170, -0x44, RZ ;  /* 0xffffffbcaa007810 */ /* 0x000fc80007ffe0ff */
[----:B------:R-:W-:Y:S02]  /*9550*/  ISETP.GE.U32.AND P3, PT, R0, 0x7fffff7d, PT ;  /* 0x7fffff7d0000780c */ /* 0x000fe40003f66070 */
[----:B---3--:R-:W-:-:S11]  /*9560*/  LOP3.LUT R131, R131, 0x60, RZ, 0x3c, !PT ;  /* 0x0000006083837812 */ /* 0x008fd600078e3cff */
[----:B------:R1:W-:Y:S04]  /*9570*/  LDGSTS.E [R131+0x10c00], [R6.64], !P3 ;  /* 0x10c0000006837fae */ /* 0x0003e8000d921844 */
[----:B------:R4:W-:Y:S01]  /*9580*/  LDGSTS.E [R131+0x10e00], [R4.64], !P3 ;  /* 0x10e0000004837fae */ /* 0x0009e2000d921844 */
[----:B-1----:R-:W-:-:S04]  /*9590*/  IMAD.WIDE R6, R2, 0x4, R124 ;  /* 0x0000000402067825 */ /* 0x002fc800078e027c */
[----:B----4-:R-:W-:Y:S01]  /*95a0*/  IMAD.WIDE R4, R2, 0x4, R128 ;  /* 0x0000000402047825 */ /* 0x010fe200078e0280 */
[----:B------:R-:W-:Y:S04]  /*95b0*/  STL [R1+0x338], R6 ;  /* 0x0003380601007387 */ /* 0x000fe80000100800 */
[----:B------:R1:W-:Y:S04]  /*95c0*/  STL [R1+0x334], R7 ;  /* 0x0003340701007387 */ /* 0x0003e80000100800 */
[----:B------:R-:W-:Y:S04]  /*95d0*/  STL [R1+0x340], R4 ;  /* 0x0003400401007387 */ /* 0x000fe80000100800 */
[----:B------:R3:W-:Y:S04]  /*95e0*/  STL [R1+0x33c], R5 ;  /* 0x00033c0501007387 */ /* 0x0007e80000100800 */
[----:B------:R-:W1:Y:S04]  /*95f0*/  LDL.LU.64 R124, [R1+0x178] ;  /* 0x00017800017c7983 */ /* 0x000e680000300a00 */
[----:B------:R-:W3:Y:S01]  /*9600*/  LDL.LU.64 R128, [R1+0x188] ;  /* 0x0001880001807983 */ /* 0x000ee20000300a00 */
[----:B------:R-:W-:-:S04]  /*9610*/  IADD3 R0, R170, -0x48, RZ ;  /* 0xffffffb8aa007810 */ /* 0x000fc80007ffe0ff */
[----:B------:R-:W-:-:S13]  /*9620*/  ISETP.GE.U32.AND P1, PT, R0, 0x7fffff79, PT ;  /* 0x7fffff790000780c */ /* 0x000fda0003f26070 */
[----:B------:R1:W-:Y:S04]  /*9630*/  LDGSTS.E [R131+0x11c00], [R6.64], !P1 ;  /* 0x11c0000006837fae */ /* 0x0003e8000c921844 */
[----:B------:R3:W-:Y:S01]  /*9640*/  LDGSTS.E [R131+0x11e00], [R4.64], !P1 ;  /* 0x11e0000004837fae */ /* 0x0007e2000c921844 */
[----:B-1----:R-:W-:-:S04]  /*9650*/  IMAD.WIDE R6, R2, 0x4, R124 ;  /* 0x0000000402067825 */ /* 0x002fc800078e027c */
[----:B---3--:R-:W-:Y:S01]  /*9660*/  IMAD.WIDE R4, R2, 0x4, R128 ;  /* 0x0000000402047825 */ /* 0x008fe200078e0280 */
        /* <DEDUP_REMOVED lines=31> */
[----:B------:R-:W-:Y:S02]  /*9860*/  ISETP.GE.U32.AND P3, PT, R0, 0x7fffff6d, PT ;  /* 0x7fffff6d0000780c */ /* 0x000fe40003f66070 */
[----:B------:R-:W-:-:S04]  /*9870*/  IADD3 R0, R170, -0x58, RZ ;  /* 0xffffffa8aa007810 */ /* 0x000fc80007ffe0ff */
[----:B------:R-:W-:-:S07]  /*9880*/  ISETP.GE.U32.AND P1, PT, R0, 0x7fffff69, PT ;  /* 0x7fffff690000780c */ /* 0x000fce0003f26070 */
[----:B------:R1:W-:Y:S04]  /*9890*/  LDGSTS.E [R131+0x14c00], [R6.64], !P3 ;  /* 0x14c0000006837fae */ /* 0x0003e8000d921844 */
[----:B------:R3:W-:Y:S01]  /*98a0*/  LDGSTS.E [R131+0x14e00], [R4.64], !P3 ;  /* 0x14e0000004837fae */ /* 0x0007e2000d921844 */
[----:B-1----:R-:W-:-:S04]  /*98b0*/  IMAD.WIDE R6, R2, 0x4, R124 ;  /* 0x0000000402067825 */ /* 0x002fc800078e027c */
[C---:B---3--:R-:W-:Y:S01]  /*98c0*/  IMAD.WIDE R4, R2.reuse, 0x4, R128 ;  /* 0x0000000402047825 */ /* 0x048fe200078e0280 */
[----:B------:R-:W-:Y:S04]  /*98d0*/  STL [R1+0x43c], R6 ;  /* 0x00043c0601007387 */ /* 0x000fe80000100800 */
[----:B------:R2:W-:Y:S04]  /*98e0*/  LDGSTS.E [R131+0x15c00], [R6.64], !P1 ;  /* 0x15c0000006837fae */ /* 0x0005e8000c921844 */
[----:B------:R2:W-:Y:S04]  /*98f0*/  STL [R1+0x438], R7 ;  /* 0x0004380701007387 */ /* 0x0005e80000100800 */
[----:B------:R-:W-:Y:S04]  /*9900*/  STL [R1+0x444], R4 ;  /* 0x0004440401007387 */ /* 0x000fe80000100800 */
[----:B------:R1:W-:Y:S01]  /*9910*/  LDGSTS.E [R131+0x15e00], [R4.64], !P1 ;  /* 0x15e0000004837fae */ /* 0x0003e2000c921844 */
[----:B--2---:R-:W-:-:S03]  /*9920*/  IMAD.WIDE R6, R2, 0x4, R248 ;  /* 0x0000000402067825 */ /* 0x004fc600078e02f8 */
[----:B------:R1:W-:Y:S04]  /*9930*/  STL [R1+0x440], R5 ;  /* 0x0004400501007387 */ /* 0x0003e80000100800 */
[----:B------:R-:W-:Y:S01]  /*9940*/  STL [R1+0x47c], R6 ;  /* 0x00047c0601007387 */ /* 0x000fe20000100800 */
[----:B-1----:R-:W-:-:S03]  /*9950*/  IMAD.WIDE R4, R2, 0x4, R250 ;  /* 0x0000000402047825 */ /* 0x002fc600078e02fa */
[----:B------:R1:W-:Y:S04]  /*9960*/  STL [R1+0x478], R7 ;  /* 0x0004780701007387 */ /* 0x0003e80000100800 */
[----:B------:R-:W-:Y:S04]  /*9970*/  STL [R1+0x484], R4 ;  /* 0x0004840401007387 */ /* 0x000fe80000100800 */
[----:B------:R2:W-:Y:S04]  /*9980*/  STL [R1+0x480], R5 ;  /* 0x0004800501007387 */ /* 0x0005e80000100800 */
[----:B------:R-:W1:Y:S04]  /*9990*/  LDL.LU.64 R124, [R1+0x18] ;  /* 0x00001800017c7983 */ /* 0x000e680000300a00 */
[----:B------:R-:W2:Y:S01]  /*99a0*/  LDL.LU.64 R128, [R1+0x28] ;  /* 0x0000280001807983 */ /* 0x000ea20000300a00 */
[----:B------:R-:W-:-:S04]  /*99b0*/  IADD3 R0, R170, -0x5c, RZ ;  /* 0xffffffa4aa007810 */ /* 0x000fc80007ffe0ff */
[----:B------:R-:W-:-:S13]  /*99c0*/  ISETP.GE.U32.AND P3, PT, R0, 0x7fffff65, PT ;  /* 0x7fffff650000780c */ /* 0x000fda0003f66070 */
[----:B------:R1:W-:Y:S04]  /*99d0*/  LDGSTS.E [R131+0x16c00], [R6.64], !P3 ;  /* 0x16c0000006837fae */ /* 0x0003e8000d921844 */
[----:B------:R2:W-:Y:S01]  /*99e0*/  LDGSTS.E [R131+0x16e00], [R4.64], !P3 ;  /* 0x16e0000004837fae */ /* 0x0005e2000d921844 */
[----:B-1----:R-:W-:-:S04]  /*99f0*/  IMAD.WIDE R6, R2, 0x4, R124 ;  /* 0x0000000402067825 */ /* 0x002fc800078e027c */
[----:B--2---:R-:W-:Y:S01]  /*9a00*/  IMAD.WIDE R4, R2, 0x4, R128 ;  /* 0x0000000402047825 */ /* 0x004fe200078e0280 */
[----:B------:R-:W-:Y:S04]  /*9a10*/  STL [R1+0x734], R6 ;  /* 0x0007340601007387 */ /* 0x000fe80000100800 */
        /* <DEDUP_REMOVED lines=72> */
[----:B------:R-:W-:Y:S04]  /*9ea0*/  STL [R1+0x6b4], R7 ;  /* 0x0006b40701007387 */ /* 0x000fe80000100800 */
[----:B------:R-:W2:Y:S01]  /*9eb0*/  LDL.LU.64 R124, [R1+0x190] ;  /* 0x00019000017c7983 */ /* 0x000ea20000300a00 */
[----:B------:R-:W-:-:S04]  /*9ec0*/  IADD3 R0, R170, -0x78, RZ ;  /* 0xffffff88aa007810 */ /* 0x000fc80007ffe0ff */
[----:B------:R-:W-:Y:S01]  /*9ed0*/  ISETP.GE.U32.AND P1, PT, R0, 0x7fffff49, PT ;  /* 0x7fffff490000780c */ /* 0x000fe20003f26070 */
[----:B------:R-:W-:Y:S04]  /*9ee0*/  STL [R1+0x6c8], R4 ;  /* 0x0006c80401007387 */ /* 0x000fe80000100800 */
[----:B------:R2:W-:Y:S04]  /*9ef0*/  STL [R1+0x6c0], R5 ;  /* 0x0006c00501007387 */ /* 0x0005e80000100800 */
[----:B------:R-:W3:Y:S04]  /*9f00*/  LDL.LU.64 R120, [R1+0x1d0] ;  /* 0x0001d00001787983 */ /* 0x000ee80000300a00 */
[----:B------:R3:W-:Y:S04]  /*9f10*/  LDGSTS.E [R131+0x1dc00], [R6.64], !P1 ;  /* 0x1dc0000006837fae */ /* 0x0007e8000c921844 */
[----:B------:R2:W-:Y:S02]  /*9f20*/  LDGSTS.E [R131+0x1de00], [R4.64], !P1 ;  /* 0x1de0000004837fae */ /* 0x0005e4000c921844 */
[----:B--2---:R-:W-:-:S02]  /*9f30*/  IMAD.WIDE R4, R2, 0x4, R124 ;  /* 0x0000000402047825 */ /* 0x004fc400078e027c */
[----:B------:R-:W2:Y:S01]  /*9f40*/  LDL.LU.64 R124, [R1+0x1e8] ;  /* 0x0001e800017c7983 */ /* 0x000ea20000300a00 */
[----:B------:R-:W-:-:S04]  /*9f50*/  IADD3 R0, R170, -0x7c, RZ ;  /* 0xffffff84aa007810 */ /* 0x000fc80007ffe0ff */
[----:B------:R-:W-:Y:S01]  /*9f60*/  ISETP.GE.U32.AND P3, PT, R0, 0x7fffff45, PT ;  /* 0x7fffff450000780c */ /* 0x000fe20003f66070 */
[----:B------:R-:W-:Y:S01]  /*9f70*/  STL [R1+0x6c4], R4 ;  /* 0x0006c40401007387 */ /* 0x000fe20000100800 */
[----:B---3--:R-:W-:-:S03]  /*9f80*/  IMAD.WIDE R6, R2, 0x4, R120 ;  /* 0x0000000402067825 */ /* 0x008fc600078e0278 */
[----:B------:R2:W-:Y:S04]  /*9f90*/  STL [R1+0x6b8], R5 ;  /* 0x0006b80501007387 */ /* 0x0005e80000100800 */
[----:B------:R-:W-:Y:S04]  /*9fa0*/  STL [R1+0x6bc], R6 ;  /* 0x0006bc0601007387 */ /* 0x000fe80000100800 */
[----:B------:R2:W-:Y:S04]  /*9fb0*/  LDGSTS.E [R131+0x1ec00], [R4.64], !P3 ;  /* 0x1ec0000004837fae */ /* 0x0005e8000d921844 */
[----:B------:R-:W-:Y:S01]  /*9fc0*/  STL [R1+0x4a0], R7 ;  /* 0x0004a00701007387 */ /* 0x000fe20000100800 */
[----:B------:R-:W-:-:S03]  /*9fd0*/  IADD3 R0, R170, -0x80, RZ ;  /* 0xffffff80aa007810 */ /* 0x000fc60007ffe0ff */
[----:B------:R1:W-:Y:S01]  /*9fe0*/  LDGSTS.E [R131+0x1ee00], [R6.64], !P3 ;  /* 0x1ee0000006837fae */ /* 0x0003e2000d921844 */
[----:B--2---:R-:W-:-:S03]  /*9ff0*/  IMAD.WIDE R4, R2, 0x4, R124 ;  /* 0x0000000402047825 */ /* 0x004fc600078e027c */
[----:B------:R-:W2:Y:S01]  /*a000*/  LDL.LU.64 R124, [R1+0x1f8] ;  /* 0x0001f800017c7983 */ /* 0x000ea20000300a00 */
[----:B------:R-:W-:-:S03]  /*a010*/  ISETP.GE.U32.AND P1, PT, R0, 0x7fffff41, PT ;  /* 0x7fffff410000780c */ /* 0x000fc60003f26070 */
[----:B------:R-:W-:Y:S04]  /*a020*/  STL [R1+0x6b0], R4 ;  /* 0x0006b00401007387 */ /* 0x000fe80000100800 */
[----:B------:R2:W-:Y:S06]  /*a030*/  STL [R1+0x6a8], R5 ;  /* 0x0006a80501007387 */ /* 0x0005ec0000100800 */
[----:B------:R2:W-:Y:S01]  /*a040*/  LDGSTS.E [R131+0x1fc00], [R4.64], !P1 ;  /* 0x1fc0000004837fae */ /* 0x0005e2000c921844 */
[----:B------:R-:W-:-:S02]  /*a050*/  IMAD.MOV.U32 R129, RZ, RZ, R130 ;  /* 0x000000ffff817224 */ /* 0x000fc400078e0082 */
[----:B------:R-:W-:Y:S02]  /*a060*/  IMAD.MOV.U32 R130, RZ, RZ, R132 ;  /* 0x000000ffff827224 */ /* 0x000fe400078e0084 */
[----:B------:R-:W-:Y:S02]  /*a070*/  IMAD.MOV.U32 R132, RZ, RZ, R134 ;  /* 0x000000ffff847224 */ /* 0x000fe400078e0086 */
[----:B------:R-:W-:Y:S02]  /*a080*/  IMAD.MOV.U32 R134, RZ, RZ, R142 ;  /* 0x000000ffff867224 */ /* 0x000fe400078e008e */
[----:B------:R-:W-:Y:S02]  /*a090*/  IMAD.MOV.U32 R142, RZ, RZ, R154 ;  /* 0x000000ffff8e7224 */ /* 0x000fe400078e009a */
[----:B------:R-:W-:Y:S02]  /*a0a0*/  IMAD.MOV.U32 R154, RZ, RZ, R140 ;  /* 0x000000ffff9a7224 */ /* 0x000fe400078e008c */
[----:B--2---:R-:W-:-:S05]  /*a0b0*/  IMAD.WIDE R4, R2, 0x4, R124 ;  /* 0x0000000402047825 */ /* 0x004fca00078e027c */
[----:B------:R1:W-:Y:S04]  /*a0c0*/  LDGSTS.E [R131+0x1fe00], [R4.64], !P1 ;  /* 0x1fe0000004837fae */ /* 0x0003e8000c921844 */
[----:B------:R-:W-:Y:S04]  /*a0d0*/  STL [R1+0x6ac], R4 ;  /* 0x0006ac0401007387 */ /* 0x000fe80000100800 */
[----:B------:R2:W-:Y:S01]  /*a0e0*/  STL [R1+0x4a4], R5 ;  /* 0x0004a40501007387 */ /* 0x0005e20000100800 */
[----:B-1----:R-:W-:Y:S01]  /*a0f0*/  IMAD.MOV.U32 R131, RZ, RZ, R133 ;  /* 0x000000ffff837224 */ /* 0x002fe200078e0085 */
[----:B------:R-:W-:Y:S01]  /*a100*/  MOV R133, R135 ;  /* 0x0000008700857202 */ /* 0x000fe20000000f00 */
[----:B------:R-:W-:Y:S01]  /*a110*/  IMAD.MOV.U32 R135, RZ, RZ, R143 ;  /* 0x000000ffff877224 */ /* 0x000fe200078e008f */
[----:B------:R-:W-:Y:S01]  /*a120*/  MOV R170, R3 ;  /* 0x0000000300aa7202 */ /* 0x000fe20000000f00 */
[----:B------:R-:W-:Y:S01]  /*a130*/  IMAD.MOV.U32 R143, RZ, RZ, R155 ;  /* 0x000000ffff8f7224 */ /* 0x000fe200078e009b */
[----:B------:R-:W-:Y:S01]  /*a140*/  MOV R155, R141 ;  /* 0x0000008d009b7202 */ /* 0x000fe20000000f00 */
[----:B------:R-:W0:Y:S04]  /*a150*/  LDGDEPBAR ;  /* 0x00000000000079af */ /* 0x000e280000000000 */
[----:B------:R-:W3:Y:S01]  /*a160*/  LDL.LU.64 R140, [R1+0x908] ;  /* 0x00090800018c7983 */ /* 0x000ee20000300a00 */
[----:B------:R-:W-:-:S04]  /*a170*/  IMAD.MOV.U32 R3, RZ, RZ, c[0x0][0x18c] ;  /* 0x00006300ff037624 */ /* 0x000fc800078e00ff */
[----:B------:R-:W-:-:S04]  /*a180*/  IMAD.SHL.U32 R3, R3, 0x40, RZ ;  /* 0x0000004003037824 */ /* 0x000fc800078e00ff */
[----:B--2---:R-:W-:-:S04]  /*a190*/  IMAD.WIDE R4, R3, 0x4, R126 ;  /* 0x0000000403047825 */ /* 0x004fc800078e027e */
[C---:B------:R-:W-:Y:S01]  /*a1a0*/  IMAD.WIDE R6, R3.reuse, 0x4, R136 ;  /* 0x0000000403067825 */ /* 0x040fe200078e0288 */
[----:B------:R-:W-:Y:S04]  /*a1b0*/  STL [R1+0x4ac], R4 ;  /* 0x0004ac0401007387 */ /* 0x000fe80000100800 */
[----:B------:R3:W-:Y:S04]  /*a1c0*/  LDGSTS.E [R129+0x28000], [R4.64], P0 ;  /* 0x2800000004817fae */ /* 0x0007e80008121844 */
[----:B------:R-:W-:Y:S04]  /*a1d0*/  STL [R1+0x4a8], R5 ;  /* 0x0004a80501007387 */ /* 0x000fe80000100800 */
[----:B------:R-:W-:Y:S04]  /*a1e0*/  STL [R1+0x4cc], R6 ;  /* 0x0004cc0601007387 */ /* 0x000fe80000100800 */
[----:B------:R1:W-:Y:S04]  /*a1f0*/  LDGSTS.E [R129+0x28800], [R6.64], P0 ;  /* 0x2880000006817fae */ /* 0x0003e80008121844 */
[----:B------:R1:W-:Y:S02]  /*a200*/  STL [R1+0x4c8], R7 ;  /* 0x0004c80701007387 */ /* 0x0003e40000100800 */
[----:B-1----:R-:W-:-:S04]  /*a210*/  IMAD.WIDE R6, R3, 0x4, R144 ;  /* 0x0000000403067825 */ /* 0x002fc800078e0290 */
[----:B------:R-:W-:Y:S02]  /*a220*/  IMAD.MOV.U32 R128, RZ, RZ, R190 ;  /* 0x000000ffff807224 */ /* 0x000fe400078e00be */
[----:B------:R-:W-:Y:S02]  /*a230*/  IMAD.MOV.U32 R190, RZ, RZ, R204 ;  /* 0x000000ffffbe7224 */ /* 0x000fe400078e00cc */
[----:B---3--:R-:W-:-:S05]  /*a240*/  IMAD.WIDE R4, R3, 0x4, R140 ;  /* 0x0000000403047825 */ /* 0x008fca00078e028c */
[----:B------:R-:W-:Y:S04]  /*a250*/  STL [R1+0x4ec], R4 ;  /* 0x0004ec0401007387 */ /* 0x000fe80000100800 */
[----:B------:R1:W-:Y:S04]  /*a260*/  LDGSTS.E [R129+0x29000], [R4.64], P0 ;  /* 0x2900000004817fae */ /* 0x0003e80008121844 */
[----:B------:R1:W-:Y:S04]  /*a270*/  STL [R1+0x4e8], R5 ;  /* 0x0004e80501007387 */ /* 0x0003e80000100800 */
[----:B------:R-:W-:Y:S04]  /*a280*/  STL [R1+0x50c], R6 ;  /* 0x00050c0601007387 */ /* 0x000fe80000100800 */
[----:B------:R2:W-:Y:S01]  /*a290*/  LDGSTS.E [R129+0x29800], [R6.64], P0 ;  /* 0x2980000006817fae */ /* 0x0005e20008121844 */
[----:B-1----:R-:W-:-:S03]  /*a2a0*/  IMAD.WIDE R4, R3, 0x4, R148 ;  /* 0x0000000403047825 */ /* 0x002fc600078e0294 */
[----:B------:R2:W-:Y:S04]  /*a2b0*/  STL [R1+0x508], R7 ;  /* 0x0005080701007387 */ /* 0x0005e80000100800 */
[----:B------:R-:W-:Y:S04]  /*a2c0*/  STL [R1+0x52c], R4 ;  /* 0x00052c0401007387 */ /* 0x000fe80000100800 */
[----:B------:R1:W-:Y:S01]  /*a2d0*/  LDGSTS.E [R129+0x2a000], [R4.64], P0 ;  /* 0x2a00000004817fae */ /* 0x0003e20008121844 */
[----:B--2---:R-:W-:-:S03]  /*a2e0*/  IMAD.WIDE R6, R3, 0x4, R152 ;  /* 0x0000000403067825 */ /* 0x004fc600078e0298 */
        /* <DEDUP_REMOVED lines=37> */
[----:B------:R1:W-:Y:S01]  /*a540*/  LDGSTS.E [R129+0x2f000], [R4.64], P0 ;  /* 0x2f00000004817fae */ /* 0x0003e20008121844 */
[----:B--2---:R-:W-:-:S03]  /*a550*/  IMAD.WIDE R6, R3, 0x4, R192 ;  /* 0x0000000403067825 */ /* 0x004fc600078e02c0 */
[----:B------:R-:W-:Y:S04]  /*a560*/  STL [R1+0x66c], R4 ;  /* 0x00066c0401007387 */ /* 0x000fe80000100800 */
[----:B------:R2:W-:Y:S04]  /*a570*/  STL [R1+0x668], R5 ;  /* 0x0006680501007387 */ /* 0x0005e80000100800 */
[----:B------:R1:W-:Y:S04]  /*a580*/  LDGSTS.E [R129+0x2f800], [R6.64], P0 ;  /* 0x2f80000006817fae */ /* 0x0003e80008121844 */
[----:B------:R-:W-:Y:S04]  /*a590*/  STL [R1+0x68c], R6 ;  /* 0x00068c0601007387 */ /* 0x000fe80000100800 */
[----:B------:R3:W-:Y:S01]  /*a5a0*/  STL [R1+0x688], R7 ;  /* 0x0006880701007387 */ /* 0x0007e20000100800 */
[----:B-1----:R-:W-:-:S02]  /*a5b0*/  IMAD.MOV.U32 R129, RZ, RZ, R191 ;  /* 0x000000ffff817224 */ /* 0x002fc400078e00bf */
[----:B------:R-:W-:Y:S02]  /*a5c0*/  IMAD.MOV.U32 R191, RZ, RZ, R205 ;  /* 0x000000ffffbf7224 */ /* 0x000fe400078e00cd */
[----:B------:R-:W4:Y:S01]  /*a5d0*/  LDL.LU.64 R204, [R1+0x900] ;  /* 0x0009000001cc7983 */ /* 0x000f220000300a00 */
[----:B--2---:R-:W-:-:S04]  /*a5e0*/  IMAD.WIDE R4, R3, 0x4, R196 ;  /* 0x0000000403047825 */ /* 0x004fc800078e02c4 */
[C---:B---3--:R-:W-:Y:S01]  /*a5f0*/  IMAD.WIDE R6, R3.reuse, 0x4, R200 ;  /* 0x0000000403067825 */ /* 0x048fe200078e02c8 */
[----:B------:R-:W-:Y:S04]  /*a600*/  STL [R1+0x4b4], R4 ;  /* 0x0004b40401007387 */ /* 0x000fe80000100800 */
[----:B------:R4:W-:Y:S04]  /*a610*/  LDGSTS.E [R170+0x28200], [R4.64], P0 ;  /* 0x2820000004aa7fae */ /* 0x0009e80008121844 */
[----:B------:R-:W-:Y:S04]  /*a620*/  STL [R1+0x4b0], R5 ;  /* 0x0004b00501007387 */ /* 0x000fe80000100800 */
[----:B------:R-:W-:Y:S04]  /*a630*/  STL [R1+0x4d4], R6 ;  /* 0x0004d40601007387 */ /* 0x000fe80000100800 */
[----:B------:R1:W-:Y:S04]  /*a640*/  LDGSTS.E [R170+0x28a00], [R6.64], P0 ;  /* 0x28a0000006aa7fae */ /* 0x0003e80008121844 */
[----:B------:R1:W-:Y:S02]  /*a650*/  STL [R1+0x4d0], R7 ;  /* 0x0004d00701007387 */ /* 0x0003e40000100800 */
[----:B-1----:R-:W-:Y:S01]  /*a660*/  IMAD.WIDE R6, R3, 0x4, R208 ;  /* 0x0000000403067825 */ /* 0x002fe200078e02d0 */
[----:B------:R-:W-:-:S03]  /*a670*/  MOV R121, R129 ;  /* 0x0000008100797202 */ /* 0x000fc60000000f00 */
[----:B------:R-:W-:Y:S02]  /*a680*/  IMAD.MOV.U32 R124, RZ, RZ, R130 ;  /* 0x000000ffff7c7224 */ /* 0x000fe400078e0082 */
[----:B------:R-:W-:Y:S01]  /*a690*/  IMAD.MOV.U32 R125, RZ, RZ, R131 ;  /* 0x000000ffff7d7224 */ /* 0x000fe200078e0083 */
[----:B------:R-:W-:Y:S01]  /*a6a0*/  MOV R131, R135 ;  /* 0x0000008700837202 */ /* 0x000fe20000000f00 */
[----:B------:R-:W-:Y:S02]  /*a6b0*/  IMAD.MOV.U32 R120, RZ, RZ, R128 ;  /* 0x000000ffff787224 */ /* 0x000fe400078e0080 */
[----:B------:R-:W-:Y:S02]  /*a6c0*/  IMAD.MOV.U32 R130, RZ, RZ, R134 ;  /* 0x000000ffff827224 */ /* 0x000fe400078e0086 */
[----:B------:R-:W-:Y:S02]  /*a6d0*/  IMAD.MOV.U32 R128, RZ, RZ, R132 ;  /* 0x000000ffff807224 */ /* 0x000fe400078e0084 */
[----:B------:R-:W-:-:S02]  /*a6e0*/  IMAD.MOV.U32 R129, RZ, RZ, R133 ;  /* 0x000000ffff817224 */ /* 0x000fc400078e0085 */
[----:B------:R-:W-:Y:S02]  /*a6f0*/  IMAD.MOV.U32 R134, RZ, RZ, R138 ;  /* 0x000000ffff867224 */ /* 0x000fe400078e008a */
[----:B------:R-:W-:Y:S02]  /*a700*/  IMAD.MOV.U32 R135, RZ, RZ, R139 ;  /* 0x000000ffff877224 */ /* 0x000fe400078e008b */
[----:B------:R-:W-:Y:S02]  /*a710*/  IMAD.MOV.U32 R132, RZ, RZ, R142 ;  /* 0x000000ffff847224 */ /* 0x000fe400078e008e */
[----:B------:R-:W-:Y:S02]  /*a720*/  IMAD.MOV.U32 R133, RZ, RZ, R143 ;  /* 0x000000ffff857224 */ /* 0x000fe400078e008f */
[----:B----4-:R-:W-:-:S05]  /*a730*/  IMAD.WIDE R4, R3, 0x4, R204 ;  /* 0x0000000403047825 */ /* 0x010fca00078e02cc */
        /* <DEDUP_REMOVED lines=50> */
[----:B------:R-:W-:Y:S04]  /*aa60*/  STL [R1+0x670], R5 ;  /* 0x0006700501007387 */ /* 0x000fe80000100800 */
[----:B------:R-:W-:Y:S04]  /*aa70*/  STL [R1+0x694], R6 ;  /* 0x0006940601007387 */ /* 0x000fe80000100800 */
[----:B------:R2:W-:Y:S04]  /*aa80*/  STL [R1+0x690], R7 ;  /* 0x0006900701007387 */ /* 0x0005e80000100800 */
[----:B------:R-:W3:Y:S04]  /*aa90*/  LDL.LU.64 R138, [R1+0x80] ;  /* 0x00008000018a7983 */ /* 0x000ee80000300a00 */
[----:B------:R-:W4:Y:S04]  /*aaa0*/  LDL.LU.64 R142, [R1+0x88] ;  /* 0x00008800018e7983 */ /* 0x000f280000300a00 */
[----:B------:R-:W1:Y:S04]  /*aab0*/  LDL.LU.64 R116, [R1] ;  /* 0x0000000001747983 */ /* 0x000e680000300a00 */
[----:B------:R2:W-:Y:S02]  /*aac0*/  LDGSTS.E [R170+0x2fa00], [R6.64], P0 ;  /* 0x2fa0000006aa7fae */ /* 0x0005e40008121844 */
[----:B--2---:R-:W-:-:S04]  /*aad0*/  IMAD.WIDE R6, R3, 0x4, R120 ;  /* 0x0000000403067825 */ /* 0x004fc800078e0278 */
[----:B-1----:R-:W-:-:S05]  /*aae0*/  IMAD.WIDE R4, R3, 0x4, R116 ;  /* 0x0000000403047825 */ /* 0x002fca00078e0274 */
[----:B------:R-:W-:Y:S04]  /*aaf0*/  STL [R1+0x4bc], R4 ;  /* 0x0004bc0401007387 */ /* 0x000fe80000100800 */
[----:B------:R-:W-:Y:S04]  /*ab00*/  STL [R1+0x4b8], R5 ;  /* 0x0004b80501007387 */ /* 0x000fe80000100800 */
[----:B------:R-:W-:Y:S04]  /*ab10*/  STL [R1+0x4dc], R6 ;  /* 0x0004dc0601007387 */ /* 0x000fe80000100800 */
[----:B------:R-:W2:Y:S04]  /*ab20*/  LDL.LU.64 R120, [R1+0x10] ;  /* 0x0000100001787983 */ /* 0x000ea80000300a00 */
[----:B------:R2:W-:Y:S04]  /*ab30*/  LDGSTS.E [R171+0x28400], [R4.64], P0 ;  /* 0x2840000004ab7fae */ /* 0x0005e80008121844 */
[----:B------:R1:W-:Y:S04]  /*ab40*/  LDGSTS.E [R171+0x28c00], [R6.64], P0 ;  /* 0x28c0000006ab7fae */ /* 0x0003e80008121844 */
[----:B------:R1:W-:Y:S02]  /*ab50*/  STL [R1+0x4d8], R7 ;  /* 0x0004d80701007387 */ /* 0x0003e40000100800 */
[----:B-1----:R-:W-:-:S04]  /*ab60*/  IMAD.WIDE R6, R3, 0x4, R124 ;  /* 0x0000000403067825 */ /* 0x002fc800078e027c */
[----:B------:R-:W-:-:S04]  /*ab70*/  IMAD.WIDE R8, R3, 0x4, R214 ;  /* 0x0000000403087825 */ /* 0x000fc800078e02d6 */
[----:B------:R-:W-:-:S04]  /*ab80*/  IMAD.WIDE R10, R3, 0x4, R218 ;  /* 0x00000004030a7825 */ /* 0x000fc800078e02da */
[----:B------:R-:W-:-:S04]  /*ab90*/  IMAD.WIDE R12, R3, 0x4, R222 ;  /* 0x00000004030c7825 */ /* 0x000fc800078e02de */
[----:B------:R-:W-:-:S04]  /*aba0*/  IMAD.WIDE R14, R3, 0x4, R226 ;  /* 0x00000004030e7825 */ /* 0x000fc800078e02e2 */
[----:B------:R-:W-:-:S04]  /*abb0*/  IMAD.WIDE R16, R3, 0x4, R228 ;  /* 0x0000000403107825 */ /* 0x000fc800078e02e4 */
[----:B------:R-:W-:-:S04]  /*abc0*/  IMAD.WIDE R18, R3, 0x4, R232 ;  /* 0x0000000403127825 */ /* 0x000fc800078e02e8 */
[----:B--2---:R-:W-:-:S05]  /*abd0*/  IMAD.WIDE R4, R3, 0x4, R120 ;  /* 0x0000000403047825 */ /* 0x004fca00078e0278 */
        /* <DEDUP_REMOVED lines=21> */
[----:B---3--:R-:W-:-:S03]  /*ad30*/  IMAD.WIDE R4, R3, 0x4, R138 ;  /* 0x0000000403047825 */ /* 0x008fc600078e028a */
[----:B------:R4:W-:Y:S04]  /*ad40*/  STL [R1+0x598], R7 ;  /* 0x0005980701007387 */ /* 0x0009e80000100800 */
[----:B------:R-:W-:Y:S04]  /*ad50*/  STL [R1+0x5bc], R4 ;  /* 0x0005bc0401007387 */ /* 0x000fe80000100800 */
[----:B------:R1:W-:Y:S01]  /*ad60*/  LDGSTS.E [R171+0x2c400], [R4.64], P0 ;  /* 0x2c40000004ab7fae */ /* 0x0003e20008121844 */
[----:B----4-:R-:W-:-:S03]  /*ad70*/  IMAD.WIDE R6, R3, 0x4, R142 ;  /* 0x0000000403067825 */ /* 0x010fc600078e028e */
        /* <DEDUP_REMOVED lines=61> */
[----:B------:R1:W-:Y:S04]  /*b150*/  STL [R1+0x5c4], R4 ;  /* 0x0005c40401007387 */ /* 0x0003e80000100800 */
[----:B------:R3:W-:Y:S01]  /*b160*/  LDGSTS.E [R252+0x2c600], [R4.64], P0 ;  /* 0x2c60000004fc7fae */ /* 0x0007e20008121844 */
[----:B--2---:R-:W-:-:S03]  /*b170*/  IMAD.WIDE R6, R3, 0x4, R210 ;  /* 0x0000000403067825 */ /* 0x004fc600078e02d2 */
[----:B------:R1:W-:Y:S04]  /*b180*/  STL [R1+0x5c0], R5 ;  /* 0x0005c00501007387 */ /* 0x0003e80000100800 */
[----:B------:R1:W-:Y:S04]  /*b190*/  STL [R1+0x5e4], R6 ;  /* 0x0005e40601007387 */ /* 0x0003e80000100800 */
[----:B------:R1:W-:Y:S04]  /*b1a0*/  STL [R1+0x5e0], R7 ;  /* 0x0005e00701007387 */ /* 0x0003e80000100800 */
[----:B------:R1:W-:Y:S04]  /*b1b0*/  STL [R1+0x604], R8 ;  /* 0x0006040801007387 */ /* 0x0003e80000100800 */
[----:B------:R1:W-:Y:S04]  /*b1c0*/  STL [R1+0x600], R9 ;  /* 0x0006000901007387 */ /* 0x0003e80000100800 */
[----:B------:R1:W-:Y:S04]  /*b1d0*/  STL [R1+0x624], R10 ;  /* 0x0006240a01007387 */ /* 0x0003e80000100800 */
[----:B------:R1:W-:Y:S04]  /*b1e0*/  STL [R1+0x620], R11 ;  /* 0x0006200b01007387 */ /* 0x0003e80000100800 */
[----:B------:R3:W-:Y:S04]  /*b1f0*/  LDGSTS.E [R252+0x2ce00], [R6.64], P0 ;  /* 0x2ce0000006fc7fae */ /* 0x0007e80008121844 */
        /* <DEDUP_REMOVED lines=13> */
[----:B------:R1:W-:Y:S04]  /*b2d0*/  STL [R1+0x6a0], R19 ;  /* 0x0006a01301007387 */ /* 0x0003e80000100800 */
[----:B---3--:R-:W2:Y:S04]  /*b2e0*/  S2R R252, SR_TID.X ;  /* 0x0000000000fc7919 */ /* 0x008ea80000002100 */
[----:B------:R-:W0:Y:S01]  /*b2f0*/  LDGDEPBAR ;  /* 0x00000000000079af */ /* 0x000e220000000000 */
[----:B------:R-:W-:Y:S05]  /*b300*/  @P2 BRA `(.L_x_0) ;  /* 0x00000b2000002947 */ /* 0x000fea0003800000 */
[----:B------:R3:W-:Y:S01]  /*b310*/  STL [R1+0xf0], RZ ;  /* 0x0000f0ff01007387 */ /* 0x0007e20000100800 */
[----:B--2---:R-:W-:Y:S01]  /*b320*/  IMAD.SHL.U32 R0, R252, 0x40, RZ ;  /* 0x00000040fc007824 */ /* 0x004fe200078e00ff */
[----:B------:R-:W-:Y:S01]  /*b330*/  CS2R R32, SRZ ;  /* 0x0000000000207805 */ /* 0x000fe2000001ff00 */
[----:B------:R-:W-:Y:S01]  /*b340*/  CS2R R34, SRZ ;  /* 0x0000000000227805 */ /* 0x000fe2000001ff00 */
[----:B------:R3:W-:Y:S01]  /*b350*/  STL [R1+0xf4], RZ ;  /* 0x0000f4ff01007387 */ /* 0x0007e20000100800 */
[----:B------:R-:W-:Y:S01]  /*b360*/  CS2R R180, SRZ ;  /* 0x0000000000b47805 */ /* 0x000fe2000001ff00 */
[----:B------:R-:W-:Y:S01]  /*b370*/  LOP3.LUT R0, R0, 0x800, RZ, 0xc0, !PT ;  /* 0x0000080000007812 */ /* 0x000fe200078ec0ff */
[----:B------:R-:W-:Y:S01]  /*b380*/  CS2R R182, SRZ ;  /* 0x0000000000b67805 */ /* 0x000fe2000001ff00 */
[----:B------:R3:W-:Y:S01]  /*b390*/  STL [R1+0xf8], RZ ;  /* 0x0000f8ff01007387 */ /* 0x0007e20000100800 */
[----:B------:R-:W-:Y:S01]  /*b3a0*/  CS2R R84, SRZ ;  /* 0x0000000000547805 */ /* 0x000fe2000001ff00 */
[----:B------:R-:W-:Y:S01]  /*b3b0*/  CS2R R86, SRZ ;  /* 0x0000000000567805 */ /* 0x000fe2000001ff00 */
        /* <DEDUP_REMOVED lines=80> */
[----:B-1----:R-:W-:Y:S01]  /*b8c0*/  CS2R R16, SRZ ;  /* 0x0000000000107805 */ /* 0x002fe2000001ff00 */
        /* <DEDUP_REMOVED lines=20> */
[----:B------:R3:W-:Y:S04]  /*ba10*/  STL [R1+0x130], RZ ;  /* 0x000130ff01007387 */ /* 0x0007e80000100800 */
        /* <DEDUP_REMOVED lines=63> */
[----:B------:R3:W-:Y:S01]  /*be10*/  STL [R1+0x8f4], R0 ;  /* 0x0008f40001007387 */ /* 0x0007e20000100800 */
[----:B------:R-:W-:Y:S05]  /*be20*/  BRA `(.L_x_1) ;  /* 0x00012a8000007947 */ /* 0x000fea0003800000 */
.L_x_0:
[C---:B-12---:R-:W-:Y:S01]  /*be30*/  LOP3.LUT R5, R252.reuse, 0x7, RZ, 0xc0, !PT ;  /* 0x00000007fc057812 */ /* 0x046fe200078ec0ff */
[----:B------:R-:W-:Y:S01]  /*be40*/  IMAD.SHL.U32 R7, R252, 0x2, RZ ;  /* 0x00000002fc077824 */ /* 0x000fe200078e00ff */
[----:B------:R-:W-:Y:S01]  /*be50*/  STL [R1+0x2bc], RZ ;  /* 0x0002bcff01007387 */ /* 0x000fe20000100800 */
[----:B------:R-:W-:Y:S01]  /*be60*/  IMAD.MOV.U32 R8, RZ, RZ, 0x1 ;  /* 0x00000001ff087424 */ /* 0x000fe200078e00ff */
[----:B------:R-:W-:Y:S01]  /*be70*/  MOV R6, 0x3f ;  /* 0x0000003f00067802 */ /* 0x000fe20000000f00 */
[----:B------:R-:W-:Y:S01]  /*be80*/  IMAD R5, R5, 0x110, RZ ;  /* 0x0000011005057824 */ /* 0x000fe200078e02ff */
[----:B------:R-:W-:Y:S01]  /*be90*/  SHF.R.S32.HI R0, RZ, 0x1f, R2 ;  /* 0x0000001fff007819 */ /* 0x000fe20000011402 */
[----:B------:R-:W-:Y:S01]  /*bea0*/  CS2R R32, SRZ ;  /* 0x0000000000207805 */ /* 0x000fe2000001ff00 */
[----:B------:R1:W-:Y:S01]  /*beb0*/  STL [R1+0x2a8], R8 ;  /* 0x0002a80801007387 */ /* 0x0003e20000100800 */
[----:B------:R-:W-:Y:S01]  /*bec0*/  IADD3 R6, R6, c[0x0][0x180], RZ ;  /* 0x0000600006067a10 */ /* 0x000fe20007ffe0ff */
[----:B------:R-:W-:Y:S01]  /*bed0*/  CS2R R34, SRZ ;  /* 0x0000000000227805 */ /* 0x000fe2000001ff00 */
[----:B------:R-:W-:Y:S01]  /*bee0*/  LOP3.LUT R5, R5, 0x30, R7, 0x78, !PT ;  /* 0x0000003005057812 */ /* 0x000fe200078e7807 */
[----:B------:R-:W-:Y:S01]  /*bef0*/  IMAD.MOV.U32 R7, RZ, RZ, -0x1 ;  /* 0xffffffffff077424 */ /* 0x000fe200078e00ff */
[----:B------:R-:W-:Y:S01]  /*bf00*/  SHF.R.S32.HI R4, RZ, 0x1f, R6 ;  /* 0x0000001fff047819 */ /* 0x000fe20000011406 */
[----:B------:R-:W-:Y:S01]  /*bf10*/  CS2R R180, SRZ ;  /* 0x0000000000b47805 */ /* 0x000fe2000001ff00 */
[----:B------:R-:W-:Y:S01]  /*bf20*/  SHF.L.U64.HI R0, R2, 0x2, R0 ;  /* 0x0000000202007819 */ /* 0x000fe20000010200 */
[----:B------:R-:W-:Y:S01]  /*bf30*/  CS2R R182, SRZ ;  /* 0x0000000000b67805 */ /* 0x000fe2000001ff00 */
[----:B------:R2:W-:Y:S01]  /*bf40*/  STL [R1+0x2ac], R7 ;  /* 0x0002ac0701007387 */ /* 0x0005e20000100800 */
[----:B------:R-:W-:Y:S01]  /*bf50*/  LEA.HI R4, R4, R6, RZ, 0x6 ;  /* 0x0000000604047211 */ /* 0x000fe200078f30ff */
[----:B------:R-:W-:Y:S01]  /*bf60*/  CS2R R84, SRZ ;  /* 0x0000000000547805 */ /* 0x000fe2000001ff00 */
[----:B------:R-:W-:Y:S01]  /*bf70*/  SHF.R.S32.HI R6, RZ, 0x1f, R3 ;  /* 0x0000001fff067819 */ /* 0x000fe20000011403 */
[----:B------:R-:W-:Y:S01]  /*bf80*/  STL [R1+0xf0], RZ ;  /* 0x0000f0ff01007387 */ /* 0x000fe20000100800 */
[----:B-1----:R-:W-:Y:S01]  /*bf90*/  SHF.R.S32.HI R8, RZ, 0x6, R4 ;  /* 0x00000006ff087819 */ /* 0x002fe20000011404 */
[----:B------:R-:W-:Y:S01]  /*bfa0*/  CS2R R86, SRZ ;  /* 0x0000000000567805 */ /* 0x000fe2000001ff00 */
[----:B------:R-:W-:Y:S01]  /*bfb0*/  SHF.L.U64.HI R2, R3, 0x2, R6 ;  /* 0x0000000203027819 */ /* 0x000fe20000010206 */
[----:B------:R-:W-:Y:S01]  /*bfc0*/  STL [R1+0xf4], RZ ;  /* 0x0000f4ff01007387 */ /* 0x000fe20000100800 */
[C---:B------:R-:W-:Y:S01]  /*bfd0*/  IMAD.SHL.U32 R6, R252.reuse, 0x40, RZ ;  /* 0x00000040fc067824 */ /* 0x040fe200078e00ff */
[----:B------:R-:W-:Y:S01]  /*bfe0*/  LOP3.LUT R3, R252, 0x3, RZ, 0xc0, !PT ;  /* 0x00000003fc037812 */ /* 0x000fe200078ec0ff */
[----:B------:R-:W-:Y:S01]  /*bff0*/  CS2R R88, SRZ ;  /* 0x0000000000587805 */ /* 0x000fe2000001ff00 */
[----:B------:R-:W-:Y:S01]  /*c000*/  STL [R1+0xf8], RZ ;  /* 0x0000f8ff01007387 */ /* 0x000fe20000100800 */
[----:B------:R-:W-:Y:S01]  /*c010*/  CS2R R90, SRZ ;  /* 0x00000000005a7805 */ /* 0x000fe2000001ff00 */
[----:B------:R-:W-:Y:S01]  /*c020*/  LOP3.LUT R6, R6, 0x800, RZ, 0xc0, !PT ;  /* 0x0000080006067812 */ /* 0x000fe200078ec0ff */
[----:B------:R-:W-:Y:S01]  /*c030*/  IMAD R3, R3, 0x420, RZ ;  /* 0x0000042003037824 */ /* 0x000fe200078e02ff */
[----:B------:R-:W-:Y:S01]  /*c040*/  STL [R1+0xfc], RZ ;  /* 0x0000fcff01007387 */ /* 0x000fe20000100800 */
[----:B------:R-:W-:Y:S01]  /*c050*/  CS2R R92, SRZ ;  /* 0x00000000005c7805 */ /* 0x000fe2000001ff00 */
[----:B------:R-:W-:Y:S01]  /*c060*/  LOP3.LUT R4, R5, R6, RZ, 0xfc, !PT ;  /* 0x0000000605047212 */ /* 0x000fe200078efcff */
[----:B------:R-:W-:Y:S01]  /*c070*/  CS2R R94, SRZ ;  /* 0x00000000005e7805 */ /* 0x000fe2000001ff00 */
[----:B------:R-:W-:Y:S01]  /*c080*/  STL [R1+0x140], RZ ;  /* 0x000140ff01007387 */ /* 0x000fe20000100800 */
[----:B--2---:R-:W-:Y:S01]  /*c090*/  LOP3.LUT R7, R3, 0x5c, R252, 0x78, !PT ;  /* 0x0000005c03077812 */ /* 0x004fe200078e78fc */
[----:B------:R-:W-:Y:S01]  /*c0a0*/  CS2R R116, SRZ ;  /* 0x0000000000747805 */ /* 0x000fe2000001ff00 */
[----:B------:R-:W-:Y:S01]  /*c0b0*/  LOP3.LUT R3, R4, 0x40, RZ, 0x3c, !PT ;  /* 0x0000004004037812 */ /* 0x000fe200078e3cff */
[----:B------:R-:W-:Y:S01]  /*c0c0*/  STL [R1+0x144], RZ ;  /* 0x000144ff01007387 */ /* 0x000fe20000100800 */
[----:B------:R-:W-:Y:S01]  /*c0d0*/  CS2R R118, SRZ ;  /* 0x0000000000767805 */ /* 0x000fe2000001ff00 */
[----:B------:R-:W-:Y:S01]  /*c0e0*/  CS2R R120, SRZ ;  /* 0x0000000000787805 */ /* 0x000fe2000001ff00 */
[----:B------:R-:W-:Y:S01]  /*c0f0*/  CS2R R122, SRZ ;  /* 0x00000000007a7805 */ /* 0x000fe2000001ff00 */
        /* <DEDUP_REMOVED lines=91> */
[----:B------:R-:W-:Y:S01]  /*c6b0*/  LOP3.LUT R5, R7, 0x20, RZ, 0x3c, !PT ;  /* 0x0000002007057812 */ /* 0x000fe200078e3cff */
[----:B------:R-:W-:Y:S04]  /*c6c0*/  STL [R1+0x134], RZ ;  /* 0x000134ff01007387 */ /* 0x000fe80000100800 */
        /* <DEDUP_REMOVED lines=62> */
[----:B------:R1:W-:Y:S04]  /*cab0*/  STL [R1+0x8f4], R6 ;  /* 0x0008f40601007387 */ /* 0x0003e80000100800 */
[----:B------:R2:W-:Y:S04]  /*cac0*/  STL [R1+0x8d4], R4 ;  /* 0x0008d40401007387 */ /* 0x0005e80000100800 */
[----:B------:R2:W-:Y:S01]  /*cad0*/  STL [R1+0x8e4], R3 ;  /* 0x0008e40301007387 */ /* 0x0005e20000100800 */
[----:B-1----:R-:W-:-:S03]  /*cae0*/  IADD3 R6, R8, -0x2, RZ ;  /* 0xfffffffe08067810 */ /* 0x002fc60007ffe0ff */
.L_x_2:
[----:B--2---:R-:W2:Y:S01]  /*caf0*/  LDL.LU R3, [R1+0x2ac] ;  /* 0x0002ac0001037983 */ /* 0x004ea20000300800 */
[----:B------:R-:W-:-:S04]  /*cb00*/  DEPBAR.LE SB0, 0x2 ;  /* 0x000080800000791a */ /* 0x000fc80000000000 */
[----:B-1----:R-:W3:Y:S04]  /*cb10*/  LDL R4, [R1+0x8d4] ;  /* 0x0008d40001047983 */ /* 0x002ee80000100800 */
[----:B------:R-:W1:Y:S04]  /*cb20*/  S2R R7, SR_TID.X ;  /* 0x0000000000077919 */ /* 0x000e680000002100 */
[----:B------:R-:W-:Y:S04]  /*cb30*/  STL.64 [R1+0xcb8], R38 ;  /* 0x000cb82601007387 */ /* 0x000fe80000100a00 */
[----:B------:R-:W-:Y:S04]  /*cb40*/  STL.64 [R1+0xcb0], R36 ;  /* 0x000cb02401007387 */ /* 0x000fe80000100a00 */
[----:B------:R4:W-:Y:S04]  /*cb50*/  STL [R1+0x904], R0 ;  /* 0x0009040001007387 */ /* 0x0009e80000100800 */
[----:B------:R-:W-:Y:S01]  /*cb60*/  STL [R1+0x900], R2 ;  /* 0x0009000201007387 */ /* 0x000fe20000100800 */
[----:B-1----:R-:W-:-:S02]  /*cb70*/  LOP3.LUT R5, R7, 0x3, RZ, 0xc0, !PT ;  /* 0x0000000307057812 */ /* 0x002fc400078ec0ff */
[----:B------:R-:W-:-:S03]  /*cb80*/  LOP3.LUT R6, R7, 0x3, RZ, 0xc0, !PT ;  /* 0x0000000307067812 */ /* 0x000fc600078ec0ff */
[----:B------:R-:W-:Y:S02]  /*cb90*/  IMAD R5, R5, 0x420, RZ ;  /* 0x0000042005057824 */ /* 0x000fe400078e02ff */
[----:B------:R-:W-:-:S03]  /*cba0*/  IMAD R6, R6, 0x420, RZ ;  /* 0x0000042006067824 */ /* 0x000fc600078e02ff */
[--C-:B------:R-:W-:Y:S02]  /*cbb0*/  LOP3.LUT R5, R5, 0x5c, R7.reuse, 0x78, !PT ;  /* 0x0000005c05057812 */ /* 0x100fe400078e7807 */
[----:B------:R-:W-:Y:S02]  /*cbc0*/  LOP3.LUT R6, R6, 0x5c, R7, 0x78, !PT ;  /* 0x0000005c06067812 */ /* 0x000fe400078e7807 */
[----:B------:R-:W-:Y:S01]  /*cbd0*/  LOP3.LUT R5, R5, 0x20, RZ, 0x3c, !PT ;  /* 0x0000002005057812 */ /* 0x000fe200078e3cff */
[----:B------:R-:W-:Y:S01]  /*cbe0*/  BAR.SYNC.DEFER_BLOCKING 0x0 ;  /* 0x0000000000007b1d */ /* 0x000fe20000010000 */
[----:B--2---:R-:W-:-:S04]  /*cbf0*/  IADD3 R3, R3, 0x1, RZ ;  /* 0x0000000103037810 */ /* 0x004fc80007ffe0ff */
[----:B------:R-:W-:-:S04]  /*cc00*/  ISETP.GT.AND P0, PT, R3, 0x1, PT ;  /* 0x000000010300780c */ /* 0x000fc80003f04270 */
[----:B----4-:R-:W-:-:S04]  /*cc10*/  SEL R0, R3, RZ, !P0 ;  /* 0x000000ff03007207 */ /* 0x010fc80004000000 */
[C---:B------:R-:W-:Y:S01]  /*cc20*/  LEA R3, R0.reuse, R5, 0x10 ;  /* 0x0000000500037211 */ /* 0x040fe200078e80ff */
[----:B------:R3:W-:Y:S01]  /*cc30*/  STL [R1+0x2ac], R0 ;  /* 0x0002ac0001007387 */ /* 0x0007e20000100800 */
[----:B------:R-:W-:-:S03]  /*cc40*/  IMAD R252, R0, 0x10000, R6 ;  /* 0x0001000000fc7824 */ /* 0x000fc600078e0206 */
[----:B------:R-:W-:Y:S04]  /*cc50*/  LDS R157, [R3+0x180] ;  /* 0x00018000039d7984 */ /* 0x000fe80000000800 */
[----:B------:R-:W-:Y:S01]  /*cc60*/  LDS R156, [R252+0x180] ;  /* 0x00018000fc9c7984 */ /* 0x000fe20000000800 */
[----:B---3--:R-:W-:-:S03]  /*cc70*/  IMAD R0, R0, 0x8000, R4 ;  /* 0x0000800000007824 */ /* 0x008fc600078e0204 */
[----:B------:R-:W-:Y:S04]  /*cc80*/  LDS R158, [R252+0x1180] ;  /* 0x00118000fc9e7984 */ /* 0x000fe80000000800 */
[----:B------:R-:W-:Y:S04]  /*cc90*/  LDS R159, [R3+0x1180] ;  /* 0x00118000039f7984 */ /* 0x000fe80000000800 */
[----:B------:R-:W1:Y:S04]  /*cca0*/  LDSM.16.M88.4 R4, [R0+0x20000] ;  /* 0x020000000004783b */ /* 0x000e680000000200 */
[----:B------:R-:W-:Y:S04]  /*ccb0*/  LDS R152, [R252+0x200] ;  /* 0x00020000fc987984 */ /* 0x000fe80000000800 */
[----:B------:R-:W-:Y:S04]  /*ccc0*/  LDS R154, [R252+0x1200] ;  /* 0x00120000fc9a7984 */ /* 0x000fe80000000800 */
[----:B------:R-:W-:Y:S04]  /*ccd0*/  LDS R153, [R3+0x200] ;  /* 0x0002000003997984 */ /* 0x000fe80000000800 */
[----:B------:R-:W-:Y:S04]  /*cce0*/  LDS R155, [R3+0x1200] ;  /* 0x00120000039b7984 */ /* 0x000fe80000000800 */
[----:B------:R-:W-:Y:S04]  /*ccf0*/  LDS R140, [R252+0x80] ;  /* 0x00008000fc8c7984 */ /* 0x000fe80000000800 */
[----:B------:R-:W-:Y:S04]  /*cd00*/  LDS R142, [R252+0x1080] ;  /* 0x00108000fc8e7984 */ /* 0x000fe80000000800 */
[----:B------:R-:W-:Y:S04]  /*cd10*/  LDS R141, [R3+0x80] ;  /* 0x00008000038d7984 */ /* 0x000fe80000000800 */
[----:B------:R-:W2:Y:S04]  /*cd20*/  LDS R143, [R3+0x1080] ;  /* 0x00108000038f7984 */ /* 0x000ea80000000800 */
[----:B------:R-:W-:Y:S01]  /*cd30*/  LDS R148, [R252+0x280] ;  /* 0x00028000fc947984 */ /* 0x000fe20000000800 */
[----:B-1----:R-:W-:Y:S03]  /*cd40*/  HMMA.1688.F32.TF32 R8, R156, R4, R160 ;  /* 0x000000049c08723c */ /* 0x002fe600000810a0 */
[----:B------:R-:W-:Y:S04]  /*cd50*/  LDS R150, [R252+0x1280] ;  /* 0x00128000fc967984 */ /* 0x000fe80000000800 */
[----:B------:R-:W-:Y:S04]  /*cd60*/  LDS R149, [R3+0x280] ;  /* 0x0002800003957984 */ /* 0x000fe80000000800 */
[----:B------:R-:W1:Y:S04]  /*cd70*/  LDS R151, [R3+0x1280] ;  /* 0x0012800003977984 */ /* 0x000e680000000800 */
[----:B------:R-:W-:Y:S04]  /*cd80*/  LDS R44, [R252+0x300] ;  /* 0x00030000fc2c7984 */ /* 0x000fe80000000800 */
[----:B------:R-:W-:Y:S04]  /*cd90*/  LDS R46, [R252+0x1300] ;  /* 0x00130000fc2e7984 */ /* 0x000fe80000000800 */
[----:B------:R-:W-:Y:S01]  /*cda0*/  LDS R45, [R3+0x300] ;  /* 0x00030000032d7984 */ /* 0x000fe20000000800 */
[----:B------:R-:W-:-:S03]  /*cdb0*/  IMAD.MOV.U32 R2, RZ, RZ, R11 ;  /* 0x000000ffff027224 */ /* 0x000fc600078e000b */
[----:B------:R-:W-:Y:S04]  /*cdc0*/  STL.64 [R1+0x10], R8 ;  /* 0x0000100801007387 */ /* 0x000fe80000100a00 */
[----:B------:R3:W-:Y:S01]  /*cdd0*/  STL [R1+0x18], R10 ;  /* 0x0000180a01007387 */ /* 0x0007e20000100800 */
[-C--:B--2---:R-:W-:Y:S03]  /*cde0*/  HMMA.1688.F32.TF32 R244, R140, R4.reuse, R84 ;  /* 0x000000048cf4723c */ /* 0x084fe60000081054 */
[----:B------:R-:W2:Y:S04]  /*cdf0*/  LDL.LU.64 R84, [R1+0xf0] ;  /* 0x0000f00001547983 */ /* 0x000ea80000300a00 */
[----:B------:R-:W2:Y:S01]  /*ce00*/  LDL.LU.64 R86, [R1+0xf8] ;  /* 0x0000f80001567983 */ /* 0x000ea20000300a00 */
[-C--:B---3--:R-:W-:Y:S03]  /*ce10*/  HMMA.1688.F32.TF32 R8, R152, R4.reuse, R236 ;  /* 0x000000049808723c */ /* 0x088fe600000810ec */
[----:B------:R-:W3:Y:S04]  /*ce20*/  LDS R47, [R3+0x1300] ;  /* 0x00130000032f7984 */ /* 0x000ee80000000800 */
[----:B------:R-:W-:Y:S04]  /*ce30*/  LDS R40, [R252+0x380] ;  /* 0x00038000fc287984 */ /* 0x000fe80000000800 */
[----:B------:R-:W-:Y:S04]  /*ce40*/  LDS R42, [R252+0x1380] ;  /* 0x00138000fc2a7984 */ /* 0x000fe80000000800 */
[----:B------:R-:W-:Y:S04]  /*ce50*/  LDS R41, [R3+0x380] ;  /* 0x0003800003297984 */ /* 0x000fe80000000800 */
[----:B------:R-:W4:Y:S04]  /*ce60*/  LDS R43, [R3+0x1380] ;  /* 0x00138000032b7984 */ /* 0x000f280000000800 */
[----:B------:R-:W-:Y:S04]  /*ce70*/  LDS R52, [R252+0x100] ;  /* 0x00010000fc347984 */ /* 0x000fe80000000800 */
[----:B------:R-:W-:Y:S04]  /*ce80*/  STL.64 [R1+0x1a0], R8 ;  /* 0x0001a00801007387 */ /* 0x000fe80000100a00 */
[----:B------:R1:W-:Y:S04]  /*ce90*/  STL.64 [R1+0x1a8], R10 ;  /* 0x0001a80a01007387 */ /* 0x0003e80000100a00 */
[----:B------:R-:W-:Y:S04]  /*cea0*/  LDS R54, [R252+0x1100] ;  /* 0x00110000fc367984 */ /* 0x000fe80000000800 */
[----:B------:R-:W-:Y:S01]  /*ceb0*/  LDS R53, [R3+0x100] ;  /* 0x0001000003357984 */ /* 0x000fe20000000800 */
[-C--:B-1----:R-:W-:Y:S03]  /*cec0*/  HMMA.1688.F32.TF32 R8, R148, R4.reuse, R136 ;  /* 0x000000049408723c */ /* 0x082fe60000081088 */
[----:B------:R-:W1:Y:S04]  /*ced0*/  LDS R55, [R3+0x1100] ;  /* 0x0011000003377984 */ /* 0x000e680000000800 */
[----:B------:R-:W-:Y:S04]  /*cee0*/  LDS R144, [R252] ;  /* 0x00000000fc907984 */ /* 0x000fe80000000800 */
[----:B------:R-:W-:Y:S04]  /*cef0*/  LDS R146, [R252+0x1000] ;  /* 0x00100000fc927984 */ /* 0x000fe80000000800 */
[----:B------:R-:W-:Y:S04]  /*cf00*/  LDS R145, [R3] ;  /* 0x0000000003917984 */ /* 0x000fe80000000800 */
[----:B------:R-:W5:Y:S04]  /*cf10*/  LDS R147, [R3+0x1000] ;  /* 0x0010000003937984 */ /* 0x000f680000000800 */
[----:B------:R-:W-:Y:S04]  /*cf20*/  LDSM.16.M88.4 R48, [R0+0x24000] ;  /* 0x024000000030783b */ /* 0x000fe80000000200 */
[----:B------:R-:W-:Y:S04]  /*cf30*/  STL.64 [R1+0x1c0], R8 ;  /* 0x0001c00801007387 */ /* 0x000fe80000100a00 */
[----:B------:R-:W-:Y:S04]  /*cf40*/  STL.64 [R1+0x1c8], R10 ;  /* 0x0001c80a01007387 */ /* 0x000fe80000100a00 */
[----:B------:R-:W5:Y:S01]  /*cf50*/  LDSM.16.M88.4 R8, [R0+0x21000] ;  /* 0x021000000008783b */ /* 0x000f620000000200 */
[-C--:B---3--:R-:W-:Y:S03]  /*cf60*/  HMMA.1688.F32.TF32 R12, R44, R4.reuse, R132 ;  /* 0x000000042c0c723c */ /* 0x088fe60000081084 */
[----:B------:R-:W-:Y:S04]  /*cf70*/  LDSM.16.M88.4 R200, [R0+0x25000] ;  /* 0x0250000000c8783b */ /* 0x000fe80000000200 */
[----:B------:R-:W-:Y:S01]  /*cf80*/  LDSM.16.M88.4 R204, [R0+0x26000] ;  /* 0x0260000000cc783b */ /* 0x000fe20000000200 */
[-C--:B----4-:R-:W-:Y:S08]  /*cf90*/  HMMA.1688.F32.TF32 R16, R40, R4.reuse, R16 ;  /* 0x000000042810723c */ /* 0x090ff00000081010 */
[-C--:B-1----:R-:W-:Y:S08]  /*cfa0*/  HMMA.1688.F32.TF32 R240, R52, R4.reuse, R116 ;  /* 0x0000000434f0723c */ /* 0x082ff00000081074 */
[----:B-----5:R-:W-:Y:S08]  /*cfb0*/  HMMA.1688.F32.TF32 R248, R144, R4, R32 ;  /* 0x0000000490f8723c */ /* 0x020ff00000081020 */
[-C--:B------:R-:W-:Y:S08]  /*cfc0*/  HMMA.1688.F32.TF32 R36, R152, R8.reuse, R56 ;  /* 0x000000089824723c */ /* 0x080ff00000081038 */
[-C--:B------:R-:W-:Y:S08]  /*cfd0*/  HMMA.1688.F32.TF32 R56, R40, R8.reuse, R220 ;  /* 0x000000082838723c */ /* 0x080ff000000810dc */
[-C--:B------:R-:W-:Y:S08]  /*cfe0*/  HMMA.1688.F32.TF32 R132, R148, R8.reuse, R72 ;  /* 0x000000089484723c */ /* 0x080ff00000081048 */
[----:B------:R-:W-:Y:S01]  /*cff0*/  HMMA.1688.F32.TF32 R72, R44, R8, R112 ;  /* 0x000000082c48723c */ /* 0x000fe20000081070 */
[----:B------:R-:W-:Y:S04]  /*d000*/  STL.64 [R1+0x1d0], R12 ;  /* 0x0001d00c01007387 */ /* 0x000fe80000100a00 */
[----:B------:R-:W-:Y:S04]  /*d010*/  STL.64 [R1+0x1d8], R14 ;  /* 0x0001d80e01007387 */ /* 0x000fe80000100a00 */
[----:B------:R-:W-:Y:S04]  /*d020*/  STL.64 [R1+0x200], R16 ;  /* 0x0002001001007387 */ /* 0x000fe80000100a00 */
[----:B------:R-:W-:Y:S04]  /*d030*/  STL.64 [R1+0x208], R18 ;  /* 0x0002081201007387 */ /* 0x000fe80000100a00 */
[----:B------:R-:W3:Y:S04]  /*d040*/  LDL.LU.64 R116, [R1+0x140] ;  /* 0x0001400001747983 */ /* 0x000ee80000300a00 */
[----:B------:R-:W3:Y:S04]  /*d050*/  LDL.LU.64 R118, [R1+0x148] ;  /* 0x0001480001767983 */ /* 0x000ee80000300a00 */
[----:B------:R1:W-:Y:S01]  /*d060*/  STL.64 [R1], R36 ;  /* 0x0000002401007387 */ /* 0x0003e20000100a00 */
[----:B------:R-:W-:-:S03]  /*d070*/  IMAD.MOV.U32 R4, RZ, RZ, R59 ;  /* 0x000000ffff047224 */ /* 0x000fc600078e003b */
[----:B------:R4:W-:Y:S01]  /*d080*/  STL.64 [R1+0x8], R38 ;  /* 0x0000082601007387 */ /* 0x0009e20000100a00 */
[----:B------:R-:W-:-:S03]  /*d090*/  IMAD.MOV.U32 R5, RZ, RZ, R58 ;  /* 0x000000ffff057224 */ /* 0x000fc600078e003a */
[----:B------:R-:W5:Y:S04]  /*d0a0*/  LDSM.16.M88.4 R12, [R0+0x22000] ;  /* 0x02200000000c783b */ /* 0x000f680000000200 */
[----:B-1----:R-:W2:Y:S04]  /*d0b0*/  LDL.LU.64 R36, [R1+0xe0] ;  /* 0x0000e00001247983 */ /* 0x002ea80000300a00 */
[----:B----4-:R-:W2:Y:S04]  /*d0c0*/  LDL.LU.64 R38, [R1+0xe8] ;  /* 0x0000e80001267983 */ /* 0x010ea80000300a00 */
[----:B------:R1:W-:Y:S04]  /*d0d0*/  STL.64 [R1+0x190], R132 ;  /* 0x0001908401007387 */ /* 0x0003e80000100a00 */
[----:B------:R4:W-:Y:S04]  /*d0e0*/  STL.64 [R1+0x198], R134 ;  /* 0x0001988601007387 */ /* 0x0009e80000100a00 */
[----:B------:R-:W-:Y:S04]  /*d0f0*/  STL.64 [R1+0x1b0], R72 ;  /* 0x0001b04801007387 */ /* 0x000fe80000100a00 */
[----:B------:R-:W-:Y:S04]  /*d100*/  STL.64 [R1+0x1b8], R74 ;  /* 0x0001b84a01007387 */ /* 0x000fe80000100a00 */
[----:B------:R1:W-:Y:S04]  /*d110*/  STL.64 [R1+0x230], R56 ;  /* 0x0002303801007387 */ /* 0x0003e80000100a00 */
[----:B------:R-:W-:Y:S04]  /*d120*/  STL [R1+0xc78], R4 ;  /* 0x000c780401007387 */ /* 0x000fe80000100800 */
[----:B------:R-:W-:Y:S04]  /*d130*/  STL [R1+0xc74], R5 ;  /* 0x000c740501007387 */ /* 0x000fe80000100800 */
[----:B-1----:R-:W3:Y:S04]  /*d140*/  LDL.LU.64 R132, [R1+0x1f0] ;  /* 0x0001f00001847983 */ /* 0x002ee80000300a00 */
[----:B----4-:R-:W3:Y:S04]  /*d150*/  LDL.LU.64 R134, [R1+0x1f8] ;  /* 0x0001f80001867983 */ /* 0x010ee80000300a00 */
[----:B------:R-:W4:Y:S04]  /*d160*/  LDL.LU.64 R56, [R1+0x130] ;  /* 0x0001300001387983 */ /* 0x000f280000300a00 */
[----:B------:R-:W4:Y:S01]  /*d170*/  LDL.LU.64 R58, [R1+0x138] ;  /* 0x00013800013a7983 */ /* 0x000f220000300a00 */
[-C--:B-----5:R-:W-:Y:S03]  /*d180*/  HMMA.1688.F32.TF32 R232, R152, R12.reuse, R60 ;  /* 0x0000000c98e8723c */ /* 0x0a0fe6000008103c */
[----:B------:R-:W1:Y:S05]  /*d190*/  LDSM.16.M88.4 R16, [R0+0x23000] ;  /* 0x023000000010783b */ /* 0x000e6a0000000200 */
[-C--:B------:R-:W-:Y:S08]  /*d1a0*/  HMMA.1688.F32.TF32 R60, R44, R12.reuse, R100 ;  /* 0x0000000c2c3c723c */ /* 0x080ff00000081064 */
[----:B------:R-:W-:Y:S07]  /*d1b0*/  HMMA.1688.F32.TF32 R72, R148, R12, R76 ;  /* 0x0000000c9448723c */ /* 0x000fee000008104c */
[----:B------:R5:W-:Y:S04]  /*d1c0*/  STL [R1+0xca8], R232 ;  /* 0x000ca8e801007387 */ /* 0x000be80000100800 */
[----:B------:R5:W-:Y:S04]  /*d1d0*/  STL [R1+0xca4], R233 ;  /* 0x000ca4e901007387 */ /* 0x000be80000100800 */
[----:B------:R1:W-:Y:S01]  /*d1e0*/  STL [R1+0xca0], R234 ;  /* 0x000ca0ea01007387 */ /* 0x0003e20000100800 */
[----:B-----5:R-:W-:-:S03]  /*d1f0*/  IMAD.MOV.U32 R232, RZ, RZ, R60 ;  /* 0x000000ffffe87224 */ /* 0x020fc600078e003c */
[----:B------:R5:W-:Y:S01]  /*d200*/  STL [R1+0xc9c], R235 ;  /* 0x000c9ceb01007387 */ /* 0x000be20000100800 */
[----:B------:R-:W-:Y:S01]  /*d210*/  MOV R233, R61 ;  /* 0x0000003d00e97202 */ /* 0x000fe20000000f00 */
[----:B-1----:R-:W-:Y:S02]  /*d220*/  IMAD.MOV.U32 R234, RZ, RZ, R62 ;  /* 0x000000ffffea7224 */ /* 0x002fe400078e003e */
[----:B-----5:R-:W-:Y:S02]  /*d230*/  IMAD.MOV.U32 R235, RZ, RZ, R63 ;  /* 0x000000ffffeb7224 */ /* 0x020fe400078e003f */
[----:B------:R-:W-:Y:S01]  /*d240*/  HMMA.1688.F32.TF32 R60, R40, R12, R224 ;  /* 0x0000000c283c723c */ /* 0x000fe200000810e0 */
[----:B------:R-:W-:Y:S04]  /*d250*/  STL.64 [R1+0x20], R72 ;  /* 0x0000204801007387 */ /* 0x000fe80000100a00 */
[----:B------:R-:W-:Y:S11]  /*d260*/  STL.64 [R1+0x28], R74 ;  /* 0x0000284a01007387 */ /* 0x000ff60000100a00 */
[----:B------:R-:W-:Y:S07]  /*d270*/  @!UPT UIADD3 URZ, URZ, URZ, URZ ;  /* 0x0000003f3f3ff290 */ /* 0x000fee000fffe03f */
[----:B------:R-:W-:Y:S01]  /*d280*/  STL [R1+0x1e4], R61 ;  /* 0x0001e43d01007387 */ /* 0x000fe20000100800 */
[----:B------:R-:W-:-:S03]  /*d290*/  IMAD.MOV.U32 R5, RZ, RZ, R60 ;  /* 0x000000ffff057224 */ /* 0x000fc600078e003c */
[----:B------:R1:W-:Y:S02]  /*d2a0*/  STL.64 [R1+0x1e8], R62 ;  /* 0x0001e83e01007387 */ /* 0x0003e40000100a00 */
[----:B-1----:R-:W-:Y:S08]  /*d2b0*/  HMMA.1688.F32.TF32 R60, R44, R16, R108 ;  /* 0x000000102c3c723c */ /* 0x002ff0000008106c */
[C---:B------:R-:W-:Y:S11]  /*d2c0*/  HMMA.1688.F32.TF32 R20, R40.reuse, R48, R20 ;  /* 0x000000302814723c */ /* 0x040ff60000081014 */
[----:B------:R-:W-:Y:S05]  /*d2d0*/  @!UPT UIADD3 URZ, URZ, URZ, URZ ;  /* 0x0000003f3f3ff290 */ /* 0x000fea000fffe03f */
[----:B------:R-:W-:Y:S01]  /*d2e0*/  IMAD.MOV.U32 R227, RZ, RZ, R60 ;  /* 0x000000ffffe37224 */ /* 0x000fe200078e003c */
[----:B------:R-:W-:Y:S01]  /*d2f0*/  MOV R225, R62 ;  /* 0x0000003e00e17202 */ /* 0x000fe20000000f00 */
[----:B------:R-:W-:Y:S02]  /*d300*/  IMAD.MOV.U32 R226, RZ, RZ, R61 ;  /* 0x000000ffffe27224 */ /* 0x000fe400078e003d */
[----:B------:R-:W-:Y:S02]  /*d310*/  IMAD.MOV.U32 R224, RZ, RZ, R63 ;  /* 0x000000ffffe07224 */ /* 0x000fe400078e003f */
[----:B------:R-:W-:Y:S01]  /*d320*/  HMMA.1688.F32.TF32 R60, R40, R16, R228 ;  /* 0x00000010283c723c */ /* 0x000fe200000810e4 */
[----:B------:R1:W-:Y:S07]  /*d330*/  STL [R1+0xc7c], R5 ;  /* 0x000c7c0501007387 */ /* 0x0003ee0000100800 */
[----:B------:R-:W-:Y:S01]  /*d340*/  HMMA.1688.F32.TF32 R112, R140, R12, R92 ;  /* 0x0000000c8c70723c */ /* 0x000fe2000008105c */
[----:B-1----:R-:W-:-:S07]  /*d350*/  IMAD.MOV.U32 R5, RZ, RZ, R21 ;  /* 0x000000ffff057224 */ /* 0x002fce00078e0015 */
[----:B------:R-:W-:Y:S08]  /*d360*/  HMMA.1688.F32.TF32 R92, R52, R12, R124 ;  /* 0x0000000c345c723c */ /* 0x000ff0000008107c */
[----:B------:R-:W-:Y:S01]  /*d370*/  IMAD.MOV.U32 R4, RZ, RZ, R63 ;  /* 0x000000ffff047224 */ /* 0x000fe200078e003f */
[----:B------:R-:W-:Y:S08]  /*d380*/  HMMA.1688.F32.TF32 R72, R152, R16, R64 ;  /* 0x000000109848723c */ /* 0x000ff00000081040 */
[-C--:B------:R-:W-:Y:S08]  /*d390*/  HMMA.1688.F32.TF32 R124, R52, R48.reuse, R176 ;  /* 0x00000030347c723c */ /* 0x080ff000000810b0 */
[-C--:B------:R-:W-:Y:S08]  /*d3a0*/  HMMA.1688.F32.TF32 R216, R156, R48.reuse, R216 ;  /* 0x000000309cd8723c */ /* 0x080ff000000810d8 */
[-C--:B------:R-:W-:Y:S08]  /*d3b0*/  HMMA.1688.F32.TF32 R76, R152, R48.reuse, R68 ;  /* 0x00000030984c723c */ /* 0x080ff00000081044 */
[----:B------:R-:W-:Y:S08]  /*d3c0*/  HMMA.1688.F32.TF32 R64, R148, R48, R96 ;  /* 0x000000309440723c */ /* 0x000ff00000081060 */
[----:B------:R-:W-:Y:S08]  /*d3d0*/  HMMA.1688.F32.TF32 R32, R144, R8, R180 ;  /* 0x000000089020723c */ /* 0x000ff000000810b4 */
[----:B--2---:R-:W-:Y:S01]  /*d3e0*/  HMMA.1688.F32.TF32 R100, R140, R16, R36 ;  /* 0x000000108c64723c */ /* 0x004fe20000081024 */
[----:B------:R-:W2:Y:S04]  /*d3f0*/  LDL.LU.64 R36, [R1+0x268] ;  /* 0x0002680001247983 */ /* 0x000ea80000300a00 */
[----:B------:R-:W2:Y:S04]  /*d400*/  LDL.LU.64 R38, [R1+0x270] ;  /* 0x0002700001267983 */ /* 0x000ea80000300a00 */
[----:B------:R-:W-:Y:S04]  /*d410*/  STL.64 [R1+0x140], R60 ;  /* 0x0001403c01007387 */ /* 0x000fe80000100a00 */
[----:B------:R1:W-:Y:S04]  /*d420*/  STL [R1+0x148], R62 ;  /* 0x0001483e01007387 */ /* 0x0003e80000100800 */
[----:B------:R5:W-:Y:S01]  /*d430*/  STL [R1+0xc80], R4 ;  /* 0x000c800401007387 */ /* 0x000be20000100800 */
[----:B-1----:R-:W-:Y:S01]  /*d440*/  HMMA.1688.F32.TF32 R60, R44, R48, R104 ;  /* 0x000000302c3c723c */ /* 0x002fe20000081068 */
[----:B-----5:R-:W-:-:S07]  /*d450*/  IMAD.MOV.U32 R4, RZ, RZ, R20 ;  /* 0x000000ffff047224 */ /* 0x020fce00078e0014 */
[-C--:B---3--:R-:W-:Y:S08]  /*d460*/  HMMA.1688.F32.TF32 R160, R144, R48.reuse, R132 ;  /* 0x0000003090a0723c */ /* 0x088ff00000081084 */
[----:B----4-:R-:W-:Y:S01]  /*d470*/  HMMA.1688.F32.TF32 R136, R140, R48, R56 ;  /* 0x000000308c88723c */ /* 0x010fe20000081038 */
[----:B------:R-:W1:Y:S06]  /*d480*/  LDSM.16.M88.4 R56, [R0+0x27000] ;  /* 0x027000000038783b */ /* 0x000e6c0000000200 */
[----:B------:R-:W-:Y:S01]  /*d490*/  MOV R48, R23 ;  /* 0x0000001700307202 */ /* 0x000fe20000000f00 */
[----:B------:R-:W-:-:S04]  /*d4a0*/  IMAD.MOV.U32 R49, RZ, RZ, R22 ;  /* 0x000000ffff317224 */ /* 0x000fc800078e0016 */
[----:B------:R-:W-:Y:S04]  /*d4b0*/  STL [R1+0xc90], R48 ;  /* 0x000c903001007387 */ /* 0x000fe80000100800 */
[----:B------:R-:W-:Y:S04]  /*d4c0*/  STL [R1+0xc8c], R49 ;  /* 0x000c8c3101007387 */ /* 0x000fe80000100800 */
[----:B------:R-:W-:Y:S04]  /*d4d0*/  STL [R1+0xc88], R4 ;  /* 0x000c880401007387 */ /* 0x000fe80000100800 */
[----:B------:R-:W-:Y:S04]  /*d4e0*/  STL [R1+0xc84], R5 ;  /* 0x000c840501007387 */ /* 0x000fe80000100800 */
[----:B------:R-:W-:Y:S04]  /*d4f0*/  STL [R1+0xbd8], R0 ;  /* 0x000bd80001007387 */ /* 0x000fe80000100800 */
[----:B------:R-:W3:Y:S04]  /*d500*/  LDL.LU.64 R20, [R1+0x258] ;  /* 0x0002580001147983 */ /* 0x000ee80000300a00 */
[----:B------:R-:W3:Y:S04]  /*d510*/  LDL.LU.64 R22, [R1+0x260] ;  /* 0x0002600001167983 */ /* 0x000ee80000300a00 */
[----:B------:R-:W1:Y:S04]  /*d520*/  LDL.LU.64 R208, [R1+0x248] ;  /* 0x0002480001d07983 */ /* 0x000e680000300a00 */
[----:B------:R-:W1:Y:S04]  /*d530*/  LDL.LU.64 R210, [R1+0x250] ;  /* 0x0002500001d27983 */ /* 0x000e680000300a00 */
[----:B------:R-:W4:Y:S04]  /*d540*/  LDL.LU.64 R180, [R1+0x238] ;  /* 0x0002380001b47983 */ /* 0x000f280000300a00 */
[----:B------:R-:W4:Y:S04]  /*d550*/  LDL.LU.64 R182, [R1+0x240] ;  /* 0x0002400001b67983 */ /* 0x000f280000300a00 */
[----:B------:R-:W5:Y:S04]  /*d560*/  LDL.LU.64 R68, [R1+0x220] ;  /* 0x0002200001447983 */ /* 0x000f680000300a00 */
[----:B------:R-:W5:Y:S04]  /*d570*/  LDL.LU.64 R70, [R1+0x228] ;  /* 0x0002280001467983 */ /* 0x000f680000300a00 */
[----:B------:R-:W5:Y:S04]  /*d580*/  LDL.LU.64 R212, [R1+0x210] ;  /* 0x0002100001d47983 */ /* 0x000f680000300a00 */
[----:B------:R-:W5:Y:S01]  /*d590*/  LDL.LU.64 R214, [R1+0x218] ;  /* 0x0002180001d67983 */ /* 0x000f620000300a00 */
[----:B------:R-:W-:Y:S03]  /*d5a0*/  HMMA.1688.F32.TF32 R236, R156, R8, R164 ;  /* 0x000000089cec723c */ /* 0x000fe600000810a4 */
[----:B------:R-:W5:Y:S04]  /*d5b0*/  LDL.LU.64 R96, [R1+0x170] ;  /* 0x0001700001607983 */ /* 0x000f680000300a00 */
[----:B------:R-:W5:Y:S04]  /*d5c0*/  LDL.LU.64 R98, [R1+0x178] ;  /* 0x0001780001627983 */ /* 0x000f680000300a00 */
[----:B------:R-:W5:Y:S04]  /*d5d0*/  LDL.LU.64 R164, [R1+0x150] ;  /* 0x0001500001a47983 */ /* 0x000f680000300a00 */
[----:B------:R-:W5:Y:S04]  /*d5e0*/  LDL.LU.64 R166, [R1+0x158] ;  /* 0x0001580001a67983 */ /* 0x000f680000300a00 */
[----:B------:R-:W5:Y:S04]  /*d5f0*/  LDL.LU.64 R132, [R1+0x120] ;  /* 0x0001200001847983 */ /* 0x000f680000300a00 */
[----:B------:R-:W5:Y:S01]  /*d600*/  LDL.LU.64 R134, [R1+0x128] ;  /* 0x0001280001867983 */ /* 0x000f620000300a00 */
[----:B------:R-:W-:Y:S08]  /*d610*/  HMMA.1688.F32.TF32 R220, R148, R16, R80 ;  /* 0x0000001094dc723c */ /* 0x000ff00000081050 */
[C---:B------:R-:W-:Y:S08]  /*d620*/  HMMA.1688.F32.TF32 R84, R144.reuse, R12, R84 ;  /* 0x0000000c9054723c */ /* 0x040ff00000081054 */
[----:B------:R-:W-:Y:S08]  /*d630*/  HMMA.1688.F32.TF32 R116, R144, R16, R116 ;  /* 0x000000109074723c */ /* 0x000ff00000081074 */
[----:B------:R-:W-:Y:S08]  /*d640*/  HMMA.1688.F32.TF32 R88, R140, R8, R88 ;  /* 0x000000088c58723c */ /* 0x000ff00000081058 */
[C---:B--2---:R-:W-:Y:S01]  /*d650*/  HMMA.1688.F32.TF32 R176, R144.reuse, R200, R36 ;  /* 0x000000c890b0723c */ /* 0x044fe20000081024 */
[----:B------:R-:W2:Y:S04]  /*d660*/  LDL.LU.64 R36, [R1+0x100] ;  /* 0x0001000001247983 */ /* 0x000ea80000300a00 */
        /* <DEDUP_REMOVED lines=10> */
[----:B------:R-:W2:Y:S01]  /*d710*/  LDL.LU.64 R186, [R1+0x38] ;  /* 0x0000380001ba7983 */ /* 0x000ea20000300a00 */
[C---:B---3--:R-:W-:Y:S08]  /*d720*/  HMMA.1688.F32.TF32 R20, R144.reuse, R204, R20 ;  /* 0x000000cc9014723c */ /* 0x048ff00000081014 */
[----:B-1----:R-:W-:Y:S01]  /*d730*/  HMMA.1688.F32.TF32 R208, R144, R56, R208 ;  /* 0x0000003890d0723c */ /* 0x002fe200000810d0 */
[----:B------:R-:W3:Y:S04]  /*d740*/  LDL.LU.64 R144, [R1+0x110] ;  /* 0x0001100001907983 */ /* 0x000ee80000300a00 */
[----:B------:R-:W3:Y:S03]  /*d750*/  LDL.LU.64 R146, [R1+0x118] ;  /* 0x0001180001927983 */ /* 0x000ee60000300a00 */
[C---:B----4-:R-:W-:Y:S08]  /*d760*/  HMMA.1688.F32.TF32 R180, R140.reuse, R200, R180 ;  /* 0x000000c88cb4723c */ /* 0x050ff000000810b4 */
[C---:B-----5:R-:W-:Y:S08]  /*d770*/  HMMA.1688.F32.TF32 R68, R140.reuse, R204, R68 ;  /* 0x000000cc8c44723c */ /* 0x060ff00000081044 */
[----:B------:R-:W-:Y:S01]  /*d780*/  HMMA.1688.F32.TF32 R212, R140, R56, R212 ;  /* 0x000000388cd4723c */ /* 0x000fe200000810d4 */
[----:B------:R-:W4:Y:S04]  /*d790*/  LDL.LU.64 R140, [R1+0x160] ;  /* 0x00016000018c7983 */ /* 0x000f280000300a00 */
[----:B------:R-:W4:Y:S03]  /*d7a0*/  LDL.LU.64 R142, [R1+0x168] ;  /* 0x00016800018e7983 */ /* 0x000f260000300a00 */
[C---:B------:R-:W-:Y:S08]  /*d7b0*/  HMMA.1688.F32.TF32 R120, R52.reuse, R8, R120 ;  /* 0x000000083478723c */ /* 0x040ff00000081078 */
[C---:B------:R-:W-:Y:S08]  /*d7c0*/  HMMA.1688.F32.TF32 R128, R52.reuse, R16, R128 ;  /* 0x000000103480723c */ /* 0x040ff00000081080 */
[C---:B------:R-:W-:Y:S08]  /*d7d0*/  HMMA.1688.F32.TF32 R96, R52.reuse, R200, R96 ;  /* 0x000000c83460723c */ /* 0x040ff00000081060 */
[----:B------:R-:W-:Y:S08]  /*d7e0*/  HMMA.1688.F32.TF32 R164, R52, R56, R164 ;  /* 0x0000003834a4723c */ /* 0x000ff000000810a4 */
[C---:B------:R-:W-:Y:S08]  /*d7f0*/  HMMA.1688.F32.TF32 R168, R156.reuse, R12, R168 ;  /* 0x0000000c9ca8723c */ /* 0x040ff000000810a8 */
[C---:B------:R-:W-:Y:S08]  /*d800*/  HMMA.1688.F32.TF32 R172, R156.reuse, R16, R172 ;  /* 0x000000109cac723c */ /* 0x040ff000000810ac */
[----:B------:R-:W-:Y:S08]  /*d810*/  HMMA.1688.F32.TF32 R132, R156, R200, R132 ;  /* 0x000000c89c84723c */ /* 0x000ff00000081084 */
[-C--:B----4-:R-:W-:Y:S01]  /*d820*/  HMMA.1688.F32.TF32 R140, R52, R204.reuse, R140 ;  /* 0x000000cc348c723c */ /* 0x090fe2000008108c */
[----:B------:R-:W4:Y:S04]  /*d830*/  LDL.LU.64 R52, [R1+0x60] ;  /* 0x0000600001347983 */ /* 0x000f280000300a00 */
[----:B------:R-:W4:Y:S03]  /*d840*/  LDL.LU.64 R54, [R1+0x68] ;  /* 0x0000680001367983 */ /* 0x000f260000300a00 */
[C---:B---3--:R-:W-:Y:S08]  /*d850*/  HMMA.1688.F32.TF32 R144, R156.reuse, R204, R144 ;  /* 0x000000cc9c90723c */ /* 0x048ff00000081090 */
[----:B--2---:R-:W-:Y:S01]  /*d860*/  HMMA.1688.F32.TF32 R156, R156, R56, R36 ;  /* 0x000000389c9c723c */ /* 0x004fe20000081024 */
[----:B------:R-:W2:Y:S04]  /*d870*/  LDL.LU.64 R38, [R1+0xcb8] ;  /* 0x000cb80001267983 */ /* 0x000ea80000300a00 */
[----:B------:R-:W2:Y:S03]  /*d880*/  LDL.LU.64 R36, [R1+0xcb0] ;  /* 0x000cb00001247983 */ /* 0x000ea60000300a00 */
[-C--:B------:R-:W-:Y:S08]  /*d890*/  HMMA.1688.F32.TF32 R24, R40, R200.reuse, R24 ;  /* 0x000000c82818723c */ /* 0x080ff00000081018 */
[C---:B------:R-:W-:Y:S08]  /*d8a0*/  HMMA.1688.F32.TF32 R104, R152.reuse, R200, R104 ;  /* 0x000000c89868723c */ /* 0x040ff00000081068 */
[----:B------:R-:W-:Y:S08]  /*d8b0*/  HMMA.1688.F32.TF32 R108, R152, R204, R108 ;  /* 0x000000cc986c723c */ /* 0x000ff0000008106c */
[----:B------:R-:W-:Y:S01]  /*d8c0*/  HMMA.1688.F32.TF32 R188, R44, R200, R188 ;  /* 0x000000c82cbc723c */ /* 0x000fe200000810bc */
[----:B------:R1:W-:Y:S07]  /*d8d0*/  STL.64 [R1+0x50], R24 ;  /* 0x0000501801007387 */ /* 0x0003ee0000100a00 */
[-C--:B------:R-:W-:Y:S08]  /*d8e0*/  HMMA.1688.F32.TF32 R80, R148, R204.reuse, R80 ;  /* 0x000000cc9450723c */ /* 0x080ff00000081050 */
[----:B------:R-:W-:Y:S08]  /*d8f0*/  HMMA.1688.F32.TF32 R192, R44, R204, R192 ;  /* 0x000000cc2cc0723c */ /* 0x000ff000000810c0 */
[-C--:B------:R-:W-:Y:S08]  /*d900*/  HMMA.1688.F32.TF32 R184, R148, R56.reuse, R184 ;  /* 0x0000003894b8723c */ /* 0x080ff000000810b8 */
[-C--:B------:R-:W-:Y:S08]  /*d910*/  HMMA.1688.F32.TF32 R196, R44, R56.reuse, R196 ;  /* 0x000000382cc4723c */ /* 0x080ff000000810c4 */
[----:B----4-:R-:W-:Y:S08]  /*d920*/  HMMA.1688.F32.TF32 R152, R152, R56, R52 ;  /* 0x000000389898723c */ /* 0x010ff00000081034 */
[----:B------:R-:W-:Y:S07]  /*d930*/  HMMA.1688.F32.TF32 R52, R148, R200, R228 ;  /* 0x000000c89434723c */ /* 0x000fee00000810e4 */
[----:B------:R-:W-:-:S02]  /*d940*/  IMAD.MOV.U32 R200, RZ, RZ, R27 ;  /* 0x000000ffffc87224 */ /* 0x000fc400078e001b */
[----:B------:R-:W-:-:S03]  /*d950*/  IMAD.MOV.U32 R201, RZ, RZ, R26 ;  /* 0x000000ffffc97224 */ /* 0x000fc600078e001a */
[----:B------:R-:W-:Y:S04]  /*d960*/  STL [R1+0xc98], R200 ;  /* 0x000c98c801007387 */ /* 0x000fe80000100800 */
[----:B------:R-:W-:Y:S04]  /*d970*/  STL [R1+0xc94], R201 ;  /* 0x000c94c901007387 */ /* 0x000fe80000100800 */
[----:B------:R-:W3:Y:S04]  /*d980*/  LDL.LU R228, [R1+0x10] ;  /* 0x0000100001e47983 */ /* 0x000ee80000300800 */
[----:B------:R-:W3:Y:S04]  /*d990*/  LDL.LU R229, [R1+0x14] ;  /* 0x0000140001e57983 */ /* 0x000ee80000300800 */
[----:B------:R-:W3:Y:S01]  /*d9a0*/  LDL.LU R230, [R1+0x18] ;  /* 0x0000180001e67983 */ /* 0x000ee20000300800 */
[----:B-1----:R-:W-:Y:S03]  /*d9b0*/  HMMA.1688.F32.TF32 R24, R40, R204, R28 ;  /* 0x000000cc2818723c */ /* 0x002fe6000008101c */
[----:B------:R-:W-:Y:S04]  /*d9c0*/  LDS R28, [R252+0x2180] ;  /* 0x00218000fc1c7984 */ /* 0x000fe80000000800 */
[----:B------:R-:W-:Y:S04]  /*d9d0*/  LDS R30, [R252+0x3180] ;  /* 0x00318000fc1e7984 */ /* 0x000fe80000000800 */
[----:B------:R-:W-:Y:S04]  /*d9e0*/  LDS R29, [R3+0x2180] ;  /* 0x00218000031d7984 */ /* 0x000fe80000000800 */
[----:B------:R-:W-:Y:S09]  /*d9f0*/  LDS R31, [R3+0x3180] ;  /* 0x00318000031f7984 */ /* 0x000ff20000000800 */
[----:B------:R-:W-:Y:S01]  /*da00*/  IMAD.MOV.U32 R4, RZ, RZ, R24 ;  /* 0x000000ffff047224 */ /* 0x000fe200078e0018 */
[----:B------:R-:W-:Y:S01]  /*da10*/  MOV R204, R27 ;  /* 0x0000001b00cc7202 */ /* 0x000fe20000000f00 */
[----:B------:R-:W-:-:S02]  /*da20*/  IMAD.MOV.U32 R5, RZ, RZ, R25 ;  /* 0x000000ffff057224 */ /* 0x000fc400078e0019 */
[----:B------:R-:W-:Y:S02]  /*da30*/  IMAD.MOV.U32 R205, RZ, RZ, R26 ;  /* 0x000000ffffcd7224 */ /* 0x000fe400078e001a */
[----:B--2---:R-:W-:Y:S01]  /*da40*/  HMMA.1688.F32.TF32 R24, R40, R56, R36 ;  /* 0x000000382818723c */ /* 0x004fe20000081024 */
[----:B------:R-:W-:Y:S04]  /*da50*/  LDS R40, [R252+0x2000] ;  /* 0x00200000fc287984 */ /* 0x000fe80000000800 */
[----:B------:R-:W-:Y:S04]  /*da60*/  LDS R42, [R252+0x3000] ;  /* 0x00300000fc2a7984 */ /* 0x000fe80000000800 */
[----:B------:R-:W-:Y:S04]  /*da70*/  LDS R41, [R3+0x2000] ;  /* 0x0020000003297984 */ /* 0x000fe80000000800 */
[----:B------:R-:W1:Y:S04]  /*da80*/  LDS R43, [R3+0x3000] ;  /* 0x00300000032b7984 */ /* 0x000e680000000800 */
[----:B------:R-:W-:Y:S04]  /*da90*/  LDS R36, [R252+0x2080] ;  /* 0x00208000fc247984 */ /* 0x000fe80000000800 */
[----:B------:R-:W-:Y:S04]  /*daa0*/  LDS R38, [R252+0x3080] ;  /* 0x00308000fc267984 */ /* 0x000fe80000000800 */
[----:B------:R-:W-:Y:S04]  /*dab0*/  LDS R37, [R3+0x2080] ;  /* 0x0020800003257984 */ /* 0x000fe80000000800 */
[----:B------:R-:W2:Y:S01]  /*dac0*/  LDS R39, [R3+0x3080] ;  /* 0x0030800003277984 */ /* 0x000ea20000000800 */
[C---:B-1----:R-:W-:Y:S11]  /*dad0*/  HMMA.1688.F32.TF32 R32, R40.reuse, R10, R32 ;  /* 0x0000000a2820723c */ /* 0x042ff60000081020 */
[----:B------:R-:W-:Y:S11]  /*dae0*/  @!UPT UIADD3 URZ, URZ, URZ, URZ ;  /* 0x0000003f3f3ff290 */ /* 0x000ff6000fffe03f */
[----:B------:R-:W-:Y:S02]  /*daf0*/  @!UPT UIADD3 URZ, URZ, URZ, URZ ;  /* 0x0000003f3f3ff290 */ /* 0x000fe4000fffe03f */
[----:B------:R-:W-:Y:S01]  /*db00*/  IMAD.MOV.U32 R57, RZ, RZ, R32 ;  /* 0x000000ffff397224 */ /* 0x000fe200078e0020 */
[----:B------:R-:W-:Y:S01]  /*db10*/  MOV R56, R33 ;  /* 0x0000002100387202 */ /* 0x000fe20000000f00 */
[----:B------:R-:W-:Y:S02]  /*db20*/  IMAD.MOV.U32 R17, RZ, RZ, R34 ;  /* 0x000000ffff117224 */ /* 0x000fe400078e0022 */
[----:B------:R-:W-:Y:S02]  /*db30*/  IMAD.MOV.U32 R16, RZ, RZ, R35 ;  /* 0x000000ffff107224 */ /* 0x000fe400078e0023 */
[C---:B------:R-:W-:Y:S08]  /*db40*/  HMMA.1688.F32.TF32 R32, R40.reuse, R14, R84 ;  /* 0x0000000e2820723c */ /* 0x040ff00000081054 */
[C---:B------:R-:W-:Y:S11]  /*db50*/  HMMA.1688.F32.TF32 R44, R40.reuse, R18, R116 ;  /* 0x00000012282c723c */ /* 0x040ff60000081074 */
[----:B------:R-:W-:Y:S05]  /*db60*/  @!UPT UIADD3 URZ, URZ, URZ, URZ ;  /* 0x0000003f3f3ff290 */ /* 0x000fea000fffe03f */
[----:B------:R-:W-:Y:S01]  /*db70*/  IMAD.MOV.U32 R13, RZ, RZ, R32 ;  /* 0x000000ffff0d7224 */ /* 0x000fe200078e0020 */
[----:B------:R-:W-:Y:S01]  /*db80*/  MOV R9, R34 ;  /* 0x0000002200097202 */ /* 0x000fe20000000f00 */
[----:B------:R-:W-:Y:S02]  /*db90*/  IMAD.MOV.U32 R12, RZ, RZ, R33 ;  /* 0x000000ffff0c7224 */ /* 0x000fe400078e0021 */
[----:B------:R-:W-:Y:S02]  /*dba0*/  IMAD.MOV.U32 R8, RZ, RZ, R35 ;  /* 0x000000ffff087224 */ /* 0x000fe400078e0023 */
[C---:B------:R-:W-:Y:S01]  /*dbb0*/  HMMA.1688.F32.TF32 R32, R40.reuse, R50, R160 ;  /* 0x000000322820723c */ /* 0x040fe200000810a0 */
[----:B------:R-:W-:Y:S04]  /*dbc0*/  STL.64 [R1+0xe0], R44 ;  /* 0x0000e02c01007387 */ /* 0x000fe80000100a00 */
[----:B------:R1:W-:Y:S03]  /*dbd0*/  STL.64 [R1+0xe8], R46 ;  /* 0x0000e82e01007387 */ /* 0x0003e60000100a00 */
[C---:B------:R-:W-:Y:S08]  /*dbe0*/  HMMA.1688.F32.TF32 R84, R40.reuse, R202, R176 ;  /* 0x000000ca2854723c */ /* 0x040ff000000810b0 */
[C---:B-1----:R-:W-:Y:S07]  /*dbf0*/  HMMA.1688.F32.TF32 R44, R40.reuse, R206, R20 ;  /* 0x000000ce282c723c */ /* 0x042fee0000081014 */
[----:B------:R-:W-:Y:S04]  /*dc00*/  STL.64 [R1+0x120], R32 ;  /* 0x0001202001007387 */ /* 0x000fe80000100a00 */
[----:B------:R1:W-:Y:S02]  /*dc10*/  STL.64 [R1+0x128], R34 ;  /* 0x0001282201007387 */ /* 0x0003e40000100a00 */
[C---:B-1----:R-:W-:Y:S02]  /*dc20*/  HMMA.1688.F32.TF32 R32, R40.reuse, R58, R208 ;  /* 0x0000003a2820723c */ /* 0x042fe400000810d0 */
[----:B------:R-:W-:Y:S04]  /*dc30*/  STL.64 [R1+0x220], R84 ;  /* 0x0002205401007387 */ /* 0x000fe80000100a00 */
[----:B------:R-:W-:Y:S02]  /*dc40*/  STL.64 [R1+0x228], R86 ;  /* 0x0002285601007387 */ /* 0x000fe40000100a00 */
[----:B------:R-:W-:Y:S02]  /*dc50*/  HMMA.1688.F32.TF32 R248, R40, R6, R248 ;  /* 0x0000000628f8723c */ /* 0x000fe400000810f8 */
[----:B------:R-:W-:Y:S04]  /*dc60*/  STL.64 [R1+0x210], R44 ;  /* 0x0002102c01007387 */ /* 0x000fe80000100a00 */
[----:B------:R-:W-:Y:S02]  /*dc70*/  STL.64 [R1+0x218], R46 ;  /* 0x0002182e01007387 */ /* 0x000fe40000100a00 */
[----:B--2---:R-:W-:Y:S01]  /*dc80*/  HMMA.1688.F32.TF32 R40, R36, R18, R100 ;  /* 0x000000122428723c */ /* 0x004fe20000081064 */
[----:B------:R-:W-:Y:S01]  /*dc90*/  IMAD.MOV.U32 R200, RZ, RZ, R24 ;  /* 0x000000ffffc87224 */ /* 0x000fe200078e0018 */
[----:B------:R-:W-:Y:S01]  /*dca0*/  LDS R84, [R252+0x2300] ;  /* 0x00230000fc547984 */ /* 0x000fe20000000800 */
[----:B------:R-:W-:-:S02]  /*dcb0*/  IMAD.MOV.U32 R201, RZ, RZ, R25 ;  /* 0x000000ffffc97224 */ /* 0x000fc400078e0019 */
[----:B------:R-:W-:Y:S01]  /*dcc0*/  IMAD.MOV.U32 R48, RZ, RZ, R26 ;  /* 0x000000ffff307224 */ /* 0x000fe200078e001a */
[----:B------:R-:W-:Y:S04]  /*dcd0*/  LDS R24, [R252+0x2100] ;  /* 0x00210000fc187984 */ /* 0x000fe80000000800 */
[----:B------:R-:W-:Y:S01]  /*dce0*/  STL.64 [R1+0x1f0], R32 ;  /* 0x0001f02001007387 */ /* 0x000fe20000100a00 */
[----:B------:R-:W-:-:S03]  /*dcf0*/  IMAD.MOV.U32 R49, RZ, RZ, R27 ;  /* 0x000000ffff317224 */ /* 0x000fc600078e001b */
[----:B------:R1:W-:Y:S04]  /*dd00*/  STL.64 [R1+0x1f8], R34 ;  /* 0x0001f82201007387 */ /* 0x0003e80000100a00 */
[----:B------:R-:W-:Y:S04]  /*dd10*/  LDS R26, [R252+0x3100] ;  /* 0x00310000fc1a7984 */ /* 0x000fe80000000800 */
[----:B------:R-:W-:Y:S01]  /*dd20*/  LDS R25, [R3+0x2100] ;  /* 0x0021000003197984 */ /* 0x000fe20000000800 */
[C---:B-1----:R-:W-:Y:S03]  /*dd30*/  HMMA.1688.F32.TF32 R32, R36.reuse, R50, R136 ;  /* 0x000000322420723c */ /* 0x042fe60000081088 */
[----:B------:R-:W1:Y:S04]  /*dd40*/  LDS R27, [R3+0x3100] ;  /* 0x00310000031b7984 */ /* 0x000e680000000800 */
[----:B------:R-:W-:Y:S01]  /*dd50*/  STL.64 [R1+0x60], R40 ;  /* 0x0000602801007387 */ /* 0x000fe20000100a00 */
[C---:B------:R-:W-:Y:S03]  /*dd60*/  HMMA.1688.F32.TF32 R44, R36.reuse, R202, R180 ;  /* 0x000000ca242c723c */ /* 0x040fe600000810b4 */
[----:B------:R2:W-:Y:S05]  /*dd70*/  STL.64 [R1+0x68], R42 ;  /* 0x0000682a01007387 */ /* 0x0005ea0000100a00 */
[C---:B------:R-:W-:Y:S08]  /*dd80*/  HMMA.1688.F32.TF32 R20, R36.reuse, R6, R244 ;  /* 0x000000062414723c */ /* 0x040ff000000810f4 */
[C---:B------:R-:W-:Y:S01]  /*dd90*/  HMMA.1688.F32.TF32 R176, R36.reuse, R10, R88 ;  /* 0x0000000a24b0723c */ /* 0x040fe20000081058 */
[----:B------:R-:W-:Y:S04]  /*dda0*/  STL.64 [R1+0xd0], R32 ;  /* 0x0000d02001007387 */ /* 0x000fe80000100a00 */
[----:B------:R4:W-:Y:S03]  /*ddb0*/  STL.64 [R1+0xd8], R34 ;  /* 0x0000d82201007387 */ /* 0x0009e60000100a00 */
[----:B--2---:R-:W-:Y:S01]  /*ddc0*/  HMMA.1688.F32.TF32 R40, R36, R206, R68 ;  /* 0x000000ce2428723c */ /* 0x004fe20000081044 */
[----:B------:R-:W-:Y:S01]  /*ddd0*/  IMAD.MOV.U32 R231, RZ, RZ, R2 ;  /* 0x000000ffffe77224 */ /* 0x000fe200078e0002 */
[----:B------:R-:W-:Y:S01]  /*dde0*/  LDS R86, [R252+0x3300] ;  /* 0x00330000fc567984 */ /* 0x000fe20000000800 */
[----:B------:R-:W-:-:S02]  /*ddf0*/  IMAD.MOV.U32 R211, RZ, RZ, R224 ;  /* 0x000000ffffd37224 */ /* 0x000fc400078e00e0 */
[----:B------:R-:W-:Y:S01]  /*de00*/  IMAD.MOV.U32 R210, RZ, RZ, R225 ;  /* 0x000000ffffd27224 */ /* 0x000fe200078e00e1 */
[----:B------:R-:W-:Y:S02]  /*de10*/  LDS R85, [R3+0x2300] ;  /* 0x0023000003557984 */ /* 0x000fe40000000800 */
[----:B----4-:R-:W-:Y:S02]  /*de20*/  HMMA.1688.F32.TF32 R32, R36, R58, R212 ;  /* 0x0000003a2420723c */ /* 0x010fe400000810d4 */
[----:B------:R-:W-:Y:S04]  /*de30*/  STL.64 [R1+0x170], R44 ;  /* 0x0001702c01007387 */ /* 0x000fe80000100a00 */
[----:B------:R-:W-:Y:S02]  /*de40*/  STL.64 [R1+0x178], R46 ;  /* 0x0001782e01007387 */ /* 0x000fe40000100a00 */
[C---:B-1----:R-:W-:Y:S01]  /*de50*/  HMMA.1688.F32.TF32 R136, R24.reuse, R6, R240 ;  /* 0x000000061888723c */ /* 0x042fe200000810f0 */
[----:B------:R-:W-:Y:S01]  /*de60*/  IMAD.MOV.U32 R209, RZ, RZ, R226 ;  /* 0x000000ffffd17224 */ /* 0x000fe200078e00e2 */
[----:B------:R-:W-:Y:S05]  /*de70*/  LDS R212, [R252+0x2200] ;  /* 0x00220000fcd47984 */ /* 0x000fea0000000800 */
[----:B------:R-:W-:Y:S01]  /*de80*/  STL.64 [R1+0x160], R40 ;  /* 0x0001602801007387 */ /* 0x000fe20000100a00 */
[----:B------:R-:W-:Y:S03]  /*de90*/  HMMA.1688.F32.TF32 R240, R24, R50, R124 ;  /* 0x0000003218f0723c */ /* 0x000fe6000008107c */
[----:B------:R-:W-:Y:S01]  /*dea0*/  STL.64 [R1+0x168], R42 ;  /* 0x0001682a01007387 */ /* 0x000fe20000100a00 */
[----:B------:R-:W-:-:S03]  /*deb0*/  IMAD.MOV.U32 R208, RZ, RZ, R227 ;  /* 0x000000ffffd07224 */ /* 0x000fc600078e00e3 */
[----:B------:R-:W-:Y:S01]  /*dec0*/  LDS R214, [R252+0x3200] ;  /* 0x00320000fcd67984 */ /* 0x000fe20000000800 */
[----:B------:R-:W-:Y:S03]  /*ded0*/  HMMA.1688.F32.TF32 R244, R36, R14, R112 ;  /* 0x0000000e24f4723c */ /* 0x000fe60000081070 */
[----:B------:R-:W-:Y:S04]  /*dee0*/  STL.64 [R1+0x150], R32 ;  /* 0x0001502001007387 */ /* 0x000fe80000100a00 */
[----:B------:R1:W-:Y:S01]  /*def0*/  STL.64 [R1+0x158], R34 ;  /* 0x0001582201007387 */ /* 0x0003e20000100a00 */
[C---:B------:R-:W-:Y:S03]  /*df00*/  HMMA.1688.F32.TF32 R36, R24.reuse, R202, R96 ;  /* 0x000000ca1824723c */ /* 0x040fe60000081060 */
[----:B------:R-:W-:Y:S04]  /*df10*/  LDS R213, [R3+0x2200] ;  /* 0x0022000003d57984 */ /* 0x000fe80000000800 */
[----:B------:R-:W2:Y:S01]  /*df20*/  LDS R215, [R3+0x3200] ;  /* 0x0032000003d77984 */ /* 0x000ea20000000800 */
[C---:B------:R-:W-:Y:S03]  /*df30*/  HMMA.1688.F32.TF32 R112, R24.reuse, R10, R120 ;  /* 0x0000000a1870723c */ /* 0x040fe60000081078 */
[----:B------:R-:W4:Y:S04]  /*df40*/  LDS R87, [R3+0x3300] ;  /* 0x0033000003577984 */ /* 0x000f280000000800 */
[----:B------:R-:W-:Y:S01]  /*df50*/  LDS R44, [R252+0x2280] ;  /* 0x00228000fc2c7984 */ /* 0x000fe20000000800 */
[C---:B-1----:R-:W-:Y:S03]  /*df60*/  HMMA.1688.F32.TF32 R32, R24.reuse, R206, R140 ;  /* 0x000000ce1820723c */ /* 0x042fe6000008108c */
[----:B------:R-:W-:Y:S04]  /*df70*/  LDS R90, [R252+0x5200] ;  /* 0x00520000fc5a7984 */ /* 0x000fe80000000800 */
[----:B------:R-:W-:Y:S01]  /*df80*/  LDS R89, [R3+0x4200] ;  /* 0x0042000003597984 */ /* 0x000fe20000000800 */
[C---:B------:R-:W-:Y:S03]  /*df90*/  HMMA.1688.F32.TF32 R92, R24.reuse, R14, R92 ;  /* 0x0000000e185c723c */ /* 0x040fe6000008105c */
[----:B------:R-:W-:Y:S05]  /*dfa0*/  LDS R91, [R3+0x5200] ;  /* 0x00520000035b7984 */ /* 0x000fea0000000800 */
[C---:B------:R-:W-:Y:S01]  /*dfb0*/  HMMA.1688.F32.TF32 R68, R24.reuse, R18, R128 ;  /* 0x000000121844723c */ /* 0x040fe20000081080 */
[----:B------:R-:W-:Y:S04]  /*dfc0*/  LDS R46, [R252+0x3280] ;  /* 0x00328000fc2e7984 */ /* 0x000fe80000000800 */
[----:B------:R-:W-:Y:S03]  /*dfd0*/  LDS R45, [R3+0x2280] ;  /* 0x00228000032d7984 */ /* 0x000fe60000000800 */
[----:B------:R-:W-:Y:S01]  /*dfe0*/  HMMA.1688.F32.TF32 R24, R24, R58, R164 ;  /* 0x0000003a1818723c */ /* 0x000fe200000810a4 */
[----:B------:R-:W-:Y:S04]  /*dff0*/  STL [R1+0xc58], R240 ;  /* 0x000c58f001007387 */ /* 0x000fe80000100800 */
[----:B------:R-:W-:Y:S04]  /*e000*/  STL [R1+0xc54], R241 ;  /* 0x000c54f101007387 */ /* 0x000fe80000100800 */
[----:B------:R-:W-:Y:S04]  /*e010*/  STL [R1+0xc50], R242 ;  /* 0x000c50f201007387 */ /* 0x000fe80000100800 */
[----:B------:R-:W-:Y:S04]  /*e020*/  STL [R1+0xc4c], R243 ;  /* 0x000c4cf301007387 */ /* 0x000fe80000100800 */
[----:B------:R-:W-:Y:S04]  /*e030*/  STL.64 [R1+0x110], R36 ;  /* 0x0001102401007387 */ /* 0x000fe80000100a00 */
[----:B------:R-:W-:Y:S04]  /*e040*/  STL.64 [R1+0x118], R38 ;  /* 0x0001182601007387 */ /* 0x000fe80000100a00 */
[----:B------:R-:W-:Y:S04]  /*e050*/  STL.64 [R1+0x100], R32 ;  /* 0x0001002001007387 */ /* 0x000fe80000100a00 */
[----:B------:R1:W-:Y:S04]  /*e060*/  STL.64 [R1+0x108], R34 ;  /* 0x0001082201007387 */ /* 0x0003e80000100a00 */
[----:B------:R-:W-:Y:S04]  /*e070*/  STL.64 [R1+0xf0], R24 ;  /* 0x0000f01801007387 */ /* 0x000fe80000100a00 */
[----:B------:R5:W-:Y:S01]  /*e080*/  STL.64 [R1+0xf8], R26 ;  /* 0x0000f81a01007387 */ /* 0x000be20000100a00 */
[C---:B-1----:R-:W-:Y:S03]  /*e090*/  HMMA.1688.F32.TF32 R32, R28.reuse, R202, R132 ;  /* 0x000000ca1c20723c */ /* 0x042fe60000081084 */
[----:B------:R-:W1:Y:S04]  /*e0a0*/  LDS R47, [R3+0x3280] ;  /* 0x00328000032f7984 */ /* 0x000e680000000800 */
[----:B------:R-:W-:Y:S01]  /*e0b0*/  LDS R36, [R252+0x2380] ;  /* 0x00238000fc247984 */ /* 0x000fe20000000800 */
[C---:B-----5:R-:W-:Y:S03]  /*e0c0*/  HMMA.1688.F32.TF32 R24, R28.reuse, R50, R216 ;  /* 0x000000321c18723c */ /* 0x060fe600000810d8 */
[----:B------:R-:W-:Y:S04]  /*e0d0*/  LDS R38, [R252+0x3380] ;  /* 0x00338000fc267984 */ /* 0x000fe80000000800 */
[----:B------:R-:W-:Y:S01]  /*e0e0*/  LDS R37, [R3+0x2380] ;  /* 0x0023800003257984 */ /* 0x000fe20000000800 */
[----:B------:R-:W-:Y:S03]  /*e0f0*/  HMMA.1688.F32.TF32 R120, R28, R10, R236 ;  /* 0x0000000a1c78723c */ /* 0x000fe600000810ec */
[----:B------:R-:W5:Y:S05]  /*e100*/  LDS R39, [R3+0x3380] ;  /* 0x0033800003277984 */ /* 0x000f6a0000000800 */
[----:B------:R-:W-:-:S02]  /*e110*/  IMAD.MOV.U32 R241, RZ, RZ, R33 ;  /* 0x000000fffff17224 */ /* 0x000fc400078e0021 */
[----:B------:R-:W-:-:S05]  /*e120*/  IMAD.MOV.U32 R240, RZ, RZ, R32 ;  /* 0x000000fffff07224 */ /* 0x000fca00078e0020 */
[----:B------:R1:W-:Y:S04]  /*e130*/  STL [R1+0xc68], R24 ;  /* 0x000c681801007387 */ /* 0x0003e80000100800 */
[----:B------:R1:W-:Y:S01]  /*e140*/  STL [R1+0xc64], R25 ;  /* 0x000c641901007387 */ /* 0x0003e20000100800 */
[----:B------:R-:W-:-:S03]  /*e150*/  MOV R236, R232 ;  /* 0x000000e800ec7202 */ /* 0x000fc60000000f00 */
[----:B------:R1:W-:Y:S01]  /*e160*/  STL [R1+0xc60], R26 ;  /* 0x000c601a01007387 */ /* 0x0003e20000100800 */
[----:B------:R-:W-:-:S03]  /*e170*/  IMAD.MOV.U32 R237, RZ, RZ, R233 ;  /* 0x000000ffffed7224 */ /* 0x000fc600078e00e9 */
[----:B------:R1:W-:Y:S01]  /*e180*/  STL [R1+0xc5c], R27 ;  /* 0x000c5c1b01007387 */ /* 0x0003e20000100800 */
[----:B------:R-:W-:-:S03]  /*e190*/  IMAD.MOV.U32 R238, RZ, RZ, R234 ;  /* 0x000000ffffee7224 */ /* 0x000fc600078e00ea */
[----:B------:R-:W-:Y:S01]  /*e1a0*/  STL [R1+0xc70], R241 ;  /* 0x000c70f101007387 */ /* 0x000fe20000100800 */
[----:B------:R-:W-:-:S03]  /*e1b0*/  IMAD.MOV.U32 R239, RZ, RZ, R235 ;  /* 0x000000ffffef7224 */ /* 0x000fc600078e00eb */
[----:B------:R-:W-:Y:S01]  /*e1c0*/  STL [R1+0xc6c], R240 ;  /* 0x000c6cf001007387 */ /* 0x000fe20000100800 */
[C---:B------:R-:W-:Y:S03]  /*e1d0*/  HMMA.1688.F32.TF32 R96, R28.reuse, R14, R168 ;  /* 0x0000000e1c60723c */ /* 0x040fe600000810a8 */
[----:B------:R-:W5:Y:S04]  /*e1e0*/  LDL.LU R232, [R1+0xca8] ;  /* 0x000ca80001e87983 */ /* 0x000f680000300800 */
        /* <DEDUP_REMOVED lines=14> */
[----:B------:R-:W5:Y:S01]  /*e2d0*/  LDL.LU R119, [R1+0x1ac] ;  /* 0x0001ac0001777983 */ /* 0x000f620000300800 */
[----:B---3--:R-:W-:Y:S03]  /*e2e0*/  HMMA.1688.F32.TF32 R140, R28, R6, R228 ;  /* 0x000000061c8c723c */ /* 0x008fe600000810e4 */
[----:B------:R-:W3:Y:S04]  /*e2f0*/  LDL.LU R224, [R1+0x20] ;  /* 0x0000200001e07983 */ /* 0x000ee80000300800 */
[----:B------:R-:W3:Y:S04]  /*e300*/  LDL.LU R225, [R1+0x24] ;  /* 0x0000240001e17983 */ /* 0x000ee80000300800 */
[----:B------:R-:W3:Y:S04]  /*e310*/  LDL.LU R226, [R1+0x28] ;  /* 0x0000280001e27983 */ /* 0x000ee80000300800 */
[----:B------:R-:W3:Y:S04]  /*e320*/  LDL.LU R227, [R1+0x2c] ;  /* 0x00002c0001e37983 */ /* 0x000ee80000300800 */
[----:B------:R-:W3:Y:S04]  /*e330*/  LDL.LU R228, [R1] ;  /* 0x0000000001e47983 */ /* 0x000ee80000300800 */
[----:B------:R-:W3:Y:S04]  /*e340*/  LDL.LU R229, [R1+0x4] ;  /* 0x0000040001e57983 */ /* 0x000ee80000300800 */
[----:B------:R-:W3:Y:S04]  /*e350*/  LDL.LU R230, [R1+0x8] ;  /* 0x0000080001e67983 */ /* 0x000ee80000300800 */
[----:B------:R-:W3:Y:S01]  /*e360*/  LDL.LU R231, [R1+0xc] ;  /* 0x00000c0001e77983 */ /* 0x000ee20000300800 */
[----:B------:R-:W-:-:S02]  /*e370*/  IMAD.MOV.U32 R242, RZ, RZ, R34 ;  /* 0x000000fffff27224 */ /* 0x000fc400078e0022 */
[----:B------:R-:W-:Y:S02]  /*e380*/  IMAD.MOV.U32 R243, RZ, RZ, R35 ;  /* 0x000000fffff37224 */ /* 0x000fe400078e0023 */
[-C--:B------:R-:W-:Y:S08]  /*e390*/  HMMA.1688.F32.TF32 R32, R28, R206.reuse, R144 ;  /* 0x000000ce1c20723c */ /* 0x080ff00000081090 */
[-C--:B--2---:R-:W-:Y:S08]  /*e3a0*/  HMMA.1688.F32.TF32 R216, R212, R206.reuse, R108 ;  /* 0x000000ced4d8723c */ /* 0x084ff0000008106c */
[C---:B----4-:R-:W-:Y:S08]  /*e3b0*/  HMMA.1688.F32.TF32 R192, R84.reuse, R206, R192 ;  /* 0x000000ce54c0723c */ /* 0x050ff000000810c0 */
[----:B------:R-:W-:Y:S01]  /*e3c0*/  HMMA.1688.F32.TF32 R196, R84, R58, R196 ;  /* 0x0000003a54c4723c */ /* 0x000fe200000810c4 */
[----:B-1----:R-:W-:Y:S01]  /*e3d0*/  MOV R24, R32 ;  /* 0x0000002000187202 */ /* 0x002fe20000000f00 */
[----:B------:R-:W-:Y:S01]  /*e3e0*/  IMAD.MOV.U32 R25, RZ, RZ, R33 ;  /* 0x000000ffff197224 */ /* 0x000fe200078e0021 */
[----:B------:R-:W2:Y:S01]  /*e3f0*/  LDL.LU R32, [R1+0x190] ;  /* 0x0001900001207983 */ /* 0x000ea20000300800 */
[----:B------:R-:W-:-:S02]  /*e400*/  IMAD.MOV.U32 R26, RZ, RZ, R34 ;  /* 0x000000ffff1a7224 */ /* 0x000fc400078e0022 */
[----:B------:R-:W-:Y:S01]  /*e410*/  IMAD.MOV.U32 R27, RZ, RZ, R35 ;  /* 0x000000ffff1b7224 */ /* 0x000fe200078e0023 */
[----:B------:R-:W2:Y:S04]  /*e420*/  LDL.LU R33, [R1+0x194] ;  /* 0x0001940001217983 */ /* 0x000ea80000300800 */
[----:B------:R-:W2:Y:S04]  /*e430*/  LDL.LU R34, [R1+0x198] ;  /* 0x0001980001227983 */ /* 0x000ea80000300800 */
[----:B------:R-:W2:Y:S04]  /*e440*/  LDL.LU R35, [R1+0x19c] ;  /* 0x00019c0001237983 */ /* 0x000ea80000300800 */
[----:B------:R-:W4:Y:S04]  /*e450*/  LDL.LU R148, [R1+0x1c0] ;  /* 0x0001c00001947983 */ /* 0x000f280000300800 */
[----:B------:R-:W4:Y:S04]  /*e460*/  LDL.LU R149, [R1+0x1c4] ;  /* 0x0001c40001957983 */ /* 0x000f280000300800 */
[----:B------:R-:W4:Y:S04]  /*e470*/  LDL.LU R150, [R1+0x1c8] ;  /* 0x0001c80001967983 */ /* 0x000f280000300800 */
[----:B------:R-:W4:Y:S04]  /*e480*/  LDL.LU R151, [R1+0x1cc] ;  /* 0x0001cc0001977983 */ /* 0x000f280000300800 */
[----:B------:R-:W2:Y:S04]  /*e490*/  LDL.LU R160, [R1+0x200] ;  /* 0x0002000001a07983 */ /* 0x000ea80000300800 */
[----:B------:R-:W2:Y:S04]  /*e4a0*/  LDL.LU R161, [R1+0x204] ;  /* 0x0002040001a17983 */ /* 0x000ea80000300800 */
[----:B------:R-:W2:Y:S04]  /*e4b0*/  LDL.LU R162, [R1+0x208] ;  /* 0x0002080001a27983 */ /* 0x000ea80000300800 */
[----:B------:R-:W2:Y:S04]  /*e4c0*/  LDL.LU R163, [R1+0x20c] ;  /* 0x00020c0001a37983 */ /* 0x000ea80000300800 */
[----:B------:R-:W2:Y:S01]  /*e4d0*/  LDL R88, [R1+0x8e4] ;  /* 0x0008e40001587983 */ /* 0x000ea20000100800 */
[----:B------:R-:W-:Y:S07]  /*e4e0*/  HMMA.1688.F32.TF32 R108, R84, R14, R236 ;  /* 0x0000000e546c723c */ /* 0x000fee00000810ec */
[----:B------:R-:W-:-:S02]  /*e4f0*/  IMAD.MOV.U32 R236, RZ, RZ, R4 ;  /* 0x000000ffffec7224 */ /* 0x000fc400078e0004 */
[----:B------:R-:W-:Y:S01]  /*e500*/  IMAD.MOV.U32 R237, RZ, RZ, R5 ;  /* 0x000000ffffed7224 */ /* 0x000fe200078e0005 */
[----:B-----5:R-:W-:Y:S07]  /*e510*/  HMMA.1688.F32.TF32 R100, R212, R14, R232 ;  /* 0x0000000ed464723c */ /* 0x020fee00000810e8 */
[----:B------:R-:W-:Y:S01]  /*e520*/  IMAD.MOV.U32 R232, RZ, RZ, R200 ;  /* 0x000000ffffe87224 */ /* 0x000fe200078e00c8 */
[----:B------:R-:W-:Y:S01]  /*e530*/  MOV R233, R201 ;  /* 0x000000c900e97202 */ /* 0x000fe20000000f00 */
[----:B------:R-:W-:-:S02]  /*e540*/  IMAD.MOV.U32 R234, RZ, RZ, R48 ;  /* 0x000000ffffea7224 */ /* 0x000fc400078e0030 */
[----:B------:R-:W-:Y:S01]  /*e550*/  IMAD.MOV.U32 R235, RZ, RZ, R49 ;  /* 0x000000ffffeb7224 */ /* 0x000fe200078e0031 */
[----:B------:R-:W-:Y:S01]  /*e560*/  HMMA.1688.F32.TF32 R144, R212, R6, R116 ;  /* 0x00000006d490723c */ /* 0x000fe20000081074 */
[----:B------:R-:W2:Y:S04]  /*e570*/  LDL R119, [R1+0x2ac] ;  /* 0x0002ac0001777983 */ /* 0x000ea80000100800 */
[----:B------:R-:W-:Y:S03]  /*e580*/  LDS R116, [R252+0x4180] ;  /* 0x00418000fc747984 */ /* 0x000fe60000000800 */
[----:B------:R-:W-:Y:S01]  /*e590*/  HMMA.1688.F32.TF32 R40, R28, R18, R172 ;  /* 0x000000121c28723c */ /* 0x000fe200000810ac */
[----:B------:R-:W-:Y:S04]  /*e5a0*/  LDS R118, [R252+0x5180] ;  /* 0x00518000fc767984 */ /* 0x000fe80000000800 */
[----:B------:R-:W-:Y:S03]  /*e5b0*/  LDS R117, [R3+0x4180] ;  /* 0x0041800003757984 */ /* 0x000fe60000000800 */
[C---:B---3--:R-:W-:Y:S08]  /*e5c0*/  HMMA.1688.F32.TF32 R124, R212.reuse, R10, R228 ;  /* 0x0000000ad47c723c */ /* 0x048ff000000810e4 */
[----:B------:R-:W-:Y:S11]  /*e5d0*/  HMMA.1688.F32.TF32 R228, R212, R202, R104 ;  /* 0x000000cad4e4723c */ /* 0x000ff60000081068 */
[----:B------:R-:W-:Y:S11]  /*e5e0*/  @!UPT UIADD3 URZ, URZ, URZ, URZ ;  /* 0x0000003f3f3ff290 */ /* 0x000ff6000fffe03f */
[----:B------:R-:W-:Y:S01]  /*e5f0*/  @!UPT UIADD3 URZ, URZ, URZ, URZ ;  /* 0x0000003f3f3ff290 */ /* 0x000fe2000fffe03f */
[----:B------:R-:W-:Y:S04]  /*e600*/  STL.64 [R1+0xc40], R230 ;  /* 0x000c40e601007387 */ /* 0x000fe80000100a00 */
[----:B------:R1:W-:Y:S04]  /*e610*/  STL.64 [R1+0xc38], R228 ;  /* 0x000c38e401007387 */ /* 0x0003e80000100a00 */
[----:B------:R2:W-:Y:S04]  /*e620*/  STL [R1+0xc48], R219 ;  /* 0x000c48db01007387 */ /* 0x0005e80000100800 */
[----:B------:R-:W-:Y:S04]  /*e630*/  STL [R1+0xc34], R195 ;  /* 0x000c34c301007387 */ /* 0x000fe80000100800 */
[----:B------:R-:W-:Y:S04]  /*e640*/  STL [R1+0xc30], R198 ;  /* 0x000c30c601007387 */ /* 0x000fe80000100800 */
[----:B------:R-:W-:Y:S04]  /*e650*/  STL [R1+0xc2c], R199 ;  /* 0x000c2cc701007387 */ /* 0x000fe80000100800 */
[----:B------:R-:W3:Y:S04]  /*e660*/  LDL.LU R200, [R1+0xc98] ;  /* 0x000c980001c87983 */ /* 0x000ee80000300800 */
[----:B------:R-:W5:Y:S04]  /*e670*/  LDL.LU R201, [R1+0xc94] ;  /* 0x000c940001c97983 */ /* 0x000f680000300800 */
[----:B------:R-:W2:Y:S04]  /*e680*/  LDL.LU R48, [R1+0xc90] ;  /* 0x000c900001307983 */ /* 0x000ea80000300800 */
[----:B------:R-:W2:Y:S04]  /*e690*/  LDL.LU R49, [R1+0xc8c] ;  /* 0x000c8c0001317983 */ /* 0x000ea80000300800 */
[----:B------:R-:W2:Y:S04]  /*e6a0*/  LDL.LU R4, [R1+0xc88] ;  /* 0x000c880001047983 */ /* 0x000ea80000300800 */
[----:B------:R-:W3:Y:S01]  /*e6b0*/  LDL.LU R5, [R1+0xc84] ;  /* 0x000c840001057983 */ /* 0x000ee20000300800 */
[----:B------:R-:W-:Y:S03]  /*e6c0*/  HMMA.1688.F32.TF32 R28, R28, R58, R156 ;  /* 0x0000003a1c1c723c */ /* 0x000fe6000008109c */
[----:B-1----:R-:W4:Y:S04]  /*e6d0*/  LDL.LU R228, [R1+0x50] ;  /* 0x0000500001e47983 */ /* 0x002f280000300800 */
[----:B------:R-:W4:Y:S11]  /*e6e0*/  LDL.LU R229, [R1+0x54] ;  /* 0x0000540001e57983 */ /* 0x000f360000300800 */
[----:B------:R-:W-:Y:S06]  /*e6f0*/  @!UPT UIADD3 URZ, URZ, URZ, URZ ;  /* 0x0000003f3f3ff290 */ /* 0x000fec000fffe03f */
[----:B------:R-:W-:Y:S01]  /*e700*/  IMAD.MOV.U32 R2, RZ, RZ, R28 ;  /* 0x000000ffff027224 */ /* 0x000fe200078e001c */
[----:B------:R-:W-:Y:S01]  /*e710*/  MOV R241, R30 ;  /* 0x0000001e00f17202 */ /* 0x000fe20000000f00 */
[----:B------:R-:W-:Y:S02]  /*e720*/  IMAD.MOV.U32 R0, RZ, RZ, R29 ;  /* 0x000000ffff007224 */ /* 0x000fe400078e001d */
[----:B------:R-:W-:Y:S02]  /*e730*/  IMAD.MOV.U32 R240, RZ, RZ, R31 ;  /* 0x000000fffff07224 */ /* 0x000fe400078e001f */
[----:B------:R-:W-:Y:S08]  /*e740*/  HMMA.1688.F32.TF32 R28, R212, R50, R76 ;  /* 0x00000032d41c723c */ /* 0x000ff0000008104c */
[----:B------:R-:W-:Y:S07]  /*e750*/  HMMA.1688.F32.TF32 R76, R44, R18, R220 ;  /* 0x000000122c4c723c */ /* 0x000fee00000810dc */
[----:B--2---:R-:W-:-:S02]  /*e760*/  IMAD.MOV.U32 R220, RZ, RZ, R4 ;  /* 0x000000ffffdc7224 */ /* 0x004fc400078e0004 */
[----:B------:R-:W2:Y:S01]  /*e770*/  LDL.LU R4, [R1+0xc80] ;  /* 0x000c800001047983 */ /* 0x000ea20000300800 */
[----:B---3--:R-:W-:-:S03]  /*e780*/  IMAD.MOV.U32 R221, RZ, RZ, R5 ;  /* 0x000000ffffdd7224 */ /* 0x008fc600078e0005 */
[----:B------:R-:W3:Y:S01]  /*e790*/  LDL.LU R5, [R1+0xc7c] ;  /* 0x000c7c0001057983 */ /* 0x000ee20000300800 */
[C---:B------:R-:W-:Y:S08]  /*e7a0*/  HMMA.1688.F32.TF32 R72, R212.reuse, R18, R72 ;  /* 0x00000012d448723c */ /* 0x040ff00000081048 */
[----:B------:R-:W-:Y:S01]  /*e7b0*/  HMMA.1688.F32.TF32 R212, R212, R58, R152 ;  /* 0x0000003ad4d4723c */ /* 0x000fe20000081098 */
[----:B------:R-:W4:Y:S04]  /*e7c0*/  LDL.LU R152, [R1+0x140] ;  /* 0x0001400001987983 */ /* 0x000f280000300800 */
[----:B------:R-:W4:Y:S04]  /*e7d0*/  LDL.LU R153, [R1+0x144] ;  /* 0x0001440001997983 */ /* 0x000f280000300800 */
[----:B------:R-:W4:Y:S01]  /*e7e0*/  LDL.LU R154, [R1+0x148] ;  /* 0x00014800019a7983 */ /* 0x000f220000300800 */
[----:B--2---:R-:W-:-:S03]  /*e7f0*/  IMAD.MOV.U32 R155, RZ, RZ, R4 ;  /* 0x000000ffff9b7224 */ /* 0x004fc600078e0004 */
[----:B------:R-:W2:Y:S01]  /*e800*/  LDL.LU R4, [R1+0xc78] ;  /* 0x000c780001047983 */ /* 0x000ea20000300800 */
[----:B---3--:R-:W-:-:S03]  /*e810*/  IMAD.MOV.U32 R156, RZ, RZ, R5 ;  /* 0x000000ffff9c7224 */ /* 0x008fc600078e0005 */
[----:B------:R-:W3:Y:S04]  /*e820*/  LDL.LU R5, [R1+0xc74] ;  /* 0x000c740001057983 */ /* 0x000ee80000300800 */
[----:B------:R-:W3:Y:S04]  /*e830*/  LDL.LU R157, [R1+0x1e4] ;  /* 0x0001e400019d7983 */ /* 0x000ee80000300800 */
[----:B------:R-:W3:Y:S04]  /*e840*/  LDL.LU R158, [R1+0x1e8] ;  /* 0x0001e800019e7983 */ /* 0x000ee80000300800 */
[----:B------:R-:W3:Y:S04]  /*e850*/  LDL.LU R159, [R1+0x1ec] ;  /* 0x0001ec00019f7983 */ /* 0x000ee80000300800 */
[----:B------:R-:W3:Y:S04]  /*e860*/  LDL.LU R172, [R1+0x230] ;  /* 0x0002300001ac7983 */ /* 0x000ee80000300800 */
[----:B------:R-:W3:Y:S01]  /*e870*/  LDL.LU R173, [R1+0x234] ;  /* 0x0002340001ad7983 */ /* 0x000ee20000300800 */
[----:B------:R-:W-:Y:S01]  /*e880*/  IMAD R219, R119, 0x8000, R88 ;  /* 0x0000800077db7824 */ /* 0x000fe200078e0258 */
[----:B------:R-:W-:Y:S02]  /*e890*/  HMMA.1688.F32.TF32 R132, R84, R10, R168 ;  /* 0x0000000a5484723c */ /* 0x000fe400000810a8 */
[----:B------:R-:W-:Y:S04]  /*e8a0*/  LDS R119, [R3+0x5180] ;  /* 0x0051800003777984 */ /* 0x000fe80000000800 */
[----:B------:R-:W-:Y:S02]  /*e8b0*/  LDS R88, [R252+0x4200] ;  /* 0x00420000fc587984 */ /* 0x000fe40000000800 */
[-C--:B----4-:R-:W-:Y:S08]  /*e8c0*/  HMMA.1688.F32.TF32 R148, R44, R6.reuse, R148 ;  /* 0x000000062c94723c */ /* 0x090ff00000081094 */
[-C--:B------:R-:W-:Y:S08]  /*e8d0*/  HMMA.1688.F32.TF32 R164, R84, R6.reuse, R164 ;  /* 0x0000000654a4723c */ /* 0x080ff000000810a4 */
[----:B------:R-:W-:Y:S01]  /*e8e0*/  HMMA.1688.F32.TF32 R168, R36, R6, R160 ;  /* 0x0000000624a8723c */ /* 0x000fe200000810a0 */
[----:B------:R-:W-:Y:S04]  /*e8f0*/  LDS R160, [R252+0x4000] ;  /* 0x00400000fca07984 */ /* 0x000fe80000000800 */
[----:B------:R-:W-:Y:S03]  /*e900*/  LDS R162, [R252+0x5000] ;  /* 0x00500000fca27984 */ /* 0x000fe60000000800 */
[C---:B------:R-:W-:Y:S01]  /*e910*/  HMMA.1688.F32.TF32 R128, R44.reuse, R10, R32 ;  /* 0x0000000a2c80723c */ /* 0x040fe20000081020 */
[----:B------:R-:W-:Y:S04]  /*e920*/  LDS R161, [R3+0x4000] ;  /* 0x0040000003a17984 */ /* 0x000fe80000000800 */
[----:B------:R-:W-:Y:S03]  /*e930*/  LDS R163, [R3+0x5000] ;  /* 0x0050000003a37984 */ /* 0x000fe60000000800 */
[C---:B------:R-:W-:Y:S08]  /*e940*/  HMMA.1688.F32.TF32 R104, R44.reuse, R14, R224 ;  /* 0x0000000e2c68723c */ /* 0x040ff000000810e0 */
[C---:B------:R-:W-:Y:S01]  /*e950*/  HMMA.1688.F32.TF32 R32, R44.reuse, R50, R64 ;  /* 0x000000322c20723c */ /* 0x040fe20000081040 */
[----:B------:R-:W-:Y:S04]  /*e960*/  LDS R64, [R252+0x4280] ;  /* 0x00428000fc407984 */ /* 0x000fe80000000800 */
[----:B------:R-:W-:Y:S03]  /*e970*/  LDS R66, [R252+0x5280] ;  /* 0x00528000fc427984 */ /* 0x000fe60000000800 */
[C---:B------:R-:W-:Y:S01]  /*e980*/  HMMA.1688.F32.TF32 R224, R44.reuse, R202, R52 ;  /* 0x000000ca2ce0723c */ /* 0x040fe20000081034 */
[----:B------:R-:W-:Y:S04]  /*e990*/  LDS R52, [R252+0x4080] ;  /* 0x00408000fc347984 */ /* 0x000fe80000000800 */
[----:B------:R-:W-:Y:S03]  /*e9a0*/  LDS R54, [R252+0x5080] ;  /* 0x00508000fc367984 */ /* 0x000fe60000000800 */
[C---:B------:R-:W-:Y:S01]  /*e9b0*/  HMMA.1688.F32.TF32 R180, R44.reuse, R206, R80 ;  /* 0x000000ce2cb4723c */ /* 0x040fe20000081050 */
[----:B------:R-:W-:Y:S04]  /*e9c0*/  LDS R53, [R3+0x4080] ;  /* 0x0040800003357984 */ /* 0x000fe80000000800 */
[----:B------:R-:W-:Y:S03]  /*e9d0*/  LDS R55, [R3+0x5080] ;  /* 0x0050800003377984 */ /* 0x000fe60000000800 */
[----:B------:R-:W-:Y:S01]  /*e9e0*/  HMMA.1688.F32.TF32 R184, R44, R58, R184 ;  /* 0x0000003a2cb8723c */ /* 0x000fe200000810b8 */
[----:B------:R-:W-:Y:S04]  /*e9f0*/  LDS R65, [R3+0x4280] ;  /* 0x0042800003417984 */ /* 0x000fe80000000800 */
[----:B------:R-:W-:Y:S03]  /*ea00*/  LDS R67, [R3+0x5280] ;  /* 0x0052800003437984 */ /* 0x000fe60000000800 */
[C---:B------:R-:W-:Y:S08]  /*ea10*/  HMMA.1688.F32.TF32 R80, R84.reuse, R18, R208 ;  /* 0x000000125450723c */ /* 0x040ff000000810d0 */
[C---:B------:R-:W-:Y:S01]  /*ea20*/  HMMA.1688.F32.TF32 R188, R84.reuse, R202, R188 ;  /* 0x000000ca54bc723c */ /* 0x040fe200000810bc */
[----:B------:R-:W-:Y:S01]  /*ea30*/  IMAD.MOV.U32 R238, RZ, RZ, R205 ;  /* 0x000000ffffee7224 */ /* 0x000fe200078e00cd */
[----:B------:R-:W-:Y:S01]  /*ea40*/  MOV R239, R204 ;  /* 0x000000cc00ef7202 */ /* 0x000fe20000000f00 */
[----:B------:R-:W-:Y:S01]  /*ea50*/  LDS R208, [R252+0x4380] ;  /* 0x00438000fcd07984 */ /* 0x000fe20000000800 */
[----:B-----5:R-:W-:Y:S01]  /*ea60*/  IMAD.MOV.U32 R230, RZ, RZ, R201 ;  /* 0x000000ffffe67224 */ /* 0x020fe200078e00c9 */
[----:B------:R-:W-:Y:S01]  /*ea70*/  MOV R223, R48 ;  /* 0x0000003000df7202 */ /* 0x000fe20000000f00 */
[----:B------:R-:W-:Y:S01]  /*ea80*/  IMAD.MOV.U32 R231, RZ, RZ, R200 ;  /* 0x000000ffffe77224 */ /* 0x000fe200078e00c8 */
[----:B------:R-:W-:Y:S01]  /*ea90*/  LDS R210, [R252+0x5380] ;  /* 0x00538000fcd27984 */ /* 0x000fe20000000800 */
[----:B------:R-:W-:Y:S03]  /*eaa0*/  HMMA.1688.F32.TF32 R44, R84, R50, R60 ;  /* 0x00000032542c723c */ /* 0x000fe6000008103c */
[----:B------:R-:W-:Y:S04]  /*eab0*/  LDS R84, [R252+0x4100] ;  /* 0x00410000fc547984 */ /* 0x000fe80000000800 */
[----:B------:R-:W-:Y:S04]  /*eac0*/  LDS R86, [R252+0x5100] ;  /* 0x00510000fc567984 */ /* 0x000fe80000000800 */
[----:B------:R-:W-:Y:S04]  /*ead0*/  LDS R85, [R3+0x4100] ;  /* 0x0041000003557984 */ /* 0x000fe80000000800 */
[----:B------:R-:W-:Y:S04]  /*eae0*/  LDS R87, [R3+0x5100] ;  /* 0x0051000003577984 */ /* 0x000fe80000000800 */
[----:B------:R-:W-:Y:S04]  /*eaf0*/  LDS R60, [R252+0x4300] ;  /* 0x00430000fc3c7984 */ /* 0x000fe80000000800 */
[----:B------:R-:W-:Y:S04]  /*eb00*/  LDS R62, [R252+0x5300] ;  /* 0x00530000fc3e7984 */ /* 0x000fe80000000800 */
[----:B------:R-:W-:Y:S04]  /*eb10*/  LDS R61, [R3+0x4300] ;  /* 0x00430000033d7984 */ /* 0x000fe80000000800 */
[----:B------:R-:W-:Y:S01]  /*eb20*/  LDS R63, [R3+0x5300] ;  /* 0x00530000033f7984 */ /* 0x000fe20000000800 */
[----:B------:R-:W-:Y:S01]  /*eb30*/  HMMA.1688.F32.TF32 R204, R36, R206, R236 ;  /* 0x000000ce24cc723c */ /* 0x000fe200000810ec */
[----:B------:R-:W-:-:S02]  /*eb40*/  IMAD.MOV.U32 R222, RZ, RZ, R49 ;  /* 0x000000ffffde7224 */ /* 0x000fc400078e0031 */
[----:B------:R-:W-:Y:S04]  /*eb50*/  LDS R209, [R3+0x4380] ;  /* 0x0043800003d17984 */ /* 0x000fe80000000800 */
[----:B------:R-:W-:Y:S01]  /*eb60*/  IMAD.MOV.U32 R238, RZ, RZ, R17 ;  /* 0x000000ffffee7224 */ /* 0x000fe200078e0011 */
[----:B------:R-:W-:Y:S01]  /*eb70*/  HMMA.1688.F32.TF32 R152, R36, R18, R152 ;  /* 0x000000122498723c */ /* 0x000fe20000081098 */
[----:B------:R-:W-:Y:S01]  /*eb80*/  IMAD.MOV.U32 R239, RZ, RZ, R16 ;  /* 0x000000ffffef7224 */ /* 0x000fe200078e0010 */
[----:B------:R-:W-:Y:S01]  /*eb90*/  LDS R211, [R3+0x5380] ;  /* 0x0053800003d37984 */ /* 0x000fe20000000800 */
[----:B------:R-:W-:Y:S01]  /*eba0*/  IMAD.MOV.U32 R236, RZ, RZ, R57 ;  /* 0x000000ffffec7224 */ /* 0x000fe200078e0039 */
[----:B------:R-:W-:-:S04]  /*ebb0*/  MOV R237, R56 ;  /* 0x0000003800ed7202 */ /* 0x000fc80000000f00 */
[C---:B------:R-:W-:Y:S01]  /*ebc0*/  HMMA.1688.F32.TF32 R48, R36.reuse, R50, R220 ;  /* 0x000000322430723c */ /* 0x040fe200000810dc */
[----:B------:R-:W-:Y:S06]  /*ebd0*/  STL [R1+0x2a4], R219 ;  /* 0x0002a4db01007387 */ /* 0x000fec0000100800 */
[----:B------:R-:W-:Y:S01]  /*ebe0*/  IMAD.MOV.U32 R222, RZ, RZ, R9 ;  /* 0x000000ffffde7224 */ /* 0x000fe200078e0009 */
[----:B------:R-:W-:Y:S01]  /*ebf0*/  HMMA.1688.F32.TF32 R200, R36, R202, R228 ;  /* 0x000000ca24c8723c */ /* 0x000fe200000810e4 */
[----:B------:R-:W-:-:S07]  /*ec00*/  IMAD.MOV.U32 R223, RZ, RZ, R8 ;  /* 0x000000ffffdf7224 */ /* 0x000fce00078e0008 */
[C---:B------:R-:W-:Y:S01]  /*ec10*/  HMMA.1688.F32.TF32 R56, R36.reuse, R58, R232 ;  /* 0x0000003a2438723c */ /* 0x040fe200000810e8 */
[----:B--2---:R-:W-:Y:S02]  /*ec20*/  IMAD.MOV.U32 R175, RZ, RZ, R4 ;  /* 0x000000ffffaf7224 */ /* 0x004fe400078e0004 */
[----:B---3--:R-:W-:Y:S02]  /*ec30*/  IMAD.MOV.U32 R174, RZ, RZ, R5 ;  /* 0x000000ffffae7224 */ /* 0x008fe400078e0005 */
[----:B------:R-:W1:Y:S03]  /*ec40*/  LDSM.16.M88.4 R4, [R219+0x20000] ;  /* 0x02000000db04783b */ /* 0x000e660000000200 */
[C---:B------:R-:W-:Y:S08]  /*ec50*/  HMMA.1688.F32.TF32 R156, R36.reuse, R14, R156 ;  /* 0x0000000e249c723c */ /* 0x040ff0000008109c */
[----:B------:R-:W-:Y:S01]  /*ec60*/  HMMA.1688.F32.TF32 R172, R36, R10, R172 ;  /* 0x0000000a24ac723c */ /* 0x000fe200000810ac */
[----:B------:R-:W2:Y:S07]  /*ec70*/  LDSM.16.M88.4 R8, [R219+0x21000] ;  /* 0x02100000db08783b */ /* 0x000eae0000000200 */
[-C--:B-1----:R-:W-:Y:S08]  /*ec80*/  HMMA.1688.F32.TF32 R16, R116, R4.reuse, R140 ;  /* 0x000000047410723c */ /* 0x082ff0000008108c */
[-C--:B------:R-:W-:Y:S08]  /*ec90*/  HMMA.1688.F32.TF32 R36, R160, R4.reuse, R248 ;  /* 0x00000004a024723c */ /* 0x080ff000000810f8 */
[-C--:B------:R-:W-:Y:S08]  /*eca0*/  HMMA.1688.F32.TF32 R248, R84, R4.reuse, R136 ;  /* 0x0000000454f8723c */ /* 0x080ff00000081088 */
[----:B------:R-:W-:Y:S01]  /*ecb0*/  HMMA.1688.F32.TF32 R136, R88, R4, R144 ;  /* 0x000000045888723c */ /* 0x000fe20000081090 */
[----:B------:R-:W-:Y:S01]  /*ecc0*/  IMAD.MOV.U32 R195, RZ, RZ, R16 ;  /* 0x000000ffffc37224 */ /* 0x000fe200078e0010 */
[----:B------:R1:W-:Y:S01]  /*ecd0*/  STL [R1+0x5c], R19 ;  /* 0x00005c1301007387 */ /* 0x0003e20000100800 */
[----:B------:R-:W-:-:S02]  /*ece0*/  IMAD.MOV.U32 R198, RZ, RZ, R17 ;  /* 0x000000ffffc67224 */ /* 0x000fc400078e0011 */
[----:B------:R-:W-:-:S03]  /*ecf0*/  IMAD.MOV.U32 R199, RZ, RZ, R18 ;  /* 0x000000ffffc77224 */ /* 0x000fc600078e0012 */
[-C--:B------:R-:W-:Y:S08]  /*ed00*/  HMMA.1688.F32.TF32 R232, R52, R4.reuse, R20 ;  /* 0x0000000434e8723c */ /* 0x080ff00000081014 */
[-C--:B------:R-:W-:Y:S08]  /*ed10*/  HMMA.1688.F32.TF32 R20, R64, R4.reuse, R148 ;  /* 0x000000044014723c */ /* 0x080ff00000081094 */
[----:B-1----:R-:W-:Y:S01]  /*ed20*/  HMMA.1688.F32.TF32 R16, R60, R4, R164 ;  /* 0x000000043c10723c */ /* 0x002fe200000810a4 */
[----:B------:R-:W-:Y:S04]  /*ed30*/  STL.64 [R1+0x130], R136 ;  /* 0x0001308801007387 */ /* 0x000fe80000100a00 */
[----:B------:R-:W-:Y:S10]  /*ed40*/  STL.64 [R1+0x138], R138 ;  /* 0x0001388a01007387 */ /* 0x000ff40000100a00 */
[----:B------:R-:W-:Y:S04]  /*ed50*/  STL.64 [R1+0x190], R20 ;  /* 0x0001901401007387 */ /* 0x000fe80000100a00 */
[----:B------:R-:W-:Y:S04]  /*ed60*/  STL.64 [R1+0x198], R22 ;  /* 0x0001981601007387 */ /* 0x000fe80000100a00 */
[----:B------:R-:W-:Y:S04]  /*ed70*/  STL.64 [R1+0x1a0], R16 ;  /* 0x0001a01001007387 */ /* 0x000fe80000100a00 */
[----:B------:R1:W-:Y:S01]  /*ed80*/  STL.64 [R1+0x1a8], R18 ;  /* 0x0001a81201007387 */ /* 0x0003e20000100a00 */
[----:B--2---:R-:W-:Y:S03]  /*ed90*/  HMMA.1688.F32.TF32 R124, R88, R8, R124 ;  /* 0x00000008587c723c */ /* 0x004fe6000008107c */
[----:B------:R-:W2:Y:S05]  /*eda0*/  LDSM.16.M88.4 R20, [R219+0x22000] ;  /* 0x02200000db14783b */ /* 0x000eaa0000000200 */
[----:B-1----:R-:W-:Y:S08]  /*edb0*/  HMMA.1688.F32.TF32 R16, R208, R4, R168 ;  /* 0x00000004d010723c */ /* 0x002ff000000810a8 */
[-C--:B------:R-:W-:Y:S08]  /*edc0*/  HMMA.1688.F32.TF32 R136, R160, R8.reuse, R236 ;  /* 0x00000008a088723c */ /* 0x080ff000000810ec */
[-C--:B------:R-:W-:Y:S08]  /*edd0*/  HMMA.1688.F32.TF32 R236, R84, R8.reuse, R112 ;  /* 0x0000000854ec723c */ /* 0x080ff00000081070 */
[----:B------:R-:W-:Y:S01]  /*ede0*/  HMMA.1688.F32.TF32 R112, R64, R8, R128 ;  /* 0x000000084070723c */ /* 0x000fe20000081080 */
[----:B------:R-:W-:-:S02]  /*edf0*/  IMAD.MOV.U32 R231, RZ, RZ, R0 ;  /* 0x000000ffffe77224 */ /* 0x000fc400078e0000 */
[----:B------:R-:W-:Y:S01]  /*ee00*/  IMAD.MOV.U32 R4, RZ, RZ, R18 ;  /* 0x000000ffff047224 */ /* 0x000fe200078e0012 */
[----:B------:R-:W-:Y:S01]  /*ee10*/  MOV R230, R2 ;  /* 0x0000000200e67202 */ /* 0x000fe20000000f00 */
[----:B------:R-:W-:Y:S02]  /*ee20*/  IMAD.MOV.U32 R0, RZ, RZ, R16 ;  /* 0x000000ffff007224 */ /* 0x000fe400078e0010 */
[----:B------:R-:W-:Y:S02]  /*ee30*/  IMAD.MOV.U32 R5, RZ, RZ, R17 ;  /* 0x000000ffff057224 */ /* 0x000fe400078e0011 */
[----:B------:R-:W-:Y:S01]  /*ee40*/  IMAD.MOV.U32 R2, RZ, RZ, R19 ;  /* 0x000000ffff027224 */ /* 0x000fe200078e0013 */
[----:B------:R-:W-:Y:S04]  /*ee50*/  STL [R1+0xbe8], R4 ;  /* 0x000be80401007387 */ /* 0x000fe80000100800 */
[----:B------:R-:W-:Y:S04]  /*ee60*/  STL [R1+0xbe4], R0 ;  /* 0x000be40001007387 */ /* 0x000fe80000100800 */
[----:B------:R-:W-:Y:S04]  /*ee70*/  STL [R1+0xbe0], R5 ;  /* 0x000be00501007387 */ /* 0x000fe80000100800 */
[----:B------:R-:W-:Y:S04]  /*ee80*/  STL [R1+0xbdc], R2 ;  /* 0x000bdc0201007387 */ /* 0x000fe80000100800 */
[----:B------:R-:W-:Y:S04]  /*ee90*/  STL [R1+0xc18], R124 ;  /* 0x000c187c01007387 */ /* 0x000fe80000100800 */
[----:B------:R-:W-:Y:S04]  /*eea0*/  STL [R1+0xc14], R125 ;  /* 0x000c147d01007387 */ /* 0x000fe80000100800 */
[----:B------:R-:W-:Y:S04]  /*eeb0*/  STL [R1+0xc10], R126 ;  /* 0x000c107e01007387 */ /* 0x000fe80000100800 */
[----:B------:R1:W-:Y:S04]  /*eec0*/  STL [R1+0xc0c], R127 ;  /* 0x000c0c7f01007387 */ /* 0x0003e80000100800 */
[----:B------:R-:W-:Y:S04]  /*eed0*/  STL.64 [R1+0xa0], R112 ;  /* 0x0000a07001007387 */ /* 0x000fe80000100a00 */
[----:B------:R3:W-:Y:S01]  /*eee0*/  STL.64 [R1+0xa8], R114 ;  /* 0x0000a87201007387 */ /* 0x0007e20000100a00 */
[-C--:B-1----:R-:W-:Y:S01]  /*eef0*/  HMMA.1688.F32.TF32 R124, R60, R8.reuse, R132 ;  /* 0x000000083c7c723c */ /* 0x082fe20000081084 */
[----:B------:R-:W-:Y:S01]  /*ef00*/  MOV R220, R13 ;  /* 0x0000000d00dc7202 */ /* 0x000fe20000000f00 */
[----:B------:R-:W-:Y:S01]  /*ef10*/  IMAD.MOV.U32 R221, RZ, RZ, R12 ;  /* 0x000000ffffdd7224 */ /* 0x000fe200078e000c */
[----:B------:R-:W1:Y:S04]  /*ef20*/  LDSM.16.M88.4 R16, [R219+0x23000] ;  /* 0x02300000db10783b */ /* 0x000e680000000200 */
[----:B------:R-:W4:Y:S01]  /*ef30*/  LDSM.16.M88.4 R12, [R219+0x24000] ;  /* 0x02400000db0c783b */ /* 0x000f220000000200 */
[----:B---3--:R-:W-:Y:S08]  /*ef40*/  HMMA.1688.F32.TF32 R112, R208, R8, R172 ;  /* 0x00000008d070723c */ /* 0x008ff000000810ac */
[----:B--2---:R-:W-:Y:S08]  /*ef50*/  HMMA.1688.F32.TF32 R96, R116, R20, R96 ;  /* 0x000000147460723c */ /* 0x004ff00000081060 */
[-C--:B------:R-:W-:Y:S01]  /*ef60*/  HMMA.1688.F32.TF32 R168, R52, R8.reuse, R176 ;  /* 0x0000000834a8723c */ /* 0x080fe200000810b0 */
[----:B------:R-:W-:Y:S07]  /*ef70*/  STL.64 [R1+0x180], R124 ;  /* 0x0001807c01007387 */ /* 0x000fee0000100a00 */
[----:B------:R-:W-:Y:S01]  /*ef80*/  HMMA.1688.F32.TF32 R140, R116, R8, R120 ;  /* 0x00000008748c723c */ /* 0x000fe20000081078 */
[----:B------:R-:W-:Y:S01]  /*ef90*/  IMAD.MOV.U32 R2, RZ, RZ, R113 ;  /* 0x000000ffff027224 */ /* 0x000fe200078e0071 */
[----:B------:R-:W-:Y:S01]  /*efa0*/  STL.64 [R1+0x188], R126 ;  /* 0x0001887e01007387 */ /* 0x000fe20000100a00 */
[----:B------:R-:W-:-:S04]  /*efb0*/  IMAD.MOV.U32 R5, RZ, RZ, R112 ;  /* 0x000000ffff057224 */ /* 0x000fc800078e0070 */
[----:B------:R-:W-:Y:S02]  /*efc0*/  IMAD.MOV.U32 R8, RZ, RZ, R115 ;  /* 0x000000ffff087224 */ /* 0x000fe400078e0073 */
[----:B------:R-:W-:-:S03]  /*efd0*/  IMAD.MOV.U32 R9, RZ, RZ, R114 ;  /* 0x000000ffff097224 */ /* 0x000fc600078e0072 */
[----:B------:R-:W-:Y:S04]  /*efe0*/  STL [R1+0xbf8], R8 ;  /* 0x000bf80801007387 */ /* 0x000fe80000100800 */
[----:B------:R-:W-:Y:S04]  /*eff0*/  STL [R1+0xbf4], R9 ;  /* 0x000bf40901007387 */ /* 0x000fe80000100800 */
[----:B------:R-:W-:Y:S04]  /*f000*/  STL [R1+0xbf0], R2 ;  /* 0x000bf00201007387 */ /* 0x000fe80000100800 */
[----:B------:R-:W-:Y:S04]  /*f010*/  STL [R1+0xbec], R5 ;  /* 0x000bec0501007387 */ /* 0x000fe80000100800 */
[----:B------:R-:W2:Y:S04]  /*f020*/  LDL.LU R144, [R1+0xe0] ;  /* 0x0000e00001907983 */ /* 0x000ea80000300800 */
[----:B------:R-:W2:Y:S04]  /*f030*/  LDL.LU R145, [R1+0xe4] ;  /* 0x0000e40001917983 */ /* 0x000ea80000300800 */
[----:B------:R-:W2:Y:S04]  /*f040*/  LDL.LU R146, [R1+0xe8] ;  /* 0x0000e80001927983 */ /* 0x000ea80000300800 */
[----:B------:R-:W2:Y:S04]  /*f050*/  LDL.LU R147, [R1+0xec] ;  /* 0x0000ec0001937983 */ /* 0x000ea80000300800 */
[----:B------:R-:W3:Y:S04]  /*f060*/  LDL.LU R164, [R1+0x60] ;  /* 0x0000600001a47983 */ /* 0x000ee80000300800 */
[----:B------:R-:W3:Y:S01]  /*f070*/  LDL.LU R165, [R1+0x64] ;  /* 0x0000640001a57983 */ /* 0x000ee20000300800 */
[-C--:B------:R-:W-:Y:S03]  /*f080*/  HMMA.1688.F32.TF32 R128, R88, R20.reuse, R100 ;  /* 0x000000145880723c */ /* 0x080fe60000081064 */
[----:B------:R-:W3:Y:S04]  /*f090*/  LDL.LU R166, [R1+0x68] ;  /* 0x0000680001a67983 */ /* 0x000ee80000300800 */
[----:B------:R-:W3:Y:S01]  /*f0a0*/  LDL.LU R167, [R1+0x6c] ;  /* 0x00006c0001a77983 */ /* 0x000ee20000300800 */
[-C--:B------:R-:W-:Y:S03]  /*f0b0*/  HMMA.1688.F32.TF32 R100, R64, R20.reuse, R104 ;  /* 0x000000144064723c */ /* 0x080fe60000081068 */
[----:B------:R-:W-:Y:S04]  /*f0c0*/  STL [R1+0xc28], R96 ;  /* 0x000c286001007387 */ /* 0x000fe80000100800 */
[----:B------:R-:W-:Y:S04]  /*f0d0*/  STL [R1+0xc24], R97 ;  /* 0x000c246101007387 */ /* 0x000fe80000100800 */
[----:B------:R-:W-:Y:S04]  /*f0e0*/  STL [R1+0xc20], R98 ;  /* 0x000c206201007387 */ /* 0x000fe80000100800 */
[----:B------:R5:W-:Y:S02]  /*f0f0*/  STL [R1+0xc1c], R99 ;  /* 0x000c1c6301007387 */ /* 0x000be40000100800 */
[----:B-----5:R-:W-:Y:S06]  /*f100*/  HMMA.1688.F32.TF32 R96, R60, R20, R108 ;  /* 0x000000143c60723c */ /* 0x020fec000008106c */
[----:B------:R-:W-:Y:S04]  /*f110*/  STL.64 [R1+0xb0], R100 ;  /* 0x0000b06401007387 */ /* 0x000fe80000100a00 */
[----:B------:R-:W-:Y:S01]  /*f120*/  STL.64 [R1+0xb8], R102 ;  /* 0x0000b86601007387 */ /* 0x000fe20000100a00 */
[----:B------:R-:W-:Y:S01]  /*f130*/  IMAD.MOV.U32 R123, RZ, RZ, R140 ;  /* 0x000000ffff7b7224 */ /* 0x000fe200078e008c */
[----:B------:R-:W-:Y:S01]  /*f140*/  MOV R121, R142 ;  /* 0x0000008e00797202 */ /* 0x000fe20000000f00 */
[----:B------:R-:W-:-:S02]  /*f150*/  IMAD.MOV.U32 R122, RZ, RZ, R141 ;  /* 0x000000ffff7a7224 */ /* 0x000fc400078e008d */
[----:B------:R-:W-:Y:S02]  /*f160*/  IMAD.MOV.U32 R120, RZ, RZ, R143 ;  /* 0x000000ffff787224 */ /* 0x000fe400078e008f */
[-C--:B------:R-:W-:Y:S06]  /*f170*/  HMMA.1688.F32.TF32 R140, R160, R20.reuse, R220 ;  /* 0x00000014a08c723c */ /* 0x080fec00000810dc */
[----:B------:R-:W-:Y:S04]  /*f180*/  STL.64 [R1+0x140], R96 ;  /* 0x0001406001007387 */ /* 0x000fe80000100a00 */
[----:B------:R5:W-:Y:S04]  /*f190*/  STL.64 [R1+0x148], R98 ;  /* 0x0001486201007387 */ /* 0x000be80000100a00 */
[----:B------:R-:W2:Y:S04]  /*f1a0*/  LDL.LU R148, [R1+0x120] ;  /* 0x0001200001947983 */ /* 0x000ea80000300800 */
[----:B------:R-:W2:Y:S04]  /*f1b0*/  LDL.LU R149, [R1+0x124] ;  /* 0x0001240001957983 */ /* 0x000ea80000300800 */
[----:B------:R-:W2:Y:S04]  /*f1c0*/  LDL.LU R150, [R1+0x128] ;  /* 0x0001280001967983 */ /* 0x000ea80000300800 */
[----:B------:R-:W2:Y:S04]  /*f1d0*/  LDL.LU R151, [R1+0x12c] ;  /* 0x00012c0001977983 */ /* 0x000ea80000300800 */
[----:B------:R-:W4:Y:S04]  /*f1e0*/  LDL.LU R220, [R1+0xd0] ;  /* 0x0000d00001dc7983 */ /* 0x000f280000300800 */
[----:B------:R-:W4:Y:S04]  /*f1f0*/  LDL.LU R221, [R1+0xd4] ;  /* 0x0000d40001dd7983 */ /* 0x000f280000300800 */
[----:B------:R-:W4:Y:S04]  /*f200*/  LDL.LU R222, [R1+0xd8] ;  /* 0x0000d80001de7983 */ /* 0x000f280000300800 */
[----:B------:R-:W4:Y:S01]  /*f210*/  LDL.LU R223, [R1+0xdc] ;  /* 0x0000dc0001df7983 */ /* 0x000f220000300800 */
[----:B-----5:R-:W-:Y:S08]  /*f220*/  HMMA.1688.F32.TF32 R96, R208, R20, R156 ;  /* 0x00000014d060723c */ /* 0x020ff0000008109c */
[-C--:B-1----:R-:W-:Y:S08]  /*f230*/  HMMA.1688.F32.TF32 R100, R116, R16.reuse, R40 ;  /* 0x000000107464723c */ /* 0x082ff00000081028 */
[-C--:B------:R-:W-:Y:S08]  /*f240*/  HMMA.1688.F32.TF32 R40, R64, R16.reuse, R76 ;  /* 0x000000104028723c */ /* 0x080ff0000008104c */
[----:B------:R-:W-:Y:S01]  /*f250*/  HMMA.1688.F32.TF32 R72, R88, R16, R72 ;  /* 0x000000105848723c */ /* 0x000fe20000081048 */
[----:B------:R-:W-:Y:S01]  /*f260*/  MOV R4, R96 ;  /* 0x0000006000047202 */ /* 0x000fe20000000f00 */
[----:B------:R-:W-:-:S06]  /*f270*/  IMAD.MOV.U32 R0, RZ, RZ, R97 ;  /* 0x000000ffff007224 */ /* 0x000fcc00078e0061 */
[-C--:B------:R-:W-:Y:S08]  /*f280*/  HMMA.1688.F32.TF32 R172, R52, R20.reuse, R244 ;  /* 0x0000001434ac723c */ /* 0x080ff000000810f4 */
[----:B------:R-:W-:Y:S01]  /*f290*/  HMMA.1688.F32.TF32 R92, R84, R20, R92 ;  /* 0x00000014545c723c */ /* 0x000fe2000008105c */
[----:B------:R-:W-:Y:S02]  /*f2a0*/  IMAD.MOV.U32 R96, RZ, RZ, R40 ;  /* 0x000000ffff607224 */ /* 0x000fe400078e0028 */
[----:B------:R-:W-:-:S04]  /*f2b0*/  IMAD.MOV.U32 R97, RZ, RZ, R41 ;  /* 0x000000ffff617224 */ /* 0x000fc800078e0029 */
[----:B------:R-:W-:Y:S02]  /*f2c0*/  IMAD.MOV.U32 R21, RZ, RZ, R98 ;  /* 0x000000ffff157224 */ /* 0x000fe400078e0062 */
[----:B------:R-:W-:Y:S02]  /*f2d0*/  IMAD.MOV.U32 R20, RZ, RZ, R99 ;  /* 0x000000ffff147224 */ /* 0x000fe400078e0063 */
[----:B------:R-:W-:Y:S02]  /*f2e0*/  IMAD.MOV.U32 R98, RZ, RZ, R42 ;  /* 0x000000ffff627224 */ /* 0x000fe400078e002a */
[----:B------:R-:W-:Y:S01]  /*f2f0*/  IMAD.MOV.U32 R99, RZ, RZ, R43 ;  /* 0x000000ffff637224 */ /* 0x000fe200078e002b */
[----:B------:R-:W-:Y:S01]  /*f300*/  MOV R126, R74 ;  /* 0x0000004a007e7202 */ /* 0x000fe20000000f00 */
[----:B------:R-:W-:Y:S01]  /*f310*/  HMMA.1688.F32.TF32 R40, R208, R16, R152 ;  /* 0x00000010d028723c */ /* 0x000fe20000081098 */
[----:B------:R-:W-:Y:S02]  /*f320*/  IMAD.MOV.U32 R124, RZ, RZ, R72 ;  /* 0x000000ffff7c7224 */ /* 0x000fe400078e0048 */
[----:B------:R-:W-:-:S02]  /*f330*/  IMAD.MOV.U32 R125, RZ, RZ, R73 ;  /* 0x000000ffff7d7224 */ /* 0x000fc400078e0049 */
[----:B------:R-:W-:-:S03]  /*f340*/  IMAD.MOV.U32 R127, RZ, RZ, R75 ;  /* 0x000000ffff7f7224 */ /* 0x000fc600078e004b */
[----:B------:R-:W-:Y:S01]  /*f350*/  HMMA.1688.F32.TF32 R72, R60, R16, R80 ;  /* 0x000000103c48723c */ /* 0x000fe20000081050 */
[----:B------:R1:W-:Y:S04]  /*f360*/  STL [R1+0xc08], R20 ;  /* 0x000c081401007387 */ /* 0x0003e80000100800 */
[----:B------:R5:W-:Y:S04]  /*f370*/  STL [R1+0xc04], R21 ;  /* 0x000c041501007387 */ /* 0x000be80000100800 */
[----:B------:R1:W-:Y:S04]  /*f380*/  STL [R1+0xc00], R0 ;  /* 0x000c000001007387 */ /* 0x0003e80000100800 */
[----:B------:R1:W-:Y:S03]  /*f390*/  STL [R1+0xbfc], R4 ;  /* 0x000bfc0401007387 */ /* 0x0003e60000100800 */
[----:B------:R-:W-:Y:S01]  /*f3a0*/  MOV R8, R40 ;  /* 0x0000002800087202 */ /* 0x000fe20000000f00 */
[----:B------:R-:W-:-:S02]  /*f3b0*/  IMAD.MOV.U32 R9, RZ, RZ, R41 ;  /* 0x000000ffff097224 */ /* 0x000fc400078e0029 */
[----:B------:R-:W-:Y:S02]  /*f3c0*/  IMAD.MOV.U32 R2, RZ, RZ, R42 ;  /* 0x000000ffff027224 */ /* 0x000fe400078e002a */
[----:B------:R-:W-:Y:S02]  /*f3d0*/  IMAD.MOV.U32 R5, RZ, RZ, R43 ;  /* 0x000000ffff057224 */ /* 0x000fe400078e002b */
[----:B------:R-:W-:Y:S04]  /*f3e0*/  STL.64 [R1+0x60], R72 ;  /* 0x0000604801007387 */ /* 0x000fe80000100a00 */
[----:B------:R1:W-:Y:S01]  /*f3f0*/  STL.64 [R1+0x68], R74 ;  /* 0x0000684a01007387 */ /* 0x0003e20000100a00 */
[----:B---3--:R-:W-:Y:S07]  /*f400*/  HMMA.1688.F32.TF32 R176, R52, R16, R164 ;  /* 0x0000001034b0723c */ /* 0x008fee00000810a4 */
[----:B------:R-:W-:-:S02]  /*f410*/  IMAD.MOV.U32 R164, RZ, RZ, R24 ;  /* 0x000000ffffa47224 */ /* 0x000fc400078e0018 */
[----:B------:R-:W-:Y:S02]  /*f420*/  IMAD.MOV.U32 R165, RZ, RZ, R25 ;  /* 0x000000ffffa57224 */ /* 0x000fe400078e0019 */
[----:B------:R-:W-:Y:S02]  /*f430*/  IMAD.MOV.U32 R166, RZ, RZ, R26 ;  /* 0x000000ffffa67224 */ /* 0x000fe400078e001a */
[----:B------:R-:W-:Y:S01]  /*f440*/  IMAD.MOV.U32 R167, RZ, RZ, R27 ;  /* 0x000000ffffa77224 */ /* 0x000fe200078e001b */
[----:B----4-:R-:W-:Y:S07]  /*f450*/  HMMA.1688.F32.TF32 R40, R52, R12, R220 ;  /* 0x0000000c3428723c */ /* 0x010fee00000810dc */
[----:B------:R-:W-:Y:S01]  /*f460*/  MOV R222, R241 ;  /* 0x000000f100de7202 */ /* 0x000fe20000000f00 */
[----:B------:R-:W-:Y:S01]  /*f470*/  IMAD.MOV.U32 R223, RZ, RZ, R240 ;  /* 0x000000ffffdf7224 */ /* 0x000fe200078e00f0 */
[----:B------:R-:W3:Y:S04]  /*f480*/  LDL.LU R241, [R1+0xc70] ;  /* 0x000c700001f17983 */ /* 0x000ee80000300800 */
[----:B------:R-:W4:Y:S04]  /*f490*/  LDL.LU R240, [R1+0xc6c] ;  /* 0x000c6c0001f07983 */ /* 0x000f280000300800 */
[----:B------:R-:W2:Y:S04]  /*f4a0*/  LDL.LU R24, [R1+0xc68] ;  /* 0x000c680001187983 */ /* 0x000ea80000300800 */
[----:B------:R-:W2:Y:S04]  /*f4b0*/  LDL.LU R25, [R1+0xc64] ;  /* 0x000c640001197983 */ /* 0x000ea80000300800 */
[----:B------:R-:W2:Y:S04]  /*f4c0*/  LDL.LU R26, [R1+0xc60] ;  /* 0x000c6000011a7983 */ /* 0x000ea80000300800 */
[----:B------:R-:W2:Y:S04]  /*f4d0*/  LDL.LU R27, [R1+0xc5c] ;  /* 0x000c5c00011b7983 */ /* 0x000ea80000300800 */
        /* <DEDUP_REMOVED lines=14> */
[----:B------:R-:W-:-:S03]  /*f5c0*/  IMAD.MOV.U32 R114, RZ, RZ, R242 ;  /* 0x000000ffff727224 */ /* 0x000fc600078e00f2 */
[----:B------:R-:W5:Y:S01]  /*f5d0*/  LDL.LU R82, [R1+0x158] ;  /* 0x0001580001527983 */ /* 0x000f620000300800 */
[----:B------:R-:W-:-:S03]  /*f5e0*/  IMAD.MOV.U32 R115, RZ, RZ, R243 ;  /* 0x000000ffff737224 */ /* 0x000fc600078e00f3 */
[----:B------:R-:W5:Y:S01]  /*f5f0*/  LDL.LU R83, [R1+0x15c] ;  /* 0x00015c0001537983 */ /* 0x000f620000300800 */
[----:B------:R-:W-:Y:S02]  /*f600*/  IMAD.MOV.U32 R220, RZ, RZ, R230 ;  /* 0x000000ffffdc7224 */ /* 0x000fe400078e00e6 */
[----:B------:R-:W-:Y:S02]  /*f610*/  IMAD.MOV.U32 R221, RZ, RZ, R231 ;  /* 0x000000ffffdd7224 */ /* 0x000fe400078e00e7 */
[----:B---3--:R-:W-:Y:S01]  /*f620*/  IMAD.MOV.U32 R113, RZ, RZ, R241 ;  /* 0x000000ffff717224 */ /* 0x008fe200078e00f1 */
[----:B----4-:R-:W-:Y:S02]  /*f630*/  MOV R112, R240 ;  /* 0x000000f000707202 */ /* 0x010fe40000000f00 */
[----:B------:R-:W3:Y:S04]  /*f640*/  LDL.LU R240, [R1+0xc58] ;  /* 0x000c580001f07983 */ /* 0x000ee80000300800 */
[----:B------:R-:W3:Y:S04]  /*f650*/  LDL.LU R241, [R1+0xc54] ;  /* 0x000c540001f17983 */ /* 0x000ee80000300800 */
[----:B------:R-:W3:Y:S04]  /*f660*/  LDL.LU R242, [R1+0xc50] ;  /* 0x000c500001f27983 */ /* 0x000ee80000300800 */
[----:B------:R-:W3:Y:S01]  /*f670*/  LDL.LU R243, [R1+0xc4c] ;  /* 0x000c4c0001f37983 */ /* 0x000ee20000300800 */
[-C--:B--2---:R-:W-:Y:S03]  /*f680*/  HMMA.1688.F32.TF32 R104, R116, R12.reuse, R24 ;  /* 0x0000000c7468723c */ /* 0x084fe60000081018 */
[----:B------:R-:W2:Y:S04]  /*f690*/  LDL.LU R228, [R1+0x1f0] ;  /* 0x0001f00001e47983 */ /* 0x000ea80000300800 */
[----:B------:R-:W2:Y:S01]  /*f6a0*/  LDL.LU R229, [R1+0x1f4] ;  /* 0x0001f40001e57983 */ /* 0x000ea20000300800 */
[----:B------:R-:W-:Y:S03]  /*f6b0*/  HMMA.1688.F32.TF32 R24, R60, R12, R44 ;  /* 0x0000000c3c18723c */ /* 0x000fe6000008102c */
        /* <DEDUP_REMOVED lines=8> */
[----:B------:R-:W2:Y:S01]  /*f740*/  LDL.LU R158, [R1+0x218] ;  /* 0x00021800019e7983 */ /* 0x000ea20000300800 */
[----:B-1----:R-:W-:-:S03]  /*f750*/  IMAD.MOV.U32 R20, RZ, RZ, R24 ;  /* 0x000000ffff147224 */ /* 0x002fc600078e0018 */
[----:B------:R-:W2:Y:S01]  /*f760*/  LDL.LU R159, [R1+0x21c] ;  /* 0x00021c00019f7983 */ /* 0x000ea20000300800 */
[----:B-----5:R-:W-:-:S03]  /*f770*/  IMAD.MOV.U32 R21, RZ, RZ, R25 ;  /* 0x000000ffff157224 */ /* 0x020fc600078e0019 */
[----:B------:R-:W5:Y:S01]  /*f780*/  LDL.LU R44, [R1+0x170] ;  /* 0x00017000012c7983 */ /* 0x000f620000300800 */
[----:B------:R-:W-:Y:S02]  /*f790*/  IMAD.MOV.U32 R0, RZ, RZ, R26 ;  /* 0x000000ffff007224 */ /* 0x000fe400078e001a */
[----:B------:R-:W-:Y:S01]  /*f7a0*/  IMAD.MOV.U32 R4, RZ, RZ, R27 ;  /* 0x000000ffff047224 */ /* 0x000fe200078e001b */
[----:B------:R-:W5:Y:S01]  /*f7b0*/  LDL.LU R45, [R1+0x174] ;  /* 0x00017400012d7983 */ /* 0x000f620000300800 */
[-C--:B------:R-:W-:Y:S03]  /*f7c0*/  HMMA.1688.F32.TF32 R24, R208, R12.reuse, R48 ;  /* 0x0000000cd018723c */ /* 0x080fe60000081030 */
[----:B------:R-:W5:Y:S04]  /*f7d0*/  LDL.LU R46, [R1+0x178] ;  /* 0x00017800012e7983 */ /* 0x000f680000300800 */
[----:B------:R-:W5:Y:S04]  /*f7e0*/  LDL.LU R47, [R1+0x17c] ;  /* 0x00017c00012f7983 */ /* 0x000f680000300800 */
[----:B------:R-:W5:Y:S04]  /*f7f0*/  LDL.LU R48, [R1+0x160] ;  /* 0x0001600001307983 */ /* 0x000f680000300800 */
[----:B------:R-:W5:Y:S04]  /*f800*/  LDL.LU R49, [R1+0x164] ;  /* 0x0001640001317983 */ /* 0x000f680000300800 */
[----:B------:R-:W5:Y:S04]  /*f810*/  LDL.LU R50, [R1+0x168] ;  /* 0x0001680001327983 */ /* 0x000f680000300800 */
[----:B------:R-:W5:Y:S01]  /*f820*/  LDL.LU R51, [R1+0x16c] ;  /* 0x00016c0001337983 */ /* 0x000f620000300800 */
[----:B------:R-:W-:Y:S08]  /*f830*/  HMMA.1688.F32.TF32 R32, R64, R12, R32 ;  /* 0x0000000c4020723c */ /* 0x000ff00000081020 */
[-C--:B------:R-:W-:Y:S08]  /*f840*/  HMMA.1688.F32.TF32 R144, R160, R16.reuse, R144 ;  /* 0x00000010a090723c */ /* 0x080ff00000081090 */
[----:B------:R-:W-:Y:S07]  /*f850*/  HMMA.1688.F32.TF32 R68, R84, R16, R68 ;  /* 0x000000105444723c */ /* 0x000fee0000081044 */
[----:B------:R-:W-:Y:S01]  /*f860*/  MOV R17, R24 ;  /* 0x0000001800117202 */ /* 0x000fe20000000f00 */
[----:B------:R-:W-:Y:S01]  /*f870*/  HMMA.1688.F32.TF32 R148, R160, R12, R148 ;  /* 0x0000000ca094723c */ /* 0x000fe20000081094 */
[----:B------:R-:W-:-:S07]  /*f880*/  IMAD.MOV.U32 R16, RZ, RZ, R25 ;  /* 0x000000ffff107224 */ /* 0x000fce00078e0019 */
[-C--:B------:R-:W-:Y:S01]  /*f890*/  HMMA.1688.F32.TF32 R244, R88, R12.reuse, R28 ;  /* 0x0000000c58f4723c */ /* 0x080fe2000008101c */
[----:B------:R-:W2:Y:S07]  /*f8a0*/  LDSM.16.M88.4 R28, [R219+0x26000] ;  /* 0x02600000db1c783b */ /* 0x000eae0000000200 */
[----:B---3--:R-:W-:Y:S07]  /*f8b0*/  HMMA.1688.F32.TF32 R72, R84, R12, R240 ;  /* 0x0000000c5448723c */ /* 0x008fee00000810f0 */
[----:B------:R-:W-:Y:S01]  /*f8c0*/  IMAD.MOV.U32 R243, RZ, RZ, R32 ;  /* 0x000000fffff37224 */ /* 0x000fe200078e0020 */
[----:B------:R-:W-:Y:S01]  /*f8d0*/  MOV R241, R34 ;  /* 0x0000002200f17202 */ /* 0x000fe20000000f00 */
[----:B------:R-:W-:-:S02]  /*f8e0*/  IMAD.MOV.U32 R242, RZ, RZ, R33 ;  /* 0x000000fffff27224 */ /* 0x000fc400078e0021 */
[----:B------:R-:W-:Y:S02]  /*f8f0*/  IMAD.MOV.U32 R240, RZ, RZ, R35 ;  /* 0x000000fffff07224 */ /* 0x000fe400078e0023 */
[----:B------:R-:W-:Y:S01]  /*f900*/  IMAD.MOV.U32 R13, RZ, RZ, R26 ;  /* 0x000000ffff0d7224 */ /* 0x000fe200078e001a */
[----:B------:R-:W4:Y:S01]  /*f910*/  LDSM.16.M88.4 R32, [R219+0x25000] ;  /* 0x02500000db20783b */ /* 0x000f220000000200 */
[----:B------:R-:W-:-:S03]  /*f920*/  IMAD.MOV.U32 R12, RZ, RZ, R27 ;  /* 0x000000ffff0c7224 */ /* 0x000fc600078e001b */
[----:B------:R1:W5:Y:S04]  /*f930*/  LDSM.16.M88.4 R24, [R219+0x27000] ;  /* 0x02700000db18783b */ /* 0x0003680000000200 */
[----:B-1----:R-:W3:Y:S01]  /*f940*/  LDL.LU R219, [R1+0xc48] ;  /* 0x000c480001db7983 */ /* 0x002ee20000300800 */
[C---:B--2---:R-:W-:Y:S08]  /*f950*/  HMMA.1688.F32.TF32 R156, R160.reuse, R28, R156 ;  /* 0x0000001ca09c723c */ /* 0x044ff0000008109c */
[-C--:B----4-:R-:W-:Y:S08]  /*f960*/  HMMA.1688.F32.TF32 R152, R160, R32.reuse, R152 ;  /* 0x00000020a098723c */ /* 0x090ff00000081098 */
[-C--:B-----5:R-:W-:Y:S08]  /*f970*/  HMMA.1688.F32.TF32 R44, R52, R32.reuse, R44 ;  /* 0x00000020342c723c */ /* 0x0a0ff0000008102c */
[----:B------:R-:W-:Y:S08]  /*f980*/  HMMA.1688.F32.TF32 R76, R84, R32, R76 ;  /* 0x00000020544c723c */ /* 0x000ff0000008104c */
[C---:B------:R-:W-:Y:S08]  /*f990*/  HMMA.1688.F32.TF32 R48, R52.reuse, R28, R48 ;  /* 0x0000001c3430723c */ /* 0x040ff00000081030 */
[----:B------:R-:W-:Y:S08]  /*f9a0*/  HMMA.1688.F32.TF32 R52, R52, R24, R80 ;  /* 0x000000183434723c */ /* 0x000ff00000081050 */
[----:B------:R-:W-:Y:S08]  /*f9b0*/  HMMA.1688.F32.TF32 R80, R84, R28, R108 ;  /* 0x0000001c5450723c */ /* 0x000ff0000008106c */
[-C--:B------:R-:W-:Y:S01]  /*f9c0*/  HMMA.1688.F32.TF32 R160, R160, R24.reuse, R228 ;  /* 0x00000018a0a0723c */ /* 0x080fe200000810e4 */
[----:B------:R-:W2:Y:S04]  /*f9d0*/  LDL.LU.64 R230, [R1+0xc40] ;  /* 0x000c400001e67983 */ /* 0x000ea80000300a00 */
[----:B------:R-:W2:Y:S03]  /*f9e0*/  LDL.LU.64 R228, [R1+0xc38] ;  /* 0x000c380001e47983 */ /* 0x000ea60000300a00 */
[----:B------:R-:W-:Y:S08]  /*f9f0*/  HMMA.1688.F32.TF32 R84, R84, R24, R132 ;  /* 0x000000185454723c */ /* 0x000ff00000081084 */
[----:B------:R-:W-:Y:S07]  /*fa00*/  HMMA.1688.F32.TF32 R132, R64, R32, R224 ;  /* 0x000000204084723c */ /* 0x000fee00000810e0 */
[----:B------:R-:W-:-:S02]  /*fa10*/  IMAD.MOV.U32 R224, RZ, RZ, R195 ;  /* 0x000000ffffe07224 */ /* 0x000fc400078e00c3 */
[----:B------:R-:W4:Y:S01]  /*fa20*/  LDL.LU R195, [R1+0xc34] ;  /* 0x000c340001c37983 */ /* 0x000f220000300800 */
[----:B------:R-:W-:Y:S02]  /*fa30*/  IMAD.MOV.U32 R225, RZ, RZ, R198 ;  /* 0x000000ffffe17224 */ /* 0x000fe400078e00c6 */
[----:B------:R-:W-:Y:S01]  /*fa40*/  IMAD.MOV.U32 R226, RZ, RZ, R199 ;  /* 0x000000ffffe27224 */ /* 0x000fe200078e00c7 */
[----:B------:R-:W5:Y:S04]  /*fa50*/  LDL.LU R198, [R1+0xc30] ;  /* 0x000c300001c67983 */ /* 0x000f680000300800 */
[----:B------:R-:W5:Y:S01]  /*fa60*/  LDL.LU R199, [R1+0xc2c] ;  /* 0x000c2c0001c77983 */ /* 0x000f620000300800 */
[C---:B------:R-:W-:Y:S03]  /*fa70*/  HMMA.1688.F32.TF32 R200, R208.reuse, R32, R200 ;  /* 0x00000020d0c8723c */ /* 0x040fe600000810c8 */
[----:B------:R-:W2:Y:S05]  /*fa80*/  LDL.LU R227, [R1+0x5c] ;  /* 0x00005c0001e37983 */ /* 0x000eaa0000300800 */
[C---:B------:R-:W-:Y:S08]  /*fa90*/  HMMA.1688.F32.TF32 R204, R208.reuse, R28, R204 ;  /* 0x0000001cd0cc723c */ /* 0x040ff000000810cc */
[----:B------:R-:W-:Y:S01]  /*faa0*/  HMMA.1688.F32.TF32 R208, R208, R24, R56 ;  /* 0x00000018d0d0723c */ /* 0x000fe20000081038 */
[----:B------:R-:W-:Y:S04]  /*fab0*/  LDS R56, [R252+0x6080] ;  /* 0x00608000fc387984 */ /* 0x000fe80000000800 */
[----:B------:R-:W-:Y:S04]  /*fac0*/  LDS R58, [R252+0x7080] ;  /* 0x00708000fc3a7984 */ /* 0x000fe80000000800 */
[----:B------:R-:W-:Y:S04]  /*fad0*/  LDS R57, [R3+0x6080] ;  /* 0x0060800003397984 */ /* 0x000fe80000000800 */
[----:B------:R-:W1:Y:S01]  /*fae0*/  LDS R59, [R3+0x7080] ;  /* 0x00708000033b7984 */ /* 0x000e620000000800 */
[----:B------:R-:W-:Y:S11]  /*faf0*/  HMMA.1688.F32.TF32 R188, R60, R32, R188 ;  /* 0x000000203cbc723c */ /* 0x000ff600000810bc */
[----:B------:R-:W-:Y:S11]  /*fb00*/  @!UPT UIADD3 URZ, URZ, URZ, URZ ;  /* 0x0000003f3f3ff290 */ /* 0x000ff6000fffe03f */
[----:B------:R-:W-:Y:S01]  /*fb10*/  @!UPT UIADD3 URZ, URZ, URZ, URZ ;  /* 0x0000003f3f3ff290 */ /* 0x000fe2000fffe03f */
[----:B------:R1:W-:Y:S02]  /*fb20*/  STL.64 [R1+0xb90], R190 ;  /* 0x000b90be01007387 */ /* 0x0003e40000100a00 */
[C---:B-1----:R-:W-:Y:S08]  /*fb30*/  HMMA.1688.F32.TF32 R172, R56.reuse, R22, R172 ;  /* 0x0000001638ac723c */ /* 0x042ff000000810ac */
[C---:B------:R-:W-:Y:S08]  /*fb40*/  HMMA.1688.F32.TF32 R176, R56.reuse, R18, R176 ;  /* 0x0000001238b0723c */ /* 0x040ff000000810b0 */
[----:B------:R-:W-:Y:S01]  /*fb50*/  HMMA.1688.F32.TF32 R40, R56, R14, R40 ;  /* 0x0000000e3828723c */ /* 0x000fe20000081028 */
[----:B------:R1:W-:Y:S01]  /*fb60*/  STL.64 [R1+0xb88], R188 ;  /* 0x000b88bc01007387 */ /* 0x0003e20000100a00 */
[----:B------:R-:W-:-:S02]  /*fb70*/  IMAD.MOV.U32 R191, RZ, RZ, R240 ;  /* 0x000000ffffbf7224 */ /* 0x000fc400078e00f0 */
[----:B------:R-:W-:Y:S02]  /*fb80*/  IMAD.MOV.U32 R190, RZ, RZ, R241 ;  /* 0x000000ffffbe7224 */ /* 0x000fe400078e00f1 */
[----:B------:R-:W-:Y:S02]  /*fb90*/  IMAD.MOV.U32 R240, RZ, RZ, R124 ;  /* 0x000000fffff07224 */ /* 0x000fe400078e007c */
[----:B------:R-:W-:Y:S01]  /*fba0*/  IMAD.MOV.U32 R241, RZ, RZ, R125 ;  /* 0x000000fffff17224 */ /* 0x000fe200078e007d */
[----:B-1----:R-:W-:Y:S01]  /*fbb0*/  MOV R189, R242 ;  /* 0x000000f200bd7202 */ /* 0x002fe20000000f00 */
[----:B------:R-:W-:Y:S02]  /*fbc0*/  IMAD.MOV.U32 R188, RZ, RZ, R243 ;  /* 0x000000ffffbc7224 */ /* 0x000fe400078e00f3 */
[----:B------:R-:W-:Y:S02]  /*fbd0*/  IMAD.MOV.U32 R242, RZ, RZ, R126 ;  /* 0x000000fffff27224 */ /* 0x000fe400078e007e */
[----:B------:R-:W-:Y:S01]  /*fbe0*/  IMAD.MOV.U32 R243, RZ, RZ, R127 ;  /* 0x000000fffff37224 */ /* 0x000fe200078e007f */
[C---:B----4-:R-:W-:Y:S08]  /*fbf0*/  HMMA.1688.F32.TF32 R192, R60.reuse, R28, R192 ;  /* 0x0000001c3cc0723c */ /* 0x050ff000000810c0 */
[----:B-----5:R-:W-:Y:S01]  /*fc00*/  HMMA.1688.F32.TF32 R196, R60, R24, R196 ;  /* 0x000000183cc4723c */ /* 0x020fe200000810c4 */
[----:B------:R-:W-:Y:S04]  /*fc10*/  LDS R60, [R252+0x6000] ;  /* 0x00600000fc3c7984 */ /* 0x000fe80000000800 */
[----:B------:R-:W-:Y:S03]  /*fc20*/  LDS R62, [R252+0x7000] ;  /* 0x00700000fc3e7984 */ /* 0x000fe60000000800 */
[----:B------:R-:W-:Y:S01]  /*fc30*/  HMMA.1688.F32.TF32 R108, R116, R32, R112 ;  /* 0x00000020746c723c */ /* 0x000fe20000081070 */
[----:B------:R-:W-:Y:S04]  /*fc40*/  LDS R61, [R3+0x6000] ;  /* 0x00600000033d7984 */ /* 0x000fe80000000800 */
[----:B------:R-:W1:Y:S04]  /*fc50*/  LDS R63, [R3+0x7000] ;  /* 0x00700000033f7984 */ /* 0x000e680000000800 */
[----:B------:R-:W-:Y:S04]  /*fc60*/  STL.64 [R1+0xba0], R194 ;  /* 0x000ba0c201007387 */ /* 0x000fe80000100a00 */
[----:B------:R4:W-:Y:S04]  /*fc70*/  STL.64 [R1+0xb98], R192 ;  /* 0x000b98c001007387 */ /* 0x0009e80000100a00 */
[----:B------:R-:W-:Y:S04]  /*fc80*/  STL.64 [R1+0xbb0], R198 ;  /* 0x000bb0c601007387 */ /* 0x000fe80000100a00 */
[----:B------:R5:W-:Y:S04]  /*fc90*/  STL.64 [R1+0xba8], R196 ;  /* 0x000ba8c401007387 */ /* 0x000be80000100a00 */
[----:B------:R-:W-:Y:S04]  /*fca0*/  STL.64 [R1+0xbc0], R202 ;  /* 0x000bc0ca01007387 */ /* 0x000fe80000100a00 */
[----:B------:R-:W-:Y:S04]  /*fcb0*/  STL.64 [R1+0xbb8], R200 ;  /* 0x000bb8c801007387 */ /* 0x000fe80000100a00 */
[----:B------:R-:W-:Y:S04]  /*fcc0*/  STL.64 [R1+0xbd0], R206 ;  /* 0x000bd0ce01007387 */ /* 0x000fe80000100a00 */
[----:B------:R-:W-:Y:S04]  /*fcd0*/  STL.64 [R1+0xbc8], R204 ;  /* 0x000bc8cc01007387 */ /* 0x000fe80000100a00 */
[----:B------:R1:W-:Y:S04]  /*fce0*/  STL [R1+0xb80], R172 ;  /* 0x000b80ac01007387 */ /* 0x0003e80000100800 */
[----:B------:R1:W-:Y:S04]  /*fcf0*/  STL [R1+0xb7c], R173 ;  /* 0x000b7cad01007387 */ /* 0x0003e80000100800 */
[----:B------:R1:W-:Y:S04]  /*fd00*/  STL [R1+0xb78], R174 ;  /* 0x000b78ae01007387 */ /* 0x0003e80000100800 */
[----:B------:R1:W-:Y:S01]  /*fd10*/  STL [R1+0xb74], R175 ;  /* 0x000b74af01007387 */ /* 0x0003e20000100800 */
[----:B----4-:R-:W-:-:S03]  /*fd20*/  IMAD.MOV.U32 R192, RZ, RZ, R96 ;  /* 0x000000ffffc07224 */ /* 0x010fc600078e0060 */
[----:B------:R-:W-:Y:S01]  /*fd30*/  STL [R1+0xb84], R178 ;  /* 0x000b84b201007387 */ /* 0x000fe20000100800 */
[----:B------:R-:W-:-:S03]  /*fd40*/  IMAD.MOV.U32 R193, RZ, RZ, R97 ;  /* 0x000000ffffc17224 */ /* 0x000fc600078e0061 */
[----:B------:R-:W-:Y:S01]  /*fd50*/  STL [R1+0xb70], R179 ;  /* 0x000b70b301007387 */ /* 0x000fe20000100800 */
[----:B------:R-:W-:-:S03]  /*fd60*/  IMAD.MOV.U32 R194, RZ, RZ, R98 ;  /* 0x000000ffffc27224 */ /* 0x000fc600078e0062 */
[----:B------:R-:W-:Y:S01]  /*fd70*/  STL [R1+0xb6c], R42 ;  /* 0x000b6c2a01007387 */ /* 0x000fe20000100800 */
[----:B------:R-:W-:-:S03]  /*fd80*/  MOV R195, R99 ;  /* 0x0000006300c37202 */ /* 0x000fc60000000f00 */
[----:B------:R-:W-:Y:S04]  /*fd90*/  STL [R1+0xb68], R43 ;  /* 0x000b682b01007387 */ /* 0x000fe80000100800 */
[----:B------:R-:W4:Y:S04]  /*fda0*/  LDL.LU R96, [R1+0xc28] ;  /* 0x000c280001607983 */ /* 0x000f280000300800 */
[----:B------:R-:W4:Y:S04]  /*fdb0*/  LDL.LU R97, [R1+0xc24] ;  /* 0x000c240001617983 */ /* 0x000f280000300800 */
[----:B------:R-:W4:Y:S04]  /*fdc0*/  LDL.LU R98, [R1+0xc20] ;  /* 0x000c200001627983 */ /* 0x000f280000300800 */
[----:B------:R-:W4:Y:S04]  /*fdd0*/  LDL.LU R99, [R1+0xc1c] ;  /* 0x000c1c0001637983 */ /* 0x000f280000300800 */
[----:B-----5:R-:W5:Y:S04]  /*fde0*/  LDL.LU R196, [R1+0xb0] ;  /* 0x0000b00001c47983 */ /* 0x020f680000300800 */
[----:B------:R-:W5:Y:S04]  /*fdf0*/  LDL.LU R197, [R1+0xb4] ;  /* 0x0000b40001c57983 */ /* 0x000f680000300800 */
[----:B------:R-:W5:Y:S04]  /*fe00*/  LDL.LU R198, [R1+0xb8] ;  /* 0x0000b80001c67983 */ /* 0x000f680000300800 */
[----:B------:R-:W5:Y:S04]  /*fe10*/  LDL.LU R199, [R1+0xbc] ;  /* 0x0000bc0001c77983 */ /* 0x000f680000300800 */
[----:B------:R-:W4:Y:S04]  /*fe20*/  LDL.LU R124, [R1+0xc18] ;  /* 0x000c1800017c7983 */ /* 0x000f280000300800 */
[----:B------:R-:W4:Y:S04]  /*fe30*/  LDL.LU R125, [R1+0xc14] ;  /* 0x000c1400017d7983 */ /* 0x000f280000300800 */
[----:B------:R-:W4:Y:S04]  /*fe40*/  LDL.LU R126, [R1+0xc10] ;  /* 0x000c1000017e7983 */ /* 0x000f280000300800 */
[----:B------:R-:W4:Y:S04]  /*fe50*/  LDL.LU R127, [R1+0xc0c] ;  /* 0x000c0c00017f7983 */ /* 0x000f280000300800 */
[----:B-1----:R-:W4:Y:S04]  /*fe60*/  LDL.LU R172, [R1+0x130] ;  /* 0x0001300001ac7983 */ /* 0x002f280000300800 */
[----:B------:R-:W4:Y:S04]  /*fe70*/  LDL.LU R173, [R1+0x134] ;  /* 0x0001340001ad7983 */ /* 0x000f280000300800 */
[----:B------:R-:W4:Y:S04]  /*fe80*/  LDL.LU R174, [R1+0x138] ;  /* 0x0001380001ae7983 */ /* 0x000f280000300800 */
        /* <DEDUP_REMOVED lines=9> */
[C---:B------:R-:W-:Y:S08]  /*ff20*/  HMMA.1688.F32.TF32 R112, R116.reuse, R28, R164 ;  /* 0x0000001c7470723c */ /* 0x040ff000000810a4 */
[----:B------:R-:W-:Y:S08]  /*ff30*/  HMMA.1688.F32.TF32 R116, R116, R24, R220 ;  /* 0x000000187474723c */ /* 0x000ff000000810dc */
[C---:B--2---:R-:W-:Y:S07]  /*ff40*/  HMMA.1688.F32.TF32 R220, R88.reuse, R32, R228 ;  /* 0x0000002058dc723c */ /* 0x044fee00000810e4 */
[----:B------:R-:W-:Y:S01]  /*ff50*/  IMAD.MOV.U32 R228, RZ, RZ, R123 ;  /* 0x000000ffffe47224 */ /* 0x000fe200078e007b */
[C---:B---3--:R-:W-:Y:S01]  /*ff60*/  HMMA.1688.F32.TF32 R216, R88.reuse, R28, R216 ;  /* 0x0000001c58d8723c */ /* 0x048fe200000810d8 */
[----:B------:R-:W-:Y:S01]  /*ff70*/  IMAD.MOV.U32 R229, RZ, RZ, R122 ;  /* 0x000000ffffe57224 */ /* 0x000fe200078e007a */
[----:B------:R-:W-:Y:S01]  /*ff80*/  MOV R230, R121 ;  /* 0x0000007900e67202 */ /* 0x000fe20000000f00 */
[----:B------:R-:W-:Y:S01]  /*ff90*/  IMAD.MOV.U32 R231, RZ, RZ, R120 ;  /* 0x000000ffffe77224 */ /* 0x000fe200078e0078 */
[----:B------:R-:W-:Y:S04]  /*ffa0*/  LDS R122, [R252+0x7180] ;  /* 0x00718000fc7a7984 */ /* 0x000fe80000000800 */
[----:B------:R-:W-:Y:S01]  /*ffb0*/  HMMA.1688.F32.TF32 R212, R88, R24, R212 ;  /* 0x0000001858d4723c */ /* 0x000fe200000810d4 */
[----:B------:R-:W-:Y:S04]  /*ffc0*/  LDS R88, [R252+0x6100] ;  /* 0x00610000fc587984 */ /* 0x000fe80000000800 */
[----:B------:R-:W-:Y:S04]  /*ffd0*/  LDS R90, [R252+0x7100] ;  /* 0x00710000fc5a7984 */ /* 0x000fe80000000800 */
[----:B------:R-:W-:Y:S04]  /*ffe0*/  LDS R89, [R3+0x6100] ;  /* 0x0061000003597984 */ /* 0x000fe80000000800 */
[----:B------:R-:W1:Y:S04]  /*fff0*/  LDS R91, [R3+0x7100] ;  /* 0x00710000035b7984 */ /* 0x000e680000000800 */
[----:B------:R-:W-:Y:S04]  /*10000*/  LDS R120, [R252+0x6180] ;  /* 0x00618000fc787984 */ /* 0x000fe80000000800 */
[----:B------:R-:W-:Y:S04]  /*10010*/  LDS R121, [R3+0x6180] ;  /* 0x0061800003797984 */ /* 0x000fe80000000800 */
[----:B------:R-:W2:Y:S01]  /*10020*/  LDS R123, [R3+0x7180] ;  /* 0x00718000037b7984 */ /* 0x000ea20000000800 */
[C---:B------:R-:W-:Y:S08]  /*10030*/  HMMA.1688.F32.TF32 R180, R64.reuse, R28, R180 ;  /* 0x0000001c40b4723c */ /* 0x040ff000000810b4 */
[----:B------:R-:W-:Y:S08]  /*10040*/  HMMA.1688.F32.TF32 R184, R64, R24, R184 ;  /* 0x0000001840b8723c */ /* 0x000ff000000810b8 */
[C---:B------:R-:W-:Y:S08]  /*10050*/  HMMA.1688.F32.TF32 R36, R60.reuse, R6, R36 ;  /* 0x000000063c24723c */ /* 0x040ff00000081024 */
[C---:B------:R-:W-:Y:S08]  /*10060*/  HMMA.1688.F32.TF32 R136, R60.reuse, R10, R136 ;  /* 0x0000000a3c88723c */ /* 0x040ff00000081088 */
[C---:B------:R-:W-:Y:S08]  /*10070*/  HMMA.1688.F32.TF32 R140, R60.reuse, R22, R140 ;  /* 0x000000163c8c723c */ /* 0x040ff0000008108c */
[C---:B------:R-:W-:Y:S08]  /*10080*/  HMMA.1688.F32.TF32 R144, R60.reuse, R18, R144 ;  /* 0x000000123c90723c */ /* 0x040ff00000081090 */
[C---:B------:R-:W-:Y:S08]  /*10090*/  HMMA.1688.F32.TF32 R148, R60.reuse, R14, R148 ;  /* 0x0000000e3c94723c */ /* 0x040ff00000081094 */
[C---:B------:R-:W-:Y:S08]  /*100a0*/  HMMA.1688.F32.TF32 R152, R60.reuse, R34, R152 ;  /* 0x000000223c98723c */ /* 0x040ff00000081098 */
[C---:B------:R-:W-:Y:S08]  /*100b0*/  HMMA.1688.F32.TF32 R156, R60.reuse, R30, R156 ;  /* 0x0000001e3c9c723c */ /* 0x040ff0000008109c */
[----:B------:R-:W-:Y:S08]  /*100c0*/  HMMA.1688.F32.TF32 R160, R60, R26, R160 ;  /* 0x0000001a3ca0723c */ /* 0x000ff000000810a0 */
[C---:B------:R-:W-:Y:S01]  /*100d0*/  HMMA.1688.F32.TF32 R164, R56.reuse, R6, R232 ;  /* 0x0000000638a4723c */ /* 0x040fe200000810e8 */
[----:B------:R-:W-:Y:S04]  /*100e0*/  LDS R232, [R252+0x6380] ;  /* 0x00638000fce87984 */ /* 0x000fe80000000800 */
[----:B------:R-:W-:Y:S03]  /*100f0*/  LDS R234, [R252+0x7380] ;  /* 0x00738000fcea7984 */ /* 0x000fe60000000800 */
[C---:B------:R-:W-:Y:S01]  /*10100*/  HMMA.1688.F32.TF32 R168, R56.reuse, R10, R168 ;  /* 0x0000000a38a8723c */ /* 0x040fe200000810a8 */
[----:B------:R-:W-:Y:S04]  /*10110*/  LDS R233, [R3+0x6380] ;  /* 0x0063800003e97984 */ /* 0x000fe80000000800 */
[----:B------:R-:W-:Y:S03]  /*10120*/  LDS R235, [R3+0x7380] ;  /* 0x0073800003eb7984 */ /* 0x000fe60000000800 */
[C---:B------:R-:W-:Y:S08]  /*10130*/  HMMA.1688.F32.TF32 R44, R56.reuse, R34, R44 ;  /* 0x00000022382c723c */ /* 0x040ff0000008102c */
[C---:B------:R-:W-:Y:S08]  /*10140*/  HMMA.1688.F32.TF32 R48, R56.reuse, R30, R48 ;  /* 0x0000001e3830723c */ /* 0x040ff00000081030 */
[----:B------:R-:W-:Y:S08]  /*10150*/  HMMA.1688.F32.TF32 R52, R56, R26, R52 ;  /* 0x0000001a3834723c */ /* 0x000ff00000081034 */
[C---:B-1----:R-:W-:Y:S08]  /*10160*/  HMMA.1688.F32.TF32 R56, R88.reuse, R6, R248 ;  /* 0x000000065838723c */ /* 0x042ff000000810f8 */
        /* <DEDUP_REMOVED lines=8> */
[C---:B------:R-:W-:Y:S08]  /*101f0*/  HMMA.1688.F32.TF32 R76, R88.reuse, R34, R76 ;  /* 0x00000022584c723c */ /* 0x040ff0000008104c */
[C---:B------:R-:W-:Y:S08]  /*10200*/  HMMA.1688.F32.TF32 R80, R88.reuse, R30, R80 ;  /* 0x0000001e5850723c */ /* 0x040ff00000081050 */
[----:B------:R-:W-:Y:S08]  /*10210*/  HMMA.1688.F32.TF32 R84, R88, R26, R84 ;  /* 0x0000001a5854723c */ /* 0x000ff00000081054 */
[C---:B--2---:R-:W-:Y:S01]  /*10220*/  HMMA.1688.F32.TF32 R88, R120.reuse, R6, R224 ;  /* 0x000000067858723c */ /* 0x044fe200000810e0 */
[----:B------:R-:W-:Y:S04]  /*10230*/  LDS R224, [R252+0x6280] ;  /* 0x00628000fce07984 */ /* 0x000fe80000000800 */
[----:B------:R-:W-:Y:S04]  /*10240*/  LDS R226, [R252+0x7280] ;  /* 0x00728000fce27984 */ /* 0x000fe80000000800 */
[----:B------:R-:W-:Y:S04]  /*10250*/  LDS R225, [R3+0x6280] ;  /* 0x0062800003e17984 */ /* 0x000fe80000000800 */
[----:B------:R-:W1:Y:S01]  /*10260*/  LDS R227, [R3+0x7280] ;  /* 0x0072800003e37984 */ /* 0x000e620000000800 */
[C---:B------:R-:W-:Y:S03]  /*10270*/  HMMA.1688.F32.TF32 R92, R120.reuse, R10, R228 ;  /* 0x0000000a785c723c */ /* 0x040fe600000810e4 */
[----:B------:R-:W-:Y:S04]  /*10280*/  LDS R228, [R252+0x6300] ;  /* 0x00630000fce47984 */ /* 0x000fe80000000800 */
[----:B------:R-:W-:Y:S01]  /*10290*/  LDS R230, [R252+0x7300] ;  /* 0x00730000fce67984 */ /* 0x000fe20000000800 */
[C---:B----4-:R-:W-:Y:S03]  /*102a0*/  HMMA.1688.F32.TF32 R96, R120.reuse, R22, R96 ;  /* 0x000000167860723c */ /* 0x050fe60000081060 */
[----:B------:R-:W-:Y:S04]  /*102b0*/  LDS R229, [R3+0x6300] ;  /* 0x0063000003e57984 */ /* 0x000fe80000000800 */
[----:B------:R-:W2:Y:S01]  /*102c0*/  LDS R231, [R3+0x7300] ;  /* 0x0073000003e77984 */ /* 0x000ea20000000800 */
[C---:B------:R-:W-:Y:S08]  /*102d0*/  HMMA.1688.F32.TF32 R100, R120.reuse, R18, R100 ;  /* 0x000000127864723c */ /* 0x040ff00000081064 */
[C---:B------:R-:W-:Y:S08]  /*102e0*/  HMMA.1688.F32.TF32 R104, R120.reuse, R14, R104 ;  /* 0x0000000e7868723c */ /* 0x040ff00000081068 */
[----:B------:R-:W-:Y:S08]  /*102f0*/  HMMA.1688.F32.TF32 R108, R120, R34, R108 ;  /* 0x00000022786c723c */ /* 0x000ff0000008106c */
[C---:B-1----:R-:W-:Y:S08]  /*10300*/  HMMA.1688.F32.TF32 R192, R224.reuse, R18, R192 ;  /* 0x00000012e0c0723c */ /* 0x042ff000000810c0 */
[C---:B------:R-:W-:Y:S08]  /*10310*/  HMMA.1688.F32.TF32 R188, R224.reuse, R14, R188 ;  /* 0x0000000ee0bc723c */ /* 0x040ff000000810bc */
[----:B------:R-:W-:Y:S08]  /*10320*/  HMMA.1688.F32.TF32 R132, R224, R34, R132 ;  /* 0x00000022e084723c */ /* 0x000ff00000081084 */
[C---:B------:R-:W-:Y:S08]  /*10330*/  HMMA.1688.F32.TF32 R112, R120.reuse, R30, R112 ;  /* 0x0000001e7870723c */ /* 0x040ff00000081070 */
[----:B------:R-:W-:Y:S08]  /*10340*/  HMMA.1688.F32.TF32 R116, R120, R26, R116 ;  /* 0x0000001a7874723c */ /* 0x000ff00000081074 */
[C---:B-----5:R-:W-:Y:S08]  /*10350*/  HMMA.1688.F32.TF32 R120, R236.reuse, R6, R172 ;  /* 0x00000006ec78723c */ /* 0x060ff000000810ac */
[----:B------:R-:W-:Y:S08]  /*10360*/  HMMA.1688.F32.TF32 R172, R236, R14, R244 ;  /* 0x0000000eecac723c */ /* 0x000ff000000810f4 */
[C---:B------:R-:W-:Y:S08]  /*10370*/  HMMA.1688.F32.TF32 R196, R224.reuse, R22, R196 ;  /* 0x00000016e0c4723c */ /* 0x040ff000000810c4 */
[----:B------:R-:W-:Y:S08]  /*10380*/  HMMA.1688.F32.TF32 R200, R224, R10, R200 ;  /* 0x0000000ae0c8723c */ /* 0x000ff000000810c8 */
[----:B------:R-:W-:Y:S01]  /*10390*/  HMMA.1688.F32.TF32 R220, R236, R34, R220 ;  /* 0x00000022ecdc723c */ /* 0x000fe200000810dc */
[----:B------:R1:W-:Y:S04]  /*103a0*/  STL.64 [R1+0x130], R192 ;  /* 0x000130c001007387 */ /* 0x0003e80000100a00 */
[----:B------:R3:W-:Y:S01]  /*103b0*/  STL.64 [R1+0x138], R194 ;  /* 0x000138c201007387 */ /* 0x0007e20000100a00 */
[----:B------:R-:W-:-:S03]  /*103c0*/  IMAD.MOV.U32 R251, RZ, RZ, R172 ;  /* 0x000000fffffb7224 */ /* 0x000fc600078e00ac */
[----:B-1----:R-:W4:Y:S04]  /*103d0*/  LDL.LU R192, [R1+0x60] ;  /* 0x0000600001c07983 */ /* 0x002f280000300800 */
[----:B------:R1:W-:Y:S04]  /*103e0*/  STL.64 [R1+0x120], R188 ;  /* 0x000120bc01007387 */ /* 0x0003e80000100a00 */
[----:B------:R5:W-:Y:S04]  /*103f0*/  STL.64 [R1+0x128], R190 ;  /* 0x000128be01007387 */ /* 0x000be80000100a00 */
[----:B------:R1:W-:Y:S01]  /*10400*/  STL.64 [R1+0x110], R132 ;  /* 0x0001108401007387 */ /* 0x0003e20000100a00 */
[----:B------:R-:W-:-:S03]  /*10410*/  IMAD.MOV.U32 R178, RZ, RZ, R196 ;  /* 0x000000ffffb27224 */ /* 0x000fc600078e00c4 */
[----:B------:R1:W-:Y:S01]  /*10420*/  STL.64 [R1+0x118], R134 ;  /* 0x0001188601007387 */ /* 0x0003e20000100a00 */
[----:B------:R-:W-:-:S03]  /*10430*/  MOV R250, R173 ;  /* 0x000000ad00fa7202 */ /* 0x000fc60000000f00 */
[----:B------:R-:W4:Y:S01]  /*10440*/  LDL.LU R193, [R1+0x64] ;  /* 0x0000640001c17983 */ /* 0x000f220000300800 */
[----:B------:R-:W-:-:S03]  /*10450*/  MOV R172, R197 ;  /* 0x000000c500ac7202 */ /* 0x000fc60000000f00 */
[----:B---3--:R-:W4:Y:S01]  /*10460*/  LDL.LU R194, [R1+0x68] ;  /* 0x0000680001c27983 */ /* 0x008f220000300800 */
[----:B------:R-:W-:Y:S01]  /*10470*/  IMAD.MOV.U32 R249, RZ, RZ, R174 ;  /* 0x000000fffff97224 */ /* 0x000fe200078e00ae */
[----:B------:R-:W-:Y:S02]  /*10480*/  HMMA.1688.F32.TF32 R244, R236, R30, R216 ;  /* 0x0000001eecf4723c */ /* 0x000fe400000810d8 */
[----:B------:R-:W4:Y:S01]  /*10490*/  LDL.LU R195, [R1+0x6c] ;  /* 0x00006c0001c37983 */ /* 0x000f220000300800 */
[----:B------:R-:W-:-:S03]  /*104a0*/  IMAD.MOV.U32 R173, RZ, RZ, R198 ;  /* 0x000000ffffad7224 */ /* 0x000fc600078e00c6 */
[----:B------:R-:W3:Y:S01]  /*104b0*/  LDL.LU R196, [R1+0x140] ;  /* 0x0001400001c47983 */ /* 0x000ee20000300800 */
[----:B------:R-:W-:Y:S01]  /*104c0*/  IMAD.MOV.U32 R174, RZ, RZ, R199 ;  /* 0x000000ffffae7224 */ /* 0x000fe200078e00c7 */
[----:B------:R-:W-:Y:S02]  /*104d0*/  HMMA.1688.F32.TF32 R216, R236, R26, R212 ;  /* 0x0000001aecd8723c */ /* 0x000fe400000810d4 */
[----:B------:R-:W3:Y:S01]  /*104e0*/  LDL.LU R197, [R1+0x144] ;  /* 0x0001440001c57983 */ /* 0x000ee20000300800 */
[----:B------:R-:W-:-:S03]  /*104f0*/  IMAD.MOV.U32 R248, RZ, RZ, R175 ;  /* 0x000000fffff87224 */ /* 0x000fc600078e00af */
[----:B------:R-:W3:Y:S01]  /*10500*/  LDL.LU R198, [R1+0x148] ;  /* 0x0001480001c67983 */ /* 0x000ee20000300800 */
[----:B------:R-:W-:Y:S02]  /*10510*/  IMAD.MOV.U32 R215, RZ, RZ, R200 ;  /* 0x000000ffffd77224 */ /* 0x000fe400078e00c8 */
[----:B------:R-:W-:Y:S01]  /*10520*/  IMAD.MOV.U32 R214, RZ, RZ, R201 ;  /* 0x000000ffffd67224 */ /* 0x000fe200078e00c9 */
[----:B------:R-:W3:Y:S01]  /*10530*/  LDL.LU R199, [R1+0x14c] ;  /* 0x00014c0001c77983 */ /* 0x000ee20000300800 */
[----:B------:R-:W-:Y:S01]  /*10540*/  IMAD.MOV.U32 R213, RZ, RZ, R202 ;  /* 0x000000ffffd57224 */ /* 0x000fe200078e00ca */
[----:B------:R-:W-:Y:S02]  /*10550*/  MOV R43, R223 ;  /* 0x000000df002b7202 */ /* 0x000fe40000000f00 */
[----:B------:R-:W2:Y:S01]  /*10560*/  LDL.LU R200, [R1+0x180] ;  /* 0x0001800001c87983 */ /* 0x000ea20000300800 */
[----:B------:R-:W-:Y:S02]  /*10570*/  IMAD.MOV.U32 R175, RZ, RZ, R220 ;  /* 0x000000ffffaf7224 */ /* 0x000fe400078e00dc */
[----:B------:R-:W-:Y:S01]  /*10580*/  IMAD.MOV.U32 R179, RZ, RZ, R221 ;  /* 0x000000ffffb37224 */ /* 0x000fe200078e00dd */
[----:B------:R-:W2:Y:S01]  /*10590*/  LDL.LU R201, [R1+0x184] ;  /* 0x0001840001c97983 */ /* 0x000ea20000300800 */
[----:B------:R-:W-:-:S02]  /*105a0*/  IMAD.MOV.U32 R42, RZ, RZ, R222 ;  /* 0x000000ffff2a7224 */ /* 0x000fc400078e00de */
[----:B------:R-:W-:Y:S01]  /*105b0*/  IMAD.MOV.U32 R212, RZ, RZ, R203 ;  /* 0x000000ffffd47224 */ /* 0x000fe200078e00cb */
[----:B------:R-:W2:Y:S01]  /*105c0*/  LDL.LU R202, [R1+0x188] ;  /* 0x0001880001ca7983 */ /* 0x000ea20000300800 */
[----:B------:R-:W-:Y:S03]  /*105d0*/  HMMA.1688.F32.TF32 R220, R224, R6, R204 ;  /* 0x00000006e0dc723c */ /* 0x000fe600000810cc */
[----:B------:R-:W2:Y:S01]  /*105e0*/  LDL.LU R203, [R1+0x18c] ;  /* 0x00018c0001cb7983 */ /* 0x000ea20000300800 */
[----:B-1----:R-:W-:-:S03]  /*105f0*/  IMAD.MOV.U32 R188, RZ, RZ, R20 ;  /* 0x000000ffffbc7224 */ /* 0x002fc600078e0014 */
[----:B------:R-:W2:Y:S01]  /*10600*/  LDL.LU R204, [R1+0x1a0] ;  /* 0x0001a00001cc7983 */ /* 0x000ea20000300800 */
[----:B------:R-:W-:-:S03]  /*10610*/  IMAD.MOV.U32 R189, RZ, RZ, R21 ;  /* 0x000000ffffbd7224 */ /* 0x000fc600078e0015 */
[----:B------:R-:W2:Y:S01]  /*10620*/  LDL.LU R205, [R1+0x1a4] ;  /* 0x0001a40001cd7983 */ /* 0x000ea20000300800 */
[----:B-----5:R-:W-:-:S03]  /*10630*/  IMAD.MOV.U32 R190, RZ, RZ, R0 ;  /* 0x000000ffffbe7224 */ /* 0x020fc600078e0000 */
[----:B------:R-:W2:Y:S01]  /*10640*/  LDL.LU R206, [R1+0x1a8] ;  /* 0x0001a80001ce7983 */ /* 0x000ea20000300800 */
[----:B------:R-:W-:-:S03]  /*10650*/  MOV R191, R4 ;  /* 0x0000000400bf7202 */ /* 0x000fc60000000f00 */
[----:B------:R-:W2:Y:S04]  /*10660*/  LDL.LU R207, [R1+0x1ac] ;  /* 0x0001ac0001cf7983 */ /* 0x000ea80000300800 */
[----:B------:R-:W5:Y:S04]  /*10670*/  LDL.LU R20, [R1+0xc08] ;  /* 0x000c080001147983 */ /* 0x000f680000300800 */
[----:B------:R-:W2:Y:S04]  /*10680*/  LDL.LU R21, [R1+0xc04] ;  /* 0x000c040001157983 */ /* 0x000ea80000300800 */
[----:B------:R-:W2:Y:S04]  /*10690*/  LDL.LU R0, [R1+0xc00] ;  /* 0x000c000001007983 */ /* 0x000ea80000300800 */
[----:B------:R-:W3:Y:S01]  /*106a0*/  LDL.LU R4, [R1+0xbfc] ;  /* 0x000bfc0001047983 */ /* 0x000ee20000300800 */
[----:B------:R-:W-:Y:S01]  /*106b0*/  HMMA.1688.F32.TF32 R180, R224, R30, R180 ;  /* 0x0000001ee0b4723c */ /* 0x000fe200000810b4 */
[----:B------:R-:W-:-:S02]  /*106c0*/  IMAD.MOV.U32 R132, RZ, RZ, R8 ;  /* 0x000000ffff847224 */ /* 0x000fc400078e0008 */
[----:B------:R-:W4:Y:S01]  /*106d0*/  LDL.LU R8, [R1+0xbf8] ;  /* 0x000bf80001087983 */ /* 0x000f220000300800 */
[----:B------:R-:W-:Y:S02]  /*106e0*/  IMAD.MOV.U32 R133, RZ, RZ, R9 ;  /* 0x000000ffff857224 */ /* 0x000fe400078e0009 */
[----:B------:R-:W-:Y:S02]  /*106f0*/  IMAD.MOV.U32 R134, RZ, RZ, R2 ;  /* 0x000000ffff867224 */ /* 0x000fe400078e0002 */
[----:B------:R-:W-:Y:S11]  /*10700*/  IMAD.MOV.U32 R135, RZ, RZ, R5 ;  /* 0x000000ffff877224 */ /* 0x000ff600078e0005 */
[----:B------:R-:W-:Y:S04]  /*10710*/  @!UPT UIADD3 URZ, URZ, URZ, URZ ;  /* 0x0000003f3f3ff290 */ /* 0x000fe8000fffe03f */
[----:B------:R2:W-:Y:S04]  /*10720*/  STL.64 [R1+0x100], R180 ;  /* 0x000100b401007387 */ /* 0x0005e80000100a00 */
[----:B------:R-:W-:Y:S04]  /*10730*/  STL.64 [R1+0x108], R182 ;  /* 0x000108b601007387 */ /* 0x000fe80000100a00 */
[----:B------:R-:W4:Y:S04]  /*10740*/  LDL.LU R9, [R1+0xbf4] ;  /* 0x000bf40001097983 */ /* 0x000f280000300800 */
[----:B------:R-:W4:Y:S04]  /*10750*/  LDL.LU R2, [R1+0xbf0] ;  /* 0x000bf00001027983 */ /* 0x000f280000300800 */
[----:B------:R-:W5:Y:S01]  /*10760*/  LDL.LU R5, [R1+0xbec] ;  /* 0x000bec0001057983 */ /* 0x000f620000300800 */
[----:B--2---:R-:W-:Y:S01]  /*10770*/  MOV R181, R0 ;  /* 0x0000000000b57202 */ /* 0x004fe20000000f00 */
[----:B---3--:R-:W-:-:S02]  /*10780*/  IMAD.MOV.U32 R180, RZ, RZ, R4 ;  /* 0x000000ffffb47224 */ /* 0x008fc400078e0004 */
[----:B------:R-:W2:Y:S04]  /*10790*/  LDL.LU R4, [R1+0xbe8] ;  /* 0x000be80001047983 */ /* 0x000ea80000300800 */
[----:B------:R-:W3:Y:S01]  /*107a0*/  LDL.LU R0, [R1+0xbe4] ;  /* 0x000be40001007983 */ /* 0x000ee20000300800 */
[----:B------:R-:W-:Y:S08]  /*107b0*/  HMMA.1688.F32.TF32 R224, R224, R26, R184 ;  /* 0x0000001ae0e0723c */ /* 0x000ff000000810b8 */
[C---:B------:R-:W-:Y:S08]  /*107c0*/  HMMA.1688.F32.TF32 R204, R228.reuse, R6, R204 ;  /* 0x00000006e4cc723c */ /* 0x040ff000000810cc */
[C---:B------:R-:W-:Y:S08]  /*107d0*/  HMMA.1688.F32.TF32 R200, R228.reuse, R10, R200 ;  /* 0x0000000ae4c8723c */ /* 0x040ff000000810c8 */
[C---:B------:R-:W-:Y:S08]  /*107e0*/  HMMA.1688.F32.TF32 R196, R228.reuse, R22, R196 ;  /* 0x00000016e4c4723c */ /* 0x040ff000000810c4 */
[----:B----4-:R-:W-:Y:S01]  /*107f0*/  HMMA.1688.F32.TF32 R192, R228, R18, R192 ;  /* 0x00000012e4c0723c */ /* 0x010fe200000810c0 */
[----:B-----5:R-:W-:-:S02]  /*10800*/  IMAD.MOV.U32 R184, RZ, RZ, R5 ;  /* 0x000000ffffb87224 */ /* 0x020fc400078e0005 */
[----:B------:R-:W4:Y:S01]  /*10810*/  LDL.LU R5, [R1+0xbe0] ;  /* 0x000be00001057983 */ /* 0x000f220000300800 */
[----:B------:R-:W-:-:S03]  /*10820*/  IMAD.MOV.U32 R185, RZ, RZ, R2 ;  /* 0x000000ffffb97224 */ /* 0x000fc600078e0002 */
[----:B------:R-:W5:Y:S01]  /*10830*/  LDL.LU R2, [R1+0xbdc] ;  /* 0x000bdc0001027983 */ /* 0x000f620000300800 */
[----:B------:R-:W-:Y:S03]  /*10840*/  HMMA.1688.F32.TF32 R188, R228, R14, R188 ;  /* 0x0000000ee4bc723c */ /* 0x000fe600000810bc */
[----:B------:R3:W-:Y:S04]  /*10850*/  STL [R1+0xb64], R224 ;  /* 0x000b64e001007387 */ /* 0x0007e80000100800 */
[----:B------:R-:W-:Y:S04]  /*10860*/  STL [R1+0xb60], R225 ;  /* 0x000b60e101007387 */ /* 0x000fe80000100800 */
[----:B------:R-:W-:Y:S04]  /*10870*/  STL [R1+0xb5c], R226 ;  /* 0x000b5ce201007387 */ /* 0x000fe80000100800 */
[----:B------:R-:W-:Y:S01]  /*10880*/  STL [R1+0xb58], R227 ;  /* 0x000b58e301007387 */ /* 0x000fe20000100800 */
[----:B---3--:R-:W-:-:S03]  /*10890*/  IMAD.MOV.U32 R224, RZ, RZ, R0 ;  /* 0x000000ffffe07224 */ /* 0x008fc600078e0000 */
[----:B------:R-:W3:Y:S04]  /*108a0*/  LDL.LU R0, [R1+0xbd8] ;  /* 0x000bd80001007983 */ /* 0x000ee80000300800 */
[----:B------:R-:W-:Y:S04]  /*108b0*/  STL.64 [R1+0xf0], R204 ;  /* 0x0000f0cc01007387 */ /* 0x000fe80000100a00 */
[----:B------:R1:W-:Y:S04]  /*108c0*/  STL.64 [R1+0xf8], R206 ;  /* 0x0000f8ce01007387 */ /* 0x0003e80000100a00 */
[----:B-1----:R-:W3:Y:S04]  /*108d0*/  LDL.LU.64 R206, [R1+0xbd0] ;  /* 0x000bd00001ce7983 */ /* 0x002ee80000300a00 */
[----:B------:R-:W3:Y:S04]  /*108e0*/  LDL.LU.64 R204, [R1+0xbc8] ;  /* 0x000bc80001cc7983 */ /* 0x000ee80000300a00 */
        /* <DEDUP_REMOVED lines=15> */
[----:B------:R-:W3:Y:S01]  /*109e0*/  LDL.LU.64 R188, [R1+0xb88] ;  /* 0x000b880001bc7983 */ /* 0x000ee20000300a00 */
[----:B----4-:R-:W-:Y:S01]  /*109f0*/  MOV R225, R5 ;  /* 0x0000000500e17202 */ /* 0x010fe20000000f00 */
[----:B--2---:R-:W-:-:S02]  /*10a00*/  IMAD.MOV.U32 R226, RZ, RZ, R4 ;  /* 0x000000ffffe27224 */ /* 0x004fc400078e0004 */
[----:B-----5:R-:W-:-:S07]  /*10a10*/  IMAD.MOV.U32 R227, RZ, RZ, R2 ;  /* 0x000000ffffe37224 */ /* 0x020fce00078e0002 */
[----:B------:R-:W-:Y:S01]  /*10a20*/  HMMA.1688.F32.TF32 R4, R232, R6, R224 ;  /* 0x00000006e804723c */ /* 0x000fe200000810e0 */
[----:B------:R-:W-:Y:S02]  /*10a30*/  IMAD.MOV.U32 R186, RZ, RZ, R9 ;  /* 0x000000ffffba7224 */ /* 0x000fe400078e0009 */
[----:B------:R-:W-:Y:S02]  /*10a40*/  IMAD.MOV.U32 R187, RZ, RZ, R8 ;  /* 0x000000ffffbb7224 */ /* 0x000fe400078e0008 */
[----:B------:R-:W-:Y:S02]  /*10a50*/  IMAD.MOV.U32 R182, RZ, RZ, R21 ;  /* 0x000000ffffb67224 */ /* 0x000fe400078e0015 */
[----:B------:R-:W-:Y:S01]  /*10a60*/  IMAD.MOV.U32 R183, RZ, RZ, R20 ;  /* 0x000000ffffb77224 */ /* 0x000fe200078e0014 */
[C---:B------:R-:W-:Y:S08]  /*10a70*/  HMMA.1688.F32.TF32 R124, R236.reuse, R10, R124 ;  /* 0x0000000aec7c723c */ /* 0x040ff0000008107c */
[C---:B------:R-:W-:Y:S08]  /*10a80*/  HMMA.1688.F32.TF32 R128, R236.reuse, R22, R128 ;  /* 0x00000016ec80723c */ /* 0x040ff00000081080 */
[----:B------:R-:W-:Y:S07]  /*10a90*/  HMMA.1688.F32.TF32 R240, R236, R18, R240 ;  /* 0x00000012ecf0723c */ /* 0x000fee00000810f0 */
[----:B------:R-:W-:Y:S01]  /*10aa0*/  IMAD.MOV.U32 R236, RZ, RZ, R17 ;  /* 0x000000ffffec7224 */ /* 0x000fe200078e0011 */
[----:B------:R-:W-:Y:S01]  /*10ab0*/  MOV R239, R12 ;  /* 0x0000000c00ef7202 */ /* 0x000fe20000000f00 */
[----:B------:R-:W-:-:S02]  /*10ac0*/  IMAD.MOV.U32 R237, RZ, RZ, R16 ;  /* 0x000000ffffed7224 */ /* 0x000fc400078e0010 */
[----:B------:R-:W-:-:S07]  /*10ad0*/  IMAD.MOV.U32 R238, RZ, RZ, R13 ;  /* 0x000000ffffee7224 */ /* 0x000fce00078e000d */
[C---:B------:R-:W-:Y:S08]  /*10ae0*/  HMMA.1688.F32.TF32 R12, R232.reuse, R14, R236 ;  /* 0x0000000ee80c723c */ /* 0x040ff000000810ec */
[----:B------:R-:W-:Y:S08]  /*10af0*/  HMMA.1688.F32.TF32 R236, R232, R26, R208 ;  /* 0x0000001ae8ec723c */ /* 0x000ff000000810d0 */
[C---:B---3--:R-:W-:Y:S11]  /*10b00*/  HMMA.1688.F32.TF32 R188, R228.reuse, R34, R188 ;  /* 0x00000022e4bc723c */ /* 0x048ff600000810bc */
[----:B------:R-:W-:Y:S11]  /*10b10*/  @!UPT UIADD3 URZ, URZ, URZ, URZ ;  /* 0x0000003f3f3ff290 */ /* 0x000ff6000fffe03f */
[----:B------:R-:W-:Y:S01]  /*10b20*/  @!UPT UIADD3 URZ, URZ, URZ, URZ ;  /* 0x0000003f3f3ff290 */ /* 0x000fe2000fffe03f */
[----:B------:R-:W-:Y:S04]  /*10b30*/  STL.64 [R1+0x1d0], R188 ;  /* 0x0001d0bc01007387 */ /* 0x000fe80000100a00 */
[----:B------:R1:W-:Y:S02]  /*10b40*/  STL.64 [R1+0x1d8], R190 ;  /* 0x0001d8be01007387 */ /* 0x0003e40000100a00 */
[----:B-1----:R-:W-:Y:S02]  /*10b50*/  HMMA.1688.F32.TF32 R188, R228, R26, R196 ;  /* 0x0000001ae4bc723c */ /* 0x002fe400000810c4 */
[----:B------:R-:W-:Y:S05]  /*10b60*/  LDSM.16.M88.4 R24, [R0+0x25080] ;  /* 0x025080000018783b */ /* 0x000fea0000000200 */
[----:B------:R-:W-:-:S02]  /*10b70*/  IMAD.MOV.U32 R199, RZ, RZ, R4 ;  /* 0x000000ffffc77224 */ /* 0x000fc400078e0004 */
[----:B------:R-:W-:Y:S02]  /*10b80*/  IMAD.MOV.U32 R198, RZ, RZ, R5 ;  /* 0x000000ffffc67224 */ /* 0x000fe400078e0005 */
[----:B------:R-:W-:Y:S02]  /*10b90*/  IMAD.MOV.U32 R197, RZ, RZ, R6 ;  /* 0x000000ffffc57224 */ /* 0x000fe400078e0006 */
[----:B------:R-:W-:Y:S02]  /*10ba0*/  IMAD.MOV.U32 R196, RZ, RZ, R7 ;  /* 0x000000ffffc47224 */ /* 0x000fe400078e0007 */
[----:B------:R-:W-:Y:S01]  /*10bb0*/  HMMA.1688.F32.TF32 R4, R232, R10, R184 ;  /* 0x0000000ae804723c */ /* 0x000fe200000810b8 */
[----:B------:R-:W-:Y:S04]  /*10bc0*/  LDS R184, [R252+0x8080] ;  /* 0x00808000fcb87984 */ /* 0x000fe80000000800 */
[----:B------:R-:W-:Y:S03]  /*10bd0*/  LDS R186, [R252+0x9080] ;  /* 0x00908000fcba7984 */ /* 0x000fe60000000800 */
[----:B------:R-:W-:Y:S01]  /*10be0*/  HMMA.1688.F32.TF32 R192, R228, R30, R192 ;  /* 0x0000001ee4c0723c */ /* 0x000fe200000810c0 */
[----:B------:R-:W-:Y:S04]  /*10bf0*/  LDS R185, [R3+0x8080] ;  /* 0x0080800003b97984 */ /* 0x000fe80000000800 */
[----:B------:R-:W-:Y:S03]  /*10c00*/  LDS R187, [R3+0x9080] ;  /* 0x0090800003bb7984 */ /* 0x000fe60000000800 */
[C---:B------:R-:W-:Y:S01]  /*10c10*/  HMMA.1688.F32.TF32 R228, R232.reuse, R18, R132 ;  /* 0x00000012e8e4723c */ /* 0x040fe20000081084 */
[----:B------:R-:W-:Y:S01]  /*10c20*/  LDSM.16.M88.4 R16, [R0+0x23080] ;  /* 0x023080000010783b */ /* 0x000fe20000000200 */
[----:B------:R-:W-:Y:S01]  /*10c30*/  IMAD.MOV.U32 R208, RZ, RZ, R175 ;  /* 0x000000ffffd07224 */ /* 0x000fe200078e00af */
[----:B------:R-:W-:Y:S01]  /*10c40*/  MOV R209, R179 ;  /* 0x000000b300d17202 */ /* 0x000fe20000000f00 */
[----:B------:R-:W-:Y:S01]  /*10c50*/  IMAD.MOV.U32 R210, RZ, RZ, R42 ;  /* 0x000000ffffd27224 */ /* 0x000fe200078e002a */
[----:B------:R-:W-:Y:S03]  /*10c60*/  LDS R132, [R252+0x8180] ;  /* 0x00818000fc847984 */ /* 0x000fe60000000800 */
[----:B------:R-:W-:Y:S01]  /*10c70*/  IMAD.MOV.U32 R224, RZ, RZ, R4 ;  /* 0x000000ffffe07224 */ /* 0x000fe200078e0004 */
[----:B------:R-:W-:Y:S01]  /*10c80*/  MOV R225, R5 ;  /* 0x0000000500e17202 */ /* 0x000fe20000000f00 */
[----:B------:R-:W-:Y:S01]  /*10c90*/  IMAD.MOV.U32 R226, RZ, RZ, R6 ;  /* 0x000000ffffe27224 */ /* 0x000fe200078e0006 */
[C---:B------:R-:W-:Y:S01]  /*10ca0*/  HMMA.1688.F32.TF32 R8, R232.reuse, R34, R200 ;  /* 0x00000022e808723c */ /* 0x040fe200000810c8 */
[----:B------:R-:W-:Y:S01]  /*10cb0*/  IMAD.MOV.U32 R227, RZ, RZ, R7 ;  /* 0x000000ffffe37224 */ /* 0x000fe200078e0007 */
[----:B------:R-:W-:Y:S04]  /*10cc0*/  LDSM.16.M88.4 R32, [R0+0x27080] ;  /* 0x027080000020783b */ /* 0x000fe80000000200 */
[----:B------:R1:W-:Y:S02]  /*10cd0*/  STL.64 [R1+0x1c0], R192 ;  /* 0x0001c0c001007387 */ /* 0x0003e40000100a00 */
[----:B------:R-:W-:Y:S02]  /*10ce0*/  HMMA.1688.F32.TF32 R4, R232, R22, R180 ;  /* 0x00000016e804723c */ /* 0x000fe400000810b4 */
[----:B------:R2:W-:Y:S04]  /*10cf0*/  STL.64 [R1+0x1c8], R194 ;  /* 0x0001c8c201007387 */ /* 0x0005e80000100a00 */
[----:B------:R-:W-:Y:S01]  /*10d00*/  STL [R1+0xb54], R228 ;  /* 0x000b54e401007387 */ /* 0x000fe20000100800 */
[----:B-1----:R-:W-:Y:S01]  /*10d10*/  IMAD.MOV.U32 R193, RZ, RZ, R190 ;  /* 0x000000ffffc17224 */ /* 0x002fe200078e00be */
[----:B------:R-:W-:-:S02]  /*10d20*/  MOV R192, R191 ;  /* 0x000000bf00c07202 */ /* 0x000fc40000000f00 */
[----:B------:R-:W-:Y:S01]  /*10d30*/  LDS R190, [R252+0x9000] ;  /* 0x00900000fcbe7984 */ /* 0x000fe20000000800 */
[----:B--2---:R-:W-:Y:S02]  /*10d40*/  IMAD.MOV.U32 R195, RZ, RZ, R188 ;  /* 0x000000ffffc37224 */ /* 0x004fe400078e00bc */
[----:B------:R-:W-:Y:S01]  /*10d50*/  IMAD.MOV.U32 R194, RZ, RZ, R189 ;  /* 0x000000ffffc27224 */ /* 0x000fe200078e00bd */
[----:B------:R-:W-:Y:S04]  /*10d60*/  LDS R188, [R252+0x8000] ;  /* 0x00800000fcbc7984 */ /* 0x000fe80000000800 */
[----:B------:R-:W-:Y:S05]  /*10d70*/  LDS R189, [R3+0x8000] ;  /* 0x0080000003bd7984 */ /* 0x000fea0000000800 */
[----:B------:R-:W-:Y:S04]  /*10d80*/  STL.64 [R1+0x170], R4 ;  /* 0x0001700401007387 */ /* 0x000fe80000100a00 */
[----:B------:R1:W-:Y:S04]  /*10d90*/  STL.64 [R1+0x178], R6 ;  /* 0x0001780601007387 */ /* 0x0003e80000100a00 */
[----:B------:R-:W-:Y:S04]  /*10da0*/  LDS R191, [R3+0x9000] ;  /* 0x0090000003bf7984 */ /* 0x000fe80000000800 */
[----:B------:R-:W-:Y:S01]  /*10db0*/  LDSM.16.M88.4 R20, [R0+0x24080] ;  /* 0x024080000014783b */ /* 0x000fe20000000200 */
[----:B-1----:R-:W-:Y:S03]  /*10dc0*/  HMMA.1688.F32.TF32 R4, R232, R30, R204 ;  /* 0x0000001ee804723c */ /* 0x002fe600000810cc */
[----:B------:R-:W-:Y:S04]  /*10dd0*/  STL [R1+0xb50], R229 ;  /* 0x000b50e501007387 */ /* 0x000fe80000100800 */
[----:B------:R-:W-:Y:S04]  /*10de0*/  STL [R1+0xb4c], R230 ;  /* 0x000b4ce601007387 */ /* 0x000fe80000100800 */
[----:B------:R1:W-:Y:S04]  /*10df0*/  STL [R1+0xb48], R231 ;  /* 0x000b48e701007387 */ /* 0x0003e80000100800 */
[----:B------:R-:W-:Y:S04]  /*10e00*/  STL.64 [R1+0x160], R12 ;  /* 0x0001600c01007387 */ /* 0x000fe80000100a00 */
[----:B------:R-:W-:Y:S04]  /*10e10*/  STL.64 [R1+0x168], R14 ;  /* 0x0001680e01007387 */ /* 0x000fe80000100a00 */
[----:B------:R-:W-:Y:S01]  /*10e20*/  STL.64 [R1+0x140], R8 ;  /* 0x0001400801007387 */ /* 0x000fe20000100a00 */
[----:B------:R-:W-:Y:S01]  /*10e30*/  IMAD.MOV.U32 R228, RZ, RZ, R4 ;  /* 0x000000ffffe47224 */ /* 0x000fe200078e0004 */
[----:B-1----:R-:W-:Y:S01]  /*10e40*/  MOV R231, R7 ;  /* 0x0000000700e77202 */ /* 0x002fe20000000f00 */
[----:B------:R-:W-:Y:S01]  /*10e50*/  IMAD.MOV.U32 R229, RZ, RZ, R5 ;  /* 0x000000ffffe57224 */ /* 0x000fe200078e0005 */
[----:B------:R-:W-:Y:S01]  /*10e60*/  STL.64 [R1+0x148], R10 ;  /* 0x0001480a01007387 */ /* 0x000fe20000100a00 */
[----:B------:R-:W-:-:S03]  /*10e70*/  IMAD.MOV.U32 R230, RZ, RZ, R6 ;  /* 0x000000ffffe67224 */ /* 0x000fc600078e0006 */
[----:B------:R-:W1:Y:S04]  /*10e80*/  LDSM.16.M88.4 R4, [R0+0x20080] ;  /* 0x020080000004783b */ /* 0x000e680000000200 */
[----:B------:R-:W2:Y:S04]  /*10e90*/  LDSM.16.M88.4 R8, [R0+0x21080] ;  /* 0x021080000008783b */ /* 0x000ea80000000200 */
[----:B------:R-:W3:Y:S04]  /*10ea0*/  LDSM.16.M88.4 R12, [R0+0x22080] ;  /* 0x02208000000c783b */ /* 0x000ee80000000200 */
[----:B------:R-:W4:Y:S01]  /*10eb0*/  LDSM.16.M88.4 R28, [R0+0x26080] ;  /* 0x02608000001c783b */ /* 0x000f220000000200 */
[----:B------:R-:W-:-:S02]  /*10ec0*/  IMAD.MOV.U32 R200, RZ, RZ, R178 ;  /* 0x000000ffffc87224 */ /* 0x000fc400078e00b2 */
[----:B------:R-:W-:Y:S01]  /*10ed0*/  IMAD.MOV.U32 R201, RZ, RZ, R172 ;  /* 0x000000ffffc97224 */ /* 0x000fe200078e00ac */
[----:B------:R-:W-:Y:S01]  /*10ee0*/  MOV R203, R174 ;  /* 0x000000ae00cb7202 */ /* 0x000fe20000000f00 */
[----:B------:R-:W-:Y:S01]  /*10ef0*/  IMAD.MOV.U32 R202, RZ, RZ, R173 ;  /* 0x000000ffffca7224 */ /* 0x000fe200078e00ad */
[----:B------:R-:W-:Y:S01]  /*10f00*/  LDS R180, [R252+0x8100] ;  /* 0x00810000fcb47984 */ /* 0x000fe20000000800 */
[----:B------:R-:W-:-:S03]  /*10f10*/  IMAD.MOV.U32 R211, RZ, RZ, R43 ;  /* 0x000000ffffd37224 */ /* 0x000fc600078e002b */
[----:B------:R-:W-:Y:S04]  /*10f20*/  LDS R182, [R252+0x9100] ;  /* 0x00910000fcb67984 */ /* 0x000fe80000000800 */
[----:B------:R-:W-:Y:S04]  /*10f30*/  LDS R181, [R3+0x8100] ;  /* 0x0081000003b57984 */ /* 0x000fe80000000800 */
[----:B------:R-:W5:Y:S04]  /*10f40*/  LDS R183, [R3+0x9100] ;  /* 0x0091000003b77984 */ /* 0x000f680000000800 */
[----:B------:R-:W-:Y:S04]  /*10f50*/  LDS R134, [R252+0x9180] ;  /* 0x00918000fc867984 */ /* 0x000fe80000000800 */
[----:B------:R-:W-:Y:S01]  /*10f60*/  LDS R133, [R3+0x8180] ;  /* 0x0081800003857984 */ /* 0x000fe20000000800 */
[C---:B-1----:R-:W-:Y:S03]  /*10f70*/  HMMA.1688.F32.TF32 R36, R188.reuse, R4, R36 ;  /* 0x00000004bc24723c */ /* 0x042fe60000081024 */
[----:B------:R-:W-:Y:S04]  /*10f80*/  STL [R1+0xb40], R6 ;  /* 0x000b400601007387 */ /* 0x000fe80000100800 */
[----:B------:R-:W-:Y:S01]  /*10f90*/  LDS R135, [R3+0x9180] ;  /* 0x0091800003877984 */ /* 0x000fe20000000800 */
[----:B--2---:R-:W-:Y:S03]  /*10fa0*/  HMMA.1688.F32.TF32 R136, R188, R8, R136 ;  /* 0x00000008bc88723c */ /* 0x004fe60000081088 */
[----:B------:R-:W-:Y:S04]  /*10fb0*/  STL [R1+0xb3c], R7 ;  /* 0x000b3c0701007387 */ /* 0x000fe80000100800 */
[----:B------:R1:W-:Y:S04]  /*10fc0*/  STL [R1+0xb44], R10 ;  /* 0x000b440a01007387 */ /* 0x0003e80000100800 */
[----:B------:R-:W-:Y:S04]  /*10fd0*/  STL [R1+0xb38], R11 ;  /* 0x000b380b01007387 */ /* 0x000fe80000100800 */
[----:B---3--:R-:W-:Y:S04]  /*10fe0*/  STL [R1+0xb34], R14 ;  /* 0x000b340e01007387 */ /* 0x008fe80000100800 */
[----:B------:R-:W-:Y:S04]  /*10ff0*/  STL [R1+0xb30], R15 ;  /* 0x000b300f01007387 */ /* 0x000fe80000100800 */
[----:B------:R-:W-:Y:S04]  /*11000*/  STL [R1+0xb2c], R18 ;  /* 0x000b2c1201007387 */ /* 0x000fe80000100800 */
[----:B------:R-:W-:Y:S04]  /*11010*/  STL [R1+0xb28], R19 ;  /* 0x000b281301007387 */ /* 0x000fe80000100800 */
[----:B------:R-:W-:Y:S04]  /*11020*/  STL [R1+0xb18], R22 ;  /* 0x000b181601007387 */ /* 0x000fe80000100800 */
[----:B------:R-:W-:Y:S04]  /*11030*/  STL [R1+0xb14], R23 ;  /* 0x000b141701007387 */ /* 0x000fe80000100800 */
[----:B------:R-:W-:Y:S04]  /*11040*/  STL [R1+0xb0c], R26 ;  /* 0x000b0c1a01007387 */ /* 0x000fe80000100800 */
[----:B------:R-:W-:Y:S04]  /*11050*/  STL [R1+0xb08], R27 ;  /* 0x000b081b01007387 */ /* 0x000fe80000100800 */
[----:B----4-:R-:W-:Y:S04]  /*11060*/  STL [R1+0xb1c], R30 ;  /* 0x000b1c1e01007387 */ /* 0x010fe80000100800 */
[----:B------:R-:W-:Y:S04]  /*11070*/  STL [R1+0xb10], R31 ;  /* 0x000b101f01007387 */ /* 0x000fe80000100800 */
[----:B------:R-:W-:Y:S01]  /*11080*/  STL [R1+0xae4], R34 ;  /* 0x000ae42201007387 */ /* 0x000fe20000100800 */
[----:B-1----:R-:W-:-:S03]  /*11090*/  IMAD.MOV.U32 R10, RZ, RZ, R137 ;  /* 0x000000ffff0a7224 */ /* 0x002fc600078e0089 */
[----:B------:R-:W-:Y:S01]  /*110a0*/  STL [R1+0xae0], R35 ;  /* 0x000ae02301007387 */ /* 0x000fe20000100800 */
[----:B------:R-:W-:-:S03]  /*110b0*/  IMAD.MOV.U32 R6, RZ, RZ, R138 ;  /* 0x000000ffff067224 */ /* 0x000fc600078e008a */
[----:B------:R-:W-:Y:S01]  /*110c0*/  STL.64 [R1+0xd0], R36 ;  /* 0x0000d02401007387 */ /* 0x000fe20000100a00 */
[----:B------:R-:W-:-:S03]  /*110d0*/  IMAD.MOV.U32 R7, RZ, RZ, R139 ;  /* 0x000000ffff077224 */ /* 0x000fc600078e008b */
[----:B------:R-:W-:Y:S04]  /*110e0*/  STL.64 [R1+0xd8], R38 ;  /* 0x0000d82601007387 */ /* 0x000fe80000100a00 */
[----:B------:R1:W-:Y:S01]  /*110f0*/  STL [R1+0xb0], R136 ;  /* 0x0000b08801007387 */ /* 0x0003e20000100800 */
[----:B------:R-:W-:Y:S03]  /*11100*/  HMMA.1688.F32.TF32 R44, R184, R24, R44 ;  /* 0x00000018b82c723c */ /* 0x000fe6000008102c */
[----:B------:R-:W-:Y:S04]  /*11110*/  LDS R232, [R252+0x8380] ;  /* 0x00838000fce87984 */ /* 0x000fe80000000800 */
[----:B------:R-:W-:Y:S01]  /*11120*/  LDS R234, [R252+0x9380] ;  /* 0x00938000fcea7984 */ /* 0x000fe20000000800 */
[C---:B-1----:R-:W-:Y:S03]  /*11130*/  HMMA.1688.F32.TF32 R136, R188.reuse, R12, R140 ;  /* 0x0000000cbc88723c */ /* 0x042fe6000008108c */
[----:B------:R-:W-:Y:S04]  /*11140*/  LDS R233, [R3+0x8380] ;  /* 0x0083800003e97984 */ /* 0x000fe80000000800 */
[----:B------:R-:W-:Y:S01]  /*11150*/  LDS R235, [R3+0x9380] ;  /* 0x0093800003eb7984 */ /* 0x000fe20000000800 */
[C---:B------:R-:W-:Y:S11]  /*11160*/  HMMA.1688.F32.TF32 R36, R188.reuse, R16, R144 ;  /* 0x00000010bc24723c */ /* 0x040ff60000081090 */
[----:B------:R-:W-:Y:S04]  /*11170*/  @!UPT UIADD3 URZ, URZ, URZ, URZ ;  /* 0x0000003f3f3ff290 */ /* 0x000fe8000fffe03f */
[----:B------:R-:W-:Y:S04]  /*11180*/  STL.64 [R1+0x90], R136 ;  /* 0x0000908801007387 */ /* 0x000fe80000100a00 */
[----:B------:R-:W-:Y:S04]  /*11190*/  STL.64 [R1+0x98], R138 ;  /* 0x0000988a01007387 */ /* 0x000fe80000100a00 */
[----:B------:R-:W-:Y:S01]  /*111a0*/  STL [R1+0x64], R37 ;  /* 0x0000642501007387 */ /* 0x000fe20000100800 */
[----:B------:R-:W-:Y:S02]  /*111b0*/  IMAD.MOV.U32 R11, RZ, RZ, R36 ;  /* 0x000000ffff0b7224 */ /* 0x000fe400078e0024 */
[----:B------:R-:W-:Y:S01]  /*111c0*/  IMAD.MOV.U32 R14, RZ, RZ, R39 ;  /* 0x000000ffff0e7224 */ /* 0x000fe200078e0027 */
[----:B------:R1:W-:Y:S02]  /*111d0*/  STL [R1+0x68], R38 ;  /* 0x0000682601007387 */ /* 0x0003e40000100800 */
[----:B-1----:R-:W-:Y:S08]  /*111e0*/  HMMA.1688.F32.TF32 R36, R188, R20, R148 ;  /* 0x00000014bc24723c */ /* 0x002ff00000081094 */
[C---:B-----5:R-:W-:Y:S08]  /*111f0*/  HMMA.1688.F32.TF32 R56, R180.reuse, R4, R56 ;  /* 0x00000004b438723c */ /* 0x060ff00000081038 */
[C---:B------:R-:W-:Y:S08]  /*11200*/  HMMA.1688.F32.TF32 R60, R180.reuse, R8, R60 ;  /* 0x00000008b43c723c */ /* 0x040ff0000008103c */
[----:B------:R-:W-:Y:S01]  /*11210*/  HMMA.1688.F32.TF32 R64, R180, R12, R64 ;  /* 0x0000000cb440723c */ /* 0x000fe20000081040 */
[----:B------:R-:W-:Y:S01]  /*11220*/  STL [R1+0x54], R37 ;  /* 0x0000542501007387 */ /* 0x000fe20000100800 */
[----:B------:R-:W-:Y:S01]  /*11230*/  MOV R15, R36 ;  /* 0x00000024000f7202 */ /* 0x000fe20000000f00 */
[----:B------:R-:W-:-:S02]  /*11240*/  IMAD.MOV.U32 R18, RZ, RZ, R39 ;  /* 0x000000ffff127224 */ /* 0x000fc400078e0027 */
[----:B------:R1:W-:Y:S03]  /*11250*/  STL [R1+0x58], R38 ;  /* 0x0000582601007387 */ /* 0x0003e60000100800 */
[C---:B------:R-:W-:Y:S08]  /*11260*/  HMMA.1688.F32.TF32 R68, R180.reuse, R16, R68 ;  /* 0x00000010b444723c */ /* 0x040ff00000081044 */
[C---:B------:R-:W-:Y:S08]  /*11270*/  HMMA.1688.F32.TF32 R72, R180.reuse, R20, R72 ;  /* 0x00000014b448723c */ /* 0x040ff00000081048 */
[C---:B------:R-:W-:Y:S08]  /*11280*/  HMMA.1688.F32.TF32 R76, R180.reuse, R24, R76 ;  /* 0x00000018b44c723c */ /* 0x040ff0000008104c */
[C---:B------:R-:W-:Y:S08]  /*11290*/  HMMA.1688.F32.TF32 R80, R180.reuse, R28, R80 ;  /* 0x0000001cb450723c */ /* 0x040ff00000081050 */
[----:B------:R-:W-:Y:S01]  /*112a0*/  HMMA.1688.F32.TF32 R84, R180, R32, R84 ;  /* 0x00000020b454723c */ /* 0x000fe20000081054 */
[----:B------:R-:W-:Y:S04]  /*112b0*/  LDS R180, [R252+0x8280] ;  /* 0x00828000fcb47984 */ /* 0x000fe80000000800 */
[----:B------:R-:W-:Y:S03]  /*112c0*/  LDS R182, [R252+0x9280] ;  /* 0x00928000fcb67984 */ /* 0x000fe60000000800 */
[----:B-1----:R-:W-:Y:S01]  /*112d0*/  HMMA.1688.F32.TF32 R36, R188, R24, R152 ;  /* 0x00000018bc24723c */ /* 0x002fe20000081098 */
[----:B------:R-:W-:Y:S04]  /*112e0*/  LDS R181, [R3+0x8280] ;  /* 0x0082800003b57984 */ /* 0x000fe80000000800 */
[----:B------:R-:W1:Y:S01]  /*112f0*/  LDS R183, [R3+0x9280] ;  /* 0x0092800003b77984 */ /* 0x000e620000000800 */
[----:B------:R-:W-:Y:S01]  /*11300*/  IMAD.MOV.U32 R136, RZ, RZ, R251 ;  /* 0x000000ffff887224 */ /* 0x000fe200078e00fb */
[----:B------:R-:W-:Y:S01]  /*11310*/  MOV R139, R248 ;  /* 0x000000f8008b7202 */ /* 0x000fe20000000f00 */
[----:B------:R-:W-:Y:S01]  /*11320*/  IMAD.MOV.U32 R137, RZ, RZ, R250 ;  /* 0x000000ffff897224 */ /* 0x000fe200078e00fa */
[----:B------:R-:W-:Y:S01]  /*11330*/  LDS R148, [R252+0x8200] ;  /* 0x00820000fc947984 */ /* 0x000fe20000000800 */
[----:B------:R-:W-:-:S03]  /*11340*/  IMAD.MOV.U32 R138, RZ, RZ, R249 ;  /* 0x000000ffff8a7224 */ /* 0x000fc600078e00f9 */
[----:B------:R-:W-:Y:S04]  /*11350*/  LDS R150, [R252+0x9200] ;  /* 0x00920000fc967984 */ /* 0x000fe80000000800 */
[----:B------:R-:W-:Y:S04]  /*11360*/  LDS R149, [R3+0x8200] ;  /* 0x0082000003957984 */ /* 0x000fe80000000800 */
[----:B------:R-:W2:Y:S03]  /*11370*/  LDS R151, [R3+0x9200] ;  /* 0x0092000003977984 */ /* 0x000ea60000000800 */
[----:B------:R-:W-:Y:S01]  /*11380*/  IMAD.MOV.U32 R19, RZ, RZ, R36 ;  /* 0x000000ffff137224 */ /* 0x000fe200078e0024 */
[----:B------:R-:W-:Y:S04]  /*11390*/  STL [R1+0x44], R37 ;  /* 0x0000442501007387 */ /* 0x000fe80000100800 */
[----:B------:R3:W-:Y:S02]  /*113a0*/  STL.64 [R1+0x48], R38 ;  /* 0x0000482601007387 */ /* 0x0007e40000100a00 */
[C---:B---3--:R-:W-:Y:S11]  /*113b0*/  HMMA.1688.F32.TF32 R36, R188.reuse, R28, R156 ;  /* 0x0000001cbc24723c */ /* 0x048ff6000008109c */
[----:B------:R-:W-:Y:S11]  /*113c0*/  @!UPT UIADD3 URZ, URZ, URZ, URZ ;  /* 0x0000003f3f3ff290 */ /* 0x000ff6000fffe03f */
[----:B------:R-:W-:Y:S01]  /*113d0*/  @!UPT UIADD3 URZ, URZ, URZ, URZ ;  /* 0x0000003f3f3ff290 */ /* 0x000fe2000fffe03f */
[----:B------:R3:W-:Y:S01]  /*113e0*/  STL.64 [R1+0x30], R36 ;  /* 0x0000302401007387 */ /* 0x0007e20000100a00 */
[----:B------:R-:W-:Y:S02]  /*113f0*/  IMAD.MOV.U32 R30, RZ, RZ, R38 ;  /* 0x000000ffff1e7224 */ /* 0x000fe400078e0026 */
[----:B------:R-:W-:Y:S02]  /*11400*/  IMAD.MOV.U32 R22, RZ, RZ, R39 ;  /* 0x000000ffff167224 */ /* 0x000fe400078e0027 */
[----:B---3--:R-:W-:Y:S01]  /*11410*/  HMMA.1688.F32.TF32 R36, R188, R32, R160 ;  /* 0x00000020bc24723c */ /* 0x008fe200000810a0 */
[----:B------:R3:W-:Y:S11]  /*11420*/  STL [R1+0xb24], R30 ;  /* 0x000b241e01007387 */ /* 0x0007f60000100800 */
[----:B------:R-:W-:Y:S11]  /*11430*/  @!UPT UIADD3 URZ, URZ, URZ, URZ ;  /* 0x0000003f3f3ff290 */ /* 0x000ff6000fffe03f */
[----:B------:R-:W-:Y:S01]  /*11440*/  @!UPT UIADD3 URZ, URZ, URZ, URZ ;  /* 0x0000003f3f3ff290 */ /* 0x000fe2000fffe03f */
[----:B------:R-:W-:Y:S01]  /*11450*/  IMAD.MOV.U32 R23, RZ, RZ, R36 ;  /* 0x000000ffff177224 */ /* 0x000fe200078e0024 */
[----:B------:R-:W-:Y:S01]  /*11460*/  MOV R31, R37 ;  /* 0x00000025001f7202 */ /* 0x000fe20000000f00 */
[----:B------:R-:W-:Y:S02]  /*11470*/  IMAD.MOV.U32 R26, RZ, RZ, R38 ;  /* 0x000000ffff1a7224 */ /* 0x000fe400078e0026 */
[----:B------:R-:W-:Y:S02]  /*11480*/  IMAD.MOV.U32 R27, RZ, RZ, R39 ;  /* 0x000000ffff1b7224 */ /* 0x000fe400078e0027 */
[----:B------:R-:W-:Y:S01]  /*11490*/  HMMA.1688.F32.TF32 R36, R184, R4, R164 ;  /* 0x00000004b824723c */ /* 0x000fe200000810a4 */
[----:B------:R4:W-:Y:S11]  /*114a0*/  STL [R1+0xb20], R22 ;  /* 0x000b201601007387 */ /* 0x0009f60000100800 */
[----:B------:R-:W-:Y:S11]  /*114b0*/  @!UPT UIADD3 URZ, URZ, URZ, URZ ;  /* 0x0000003f3f3ff290 */ /* 0x000ff6000fffe03f */
[----:B------:R5:W-:Y:S04]  /*114c0*/  STL.64 [R1+0x18], R38 ;  /* 0x0000182601007387 */ /* 0x000be80000100a00 */
[----:B------:R-:W2:Y:S04]  /*114d0*/  LDL.LU R178, [R1+0xb84] ;  /* 0x000b840001b27983 */ /* 0x000ea80000300800 */
[----:B------:R-:W2:Y:S04]  /*114e0*/  LDL.LU R172, [R1+0xb80] ;  /* 0x000b800001ac7983 */ /* 0x000ea80000300800 */
[----:B------:R-:W2:Y:S04]  /*114f0*/  LDL.LU R173, [R1+0xb7c] ;  /* 0x000b7c0001ad7983 */ /* 0x000ea80000300800 */
[----:B------:R-:W2:Y:S04]  /*11500*/  LDL.LU R174, [R1+0xb78] ;  /* 0x000b780001ae7983 */ /* 0x000ea80000300800 */
[----:B------:R-:W2:Y:S04]  /*11510*/  LDL.LU R175, [R1+0xb74] ;  /* 0x000b740001af7983 */ /* 0x000ea80000300800 */
[----:B------:R-:W2:Y:S04]  /*11520*/  LDL.LU R179, [R1+0xb70] ;  /* 0x000b700001b37983 */ /* 0x000ea80000300800 */
[----:B------:R-:W2:Y:S04]  /*11530*/  LDL.LU R42, [R1+0xb6c] ;  /* 0x000b6c00012a7983 */ /* 0x000ea80000300800 */
[----:B------:R-:W2:Y:S01]  /*11540*/  LDL.LU R43, [R1+0xb68] ;  /* 0x000b6800012b7983 */ /* 0x000ea20000300800 */
[----:B---3--:R-:W-:-:S02]  /*11550*/  IMAD.MOV.U32 R30, RZ, RZ, R36 ;  /* 0x000000ffff1e7224 */ /* 0x008fc400078e0024 */
[----:B----4-:R-:W-:Y:S02]  /*11560*/  IMAD.MOV.U32 R22, RZ, RZ, R37 ;  /* 0x000000ffff167224 */ /* 0x010fe400078e0025 */
[----:B-----5:R-:W-:Y:S11]  /*11570*/  HMMA.1688.F32.TF32 R36, R184, R8, R168 ;  /* 0x00000008b824723c */ /* 0x020ff600000810a8 */
[----:B------:R-:W-:Y:S11]  /*11580*/  @!UPT UIADD3 URZ, URZ, URZ, URZ ;  /* 0x0000003f3f3ff290 */ /* 0x000ff6000fffe03f */
[----:B------:R-:W-:Y:S02]  /*11590*/  @!UPT UIADD3 URZ, URZ, URZ, URZ ;  /* 0x0000003f3f3ff290 */ /* 0x000fe4000fffe03f */
[----:B------:R-:W-:Y:S01]  /*115a0*/  IMAD.MOV.U32 R34, RZ, RZ, R36 ;  /* 0x000000ffff227224 */ /* 0x000fe200078e0024 */
[----:B------:R-:W-:Y:S01]  /*115b0*/  MOV R35, R37 ;  /* 0x0000002500237202 */ /* 0x000fe20000000f00 */
[----:B------:R-:W-:Y:S02]  /*115c0*/  IMAD.MOV.U32 R2, RZ, RZ, R38 ;  /* 0x000000ffff027224 */ /* 0x000fe400078e0026 */
[----:B------:R-:W-:Y:S01]  /*115d0*/  IMAD.MOV.U32 R0, RZ, RZ, R39 ;  /* 0x000000ffff007224 */ /* 0x000fe200078e0027 */
[-C--:B-1----:R-:W-:Y:S08]  /*115e0*/  HMMA.1688.F32.TF32 R160, R180, R12.reuse, R200 ;  /* 0x0000000cb4a0723c */ /* 0x082ff000000810c8 */
[C---:B--2---:R-:W-:Y:S08]  /*115f0*/  HMMA.1688.F32.TF32 R248, R184.reuse, R12, R172 ;  /* 0x0000000cb8f8723c */ /* 0x044ff000000810ac */
[C---:B------:R-:W-:Y:S08]  /*11600*/  HMMA.1688.F32.TF32 R36, R184.reuse, R16, R176 ;  /* 0x00000010b824723c */ /* 0x040ff000000810b0 */
[----:B------:R-:W-:Y:S07]  /*11610*/  HMMA.1688.F32.TF32 R40, R184, R20, R40 ;  /* 0x00000014b828723c */ /* 0x000fee0000081028 */
[----:B------:R-:W-:Y:S04]  /*11620*/  STL.64 [R1+0xad8], R250 ;  /* 0x000ad8fa01007387 */ /* 0x000fe80000100a00 */
[----:B------:R1:W-:Y:S04]  /*11630*/  STL.64 [R1+0xad0], R248 ;  /* 0x000ad0f801007387 */ /* 0x0003e80000100a00 */
[----:B------:R-:W-:Y:S04]  /*11640*/  STL.64 [R1+0xaf0], R38 ;  /* 0x000af02601007387 */ /* 0x000fe80000100a00 */
[----:B------:R-:W-:Y:S04]  /*11650*/  STL.64 [R1+0xae8], R36 ;  /* 0x000ae82401007387 */ /* 0x000fe80000100a00 */
[----:B------:R-:W-:Y:S04]  /*11660*/  STL.64 [R1+0xb00], R42 ;  /* 0x000b002a01007387 */ /* 0x000fe80000100a00 */
[----:B------:R2:W-:Y:S04]  /*11670*/  STL.64 [R1+0xaf8], R40 ;  /* 0x000af82801007387 */ /* 0x0005e80000100a00 */
[----:B------:R-:W3:Y:S04]  /*11680*/  LDL.LU R200, [R1+0x1e0] ;  /* 0x0001e00001c87983 */ /* 0x000ee80000300800 */
[----:B------:R-:W3:Y:S04]  /*11690*/  LDL.LU R201, [R1+0x1e4] ;  /* 0x0001e40001c97983 */ /* 0x000ee80000300800 */
[----:B------:R-:W3:Y:S04]  /*116a0*/  LDL.LU R202, [R1+0x1e8] ;  /* 0x0001e80001ca7983 */ /* 0x000ee80000300800 */
[----:B------:R-:W3:Y:S04]  /*116b0*/  LDL.LU R203, [R1+0x1ec] ;  /* 0x0001ec0001cb7983 */ /* 0x000ee80000300800 */
[----:B-1----:R-:W4:Y:S04]  /*116c0*/  LDL.LU R248, [R1+0xf0] ;  /* 0x0000f00001f87983 */ /* 0x002f280000300800 */
[----:B------:R-:W4:Y:S04]  /*116d0*/  LDL.LU R249, [R1+0xf4] ;  /* 0x0000f40001f97983 */ /* 0x000f280000300800 */
[----:B------:R-:W4:Y:S04]  /*116e0*/  LDL.LU R250, [R1+0xf8] ;  /* 0x0000f80001fa7983 */ /* 0x000f280000300800 */
[----:B------:R-:W4:Y:S04]  /*116f0*/  LDL.LU R251, [R1+0xfc] ;  /* 0x0000fc0001fb7983 */ /* 0x000f280000300800 */
[----:B------:R-:W3:Y:S04]  /*11700*/  LDL.LU R176, [R1+0x100] ;  /* 0x0001000001b07983 */ /* 0x000ee80000300800 */
[----:B------:R-:W3:Y:S04]  /*11710*/  LDL.LU R177, [R1+0x104] ;  /* 0x0001040001b17983 */ /* 0x000ee80000300800 */
[----:B------:R-:W3:Y:S04]  /*11720*/  LDL.LU R178, [R1+0x108] ;  /* 0x0001080001b27983 */ /* 0x000ee80000300800 */
[----:B------:R-:W3:Y:S04]  /*11730*/  LDL.LU R179, [R1+0x10c] ;  /* 0x00010c0001b37983 */ /* 0x000ee80000300800 */
[----:B------:R-:W3:Y:S04]  /*11740*/  LDL.LU R164, [R1+0x130] ;  /* 0x0001300001a47983 */ /* 0x000ee80000300800 */
[----:B------:R-:W3:Y:S04]  /*11750*/  LDL.LU R165, [R1+0x134] ;  /* 0x0001340001a57983 */ /* 0x000ee80000300800 */
[----:B------:R-:W3:Y:S04]  /*11760*/  LDL.LU R166, [R1+0x138] ;  /* 0x0001380001a67983 */ /* 0x000ee80000300800 */
[----:B------:R-:W3:Y:S04]  /*11770*/  LDL.LU R167, [R1+0x13c] ;  /* 0x00013c0001a77983 */ /* 0x000ee80000300800 */
[----:B------:R-:W3:Y:S01]  /*11780*/  LDL.LU R168, [R1+0x120] ;  /* 0x0001200001a87983 */ /* 0x000ee20000300800 */
[C---:B------:R-:W-:Y:S03]  /*11790*/  HMMA.1688.F32.TF32 R88, R132.reuse, R4, R88 ;  /* 0x000000048458723c */ /* 0x040fe60000081058 */
        /* <DEDUP_REMOVED lines=9> */
[----:B------:R-:W3:Y:S05]  /*11830*/  LDL.LU R175, [R1+0x11c] ;  /* 0x00011c0001af7983 */ /* 0x000eea0000300800 */
[C---:B------:R-:W-:Y:S08]  /*11840*/  HMMA.1688.F32.TF32 R104, R132.reuse, R20, R104 ;  /* 0x000000148468723c */ /* 0x040ff00000081068 */
[C---:B------:R-:W-:Y:S08]  /*11850*/  HMMA.1688.F32.TF32 R108, R132.reuse, R24, R108 ;  /* 0x00000018846c723c */ /* 0x040ff0000008106c */
[C---:B------:R-:W-:Y:S08]  /*11860*/  HMMA.1688.F32.TF32 R112, R132.reuse, R28, R112 ;  /* 0x0000001c8470723c */ /* 0x040ff00000081070 */
[----:B------:R-:W-:Y:S01]  /*11870*/  HMMA.1688.F32.TF32 R116, R132, R32, R116 ;  /* 0x000000208474723c */ /* 0x000fe20000081074 */
[----:B------:R-:W-:-:S02]  /*11880*/  IMAD.MOV.U32 R204, RZ, RZ, R215 ;  /* 0x000000ffffcc7224 */ /* 0x000fc400078e00d7 */
[----:B------:R-:W-:Y:S01]  /*11890*/  IMAD.MOV.U32 R205, RZ, RZ, R214 ;  /* 0x000000ffffcd7224 */ /* 0x000fe200078e00d6 */
[----:B------:R-:W-:Y:S04]  /*118a0*/  LDS R215, [R3+0x9300] ;  /* 0x0093000003d77984 */ /* 0x000fe80000000800 */
[----:B------:R-:W-:Y:S01]  /*118b0*/  HMMA.1688.F32.TF32 R120, R148, R4, R120 ;  /* 0x000000049478723c */ /* 0x000fe20000081078 */
[----:B------:R-:W-:Y:S01]  /*118c0*/  IMAD.MOV.U32 R206, RZ, RZ, R213 ;  /* 0x000000ffffce7224 */ /* 0x000fe200078e00d5 */
[----:B------:R-:W-:Y:S01]  /*118d0*/  LDS R214, [R252+0x9300] ;  /* 0x00930000fcd67984 */ /* 0x000fe20000000800 */
[----:B------:R-:W-:-:S03]  /*118e0*/  IMAD.MOV.U32 R207, RZ, RZ, R212 ;  /* 0x000000ffffcf7224 */ /* 0x000fc600078e00d4 */
[----:B------:R-:W-:Y:S02]  /*118f0*/  LDS R212, [R252+0x8300] ;  /* 0x00830000fcd47984 */ /* 0x000fe40000000800 */
[C---:B------:R-:W-:Y:S02]  /*11900*/  HMMA.1688.F32.TF32 R124, R148.reuse, R8, R124 ;  /* 0x00000008947c723c */ /* 0x040fe4000008107c */
[----:B------:R-:W4:Y:S06]  /*11910*/  LDS R213, [R3+0x8300] ;  /* 0x0083000003d57984 */ /* 0x000f2c0000000800 */
[C---:B------:R-:W-:Y:S08]  /*11920*/  HMMA.1688.F32.TF32 R128, R148.reuse, R12, R128 ;  /* 0x0000000c9480723c */ /* 0x040ff00000081080 */
[C---:B------:R-:W-:Y:S08]  /*11930*/  HMMA.1688.F32.TF32 R132, R148.reuse, R16, R240 ;  /* 0x000000109484723c */ /* 0x040ff000000810f0 */
[C---:B------:R-:W-:Y:S08]  /*11940*/  HMMA.1688.F32.TF32 R136, R148.reuse, R20, R136 ;  /* 0x000000149488723c */ /* 0x040ff00000081088 */
[C---:B------:R-:W-:Y:S08]  /*11950*/  HMMA.1688.F32.TF32 R140, R148.reuse, R24, R208 ;  /* 0x00000018948c723c */ /* 0x040ff000000810d0 */
[C---:B------:R-:W-:Y:S08]  /*11960*/  HMMA.1688.F32.TF32 R144, R148.reuse, R28, R244 ;  /* 0x0000001c9490723c */ /* 0x040ff000000810f4 */
[----:B------:R-:W-:Y:S07]  /*11970*/  HMMA.1688.F32.TF32 R148, R148, R32, R216 ;  /* 0x000000209494723c */ /* 0x000fee00000810d8 */
[----:B------:R-:W-:-:S02]  /*11980*/  IMAD.MOV.U32 R219, RZ, RZ, R196 ;  /* 0x000000ffffdb7224 */ /* 0x000fc400078e00c4 */
[----:B------:R-:W-:Y:S01]  /*11990*/  IMAD.MOV.U32 R218, RZ, RZ, R197 ;  /* 0x000000ffffda7224 */ /* 0x000fe200078e00c5 */
[----:B------:R-:W5:Y:S01]  /*119a0*/  LDL.LU R196, [R1+0x1f0] ;  /* 0x0001f00001c47983 */ /* 0x000f620000300800 */
[----:B------:R-:W-:Y:S01]  /*119b0*/  IMAD.MOV.U32 R217, RZ, RZ, R198 ;  /* 0x000000ffffd97224 */ /* 0x000fe200078e00c6 */
[----:B------:R-:W-:Y:S01]  /*119c0*/  HMMA.1688.F32.TF32 R152, R180, R4, R220 ;  /* 0x00000004b498723c */ /* 0x000fe200000810dc */
[----:B------:R-:W-:Y:S01]  /*119d0*/  IMAD.MOV.U32 R216, RZ, RZ, R199 ;  /* 0x000000ffffd87224 */ /* 0x000fe200078e00c7 */
[----:B------:R-:W5:Y:S04]  /*119e0*/  LDL.LU R197, [R1+0x1f4] ;  /* 0x0001f40001c57983 */ /* 0x000f680000300800 */
[----:B------:R-:W5:Y:S01]  /*119f0*/  LDL.LU R198, [R1+0x1f8] ;  /* 0x0001f80001c67983 */ /* 0x000f620000300800 */
[----:B------:R-:W-:Y:S01]  /*11a00*/  IMAD.MOV.U32 R223, RZ, RZ, R192 ;  /* 0x000000ffffdf7224 */ /* 0x000fe200078e00c0 */
[----:B------:R-:W-:Y:S01]  /*11a10*/  MOV R221, R194 ;  /* 0x000000c200dd7202 */ /* 0x000fe20000000f00 */
[----:B------:R-:W-:Y:S01]  /*11a20*/  IMAD.MOV.U32 R222, RZ, RZ, R193 ;  /* 0x000000ffffde7224 */ /* 0x000fe200078e00c1 */
[----:B------:R-:W5:Y:S01]  /*11a30*/  LDL.LU R199, [R1+0x1fc] ;  /* 0x0001fc0001c77983 */ /* 0x000f620000300800 */
[----:B------:R-:W-:-:S03]  /*11a40*/  IMAD.MOV.U32 R220, RZ, RZ, R195 ;  /* 0x000000ffffdc7224 */ /* 0x000fc600078e00c3 */
[----:B------:R-:W5:Y:S04]  /*11a50*/  LDL.LU R192, [R1+0x1b0] ;  /* 0x0001b00001c07983 */ /* 0x000f680000300800 */
[----:B------:R-:W5:Y:S04]  /*11a60*/  LDL.LU R193, [R1+0x1b4] ;  /* 0x0001b40001c17983 */ /* 0x000f680000300800 */
[----:B------:R-:W5:Y:S04]  /*11a70*/  LDL.LU R194, [R1+0x1b8] ;  /* 0x0001b80001c27983 */ /* 0x000f680000300800 */
[----:B------:R-:W5:Y:S01]  /*11a80*/  LDL.LU R195, [R1+0x1bc] ;  /* 0x0001bc0001c37983 */ /* 0x000f620000300800 */
[----:B------:R-:W-:Y:S03]  /*11a90*/  HMMA.1688.F32.TF32 R156, R180, R8, R204 ;  /* 0x00000008b49c723c */ /* 0x000fe600000810cc */
        /* <DEDUP_REMOVED lines=12> */
[----:B------:R-:W-:-:S03]  /*11b60*/  IMAD.MOV.U32 R246, RZ, RZ, R226 ;  /* 0x000000fffff67224 */ /* 0x000fc600078e00e2 */
[----:B------:R-:W5:Y:S01]  /*11b70*/  LDL.LU R210, [R1+0x1c8] ;  /* 0x0001c80001d27983 */ /* 0x000f620000300800 */
[----:B------:R-:W-:-:S03]  /*11b80*/  MOV R247, R227 ;  /* 0x000000e300f77202 */ /* 0x000fc60000000f00 */
        /* <DEDUP_REMOVED lines=9> */
[----:B--2---:R-:W2:Y:S04]  /*11c20*/  LDL.LU R40, [R1+0x160] ;  /* 0x0001600001287983 */ /* 0x004ea80000300800 */
[----:B------:R-:W2:Y:S04]  /*11c30*/  LDL.LU R41, [R1+0x164] ;  /* 0x0001640001297983 */ /* 0x000ea80000300800 */
[----:B------:R-:W2:Y:S04]  /*11c40*/  LDL.LU R42, [R1+0x168] ;  /* 0x00016800012a7983 */ /* 0x000ea80000300800 */
[----:B------:R-:W2:Y:S04]  /*11c50*/  LDL.LU R43, [R1+0x16c] ;  /* 0x00016c00012b7983 */ /* 0x000ea80000300800 */
[----:B------:R-:W2:Y:S04]  /*11c60*/  LDL.LU R36, [R1+0x140] ;  /* 0x0001400001247983 */ /* 0x000ea80000300800 */
[----:B------:R-:W2:Y:S04]  /*11c70*/  LDL.LU R37, [R1+0x144] ;  /* 0x0001440001257983 */ /* 0x000ea80000300800 */
[----:B------:R-:W2:Y:S04]  /*11c80*/  LDL.LU R38, [R1+0x148] ;  /* 0x0001480001267983 */ /* 0x000ea80000300800 */
[----:B------:R-:W2:Y:S01]  /*11c90*/  LDL.LU R39, [R1+0x14c] ;  /* 0x00014c0001277983 */ /* 0x000ea20000300800 */
[C---:B------:R-:W-:Y:S08]  /*11ca0*/  HMMA.1688.F32.TF32 R48, R184.reuse, R28, R48 ;  /* 0x0000001cb830723c */ /* 0x040ff00000081030 */
[----:B------:R-:W-:Y:S08]  /*11cb0*/  HMMA.1688.F32.TF32 R52, R184, R32, R52 ;  /* 0x00000020b834723c */ /* 0x000ff00000081034 */
[----:B----4-:R-:W-:Y:S07]  /*11cc0*/  HMMA.1688.F32.TF32 R184, R212, R4, R248 ;  /* 0x00000004d4b8723c */ /* 0x010fee00000810f8 */
[----:B------:R-:W-:-:S02]  /*11cd0*/  IMAD.MOV.U32 R248, RZ, RZ, R228 ;  /* 0x000000fffff87224 */ /* 0x000fc400078e00e4 */
[----:B------:R-:W4:Y:S01]  /*11ce0*/  LDL.LU R228, [R1+0xb54] ;  /* 0x000b540001e47983 */ /* 0x000f220000300800 */
[----:B------:R-:W-:Y:S02]  /*11cf0*/  IMAD.MOV.U32 R249, RZ, RZ, R229 ;  /* 0x000000fffff97224 */ /* 0x000fe400078e00e5 */
[----:B------:R-:W-:Y:S01]  /*11d00*/  IMAD.MOV.U32 R250, RZ, RZ, R230 ;  /* 0x000000fffffa7224 */ /* 0x000fe200078e00e6 */
[----:B------:R-:W4:Y:S01]  /*11d10*/  LDL.LU R229, [R1+0xb50] ;  /* 0x000b500001e57983 */ /* 0x000f220000300800 */
[----:B------:R-:W-:-:S03]  /*11d20*/  IMAD.MOV.U32 R251, RZ, RZ, R231 ;  /* 0x000000fffffb7224 */ /* 0x000fc600078e00e7 */
[----:B------:R-:W4:Y:S04]  /*11d30*/  LDL.LU R230, [R1+0xb4c] ;  /* 0x000b4c0001e67983 */ /* 0x000f280000300800 */
[----:B------:R-:W4:Y:S01]  /*11d40*/  LDL.LU R231, [R1+0xb48] ;  /* 0x000b480001e77983 */ /* 0x000f220000300800 */
[----:B---3--:R-:W-:Y:S08]  /*11d50*/  HMMA.1688.F32.TF32 R200, R212, R20, R200 ;  /* 0x00000014d4c8723c */ /* 0x008ff000000810c8 */
[C---:B------:R-:W-:Y:S08]  /*11d60*/  HMMA.1688.F32.TF32 R164, R180.reuse, R16, R164 ;  /* 0x00000010b4a4723c */ /* 0x040ff000000810a4 */
[C---:B------:R-:W-:Y:S08]  /*11d70*/  HMMA.1688.F32.TF32 R172, R180.reuse, R24, R172 ;  /* 0x00000018b4ac723c */ /* 0x040ff000000810ac */
[C---:B------:R-:W-:Y:S08]  /*11d80*/  HMMA.1688.F32.TF32 R168, R180.reuse, R20, R168 ;  /* 0x00000014b4a8723c */ /* 0x040ff000000810a8 */
[----:B------:R-:W-:Y:S08]  /*11d90*/  HMMA.1688.F32.TF32 R176, R180, R28, R176 ;  /* 0x0000001cb4b0723c */ /* 0x000ff000000810b0 */
[C---:B-----5:R-:W-:Y:S08]  /*11da0*/  HMMA.1688.F32.TF32 R196, R212.reuse, R16, R196 ;  /* 0x00000010d4c4723c */ /* 0x060ff000000810c4 */
[C---:B------:R-:W-:Y:S08]  /*11db0*/  HMMA.1688.F32.TF32 R192, R212.reuse, R12, R192 ;  /* 0x0000000cd4c0723c */ /* 0x040ff000000810c0 */
[C---:B------:R-:W-:Y:S08]  /*11dc0*/  HMMA.1688.F32.TF32 R188, R212.reuse, R8, R188 ;  /* 0x00000008d4bc723c */ /* 0x040ff000000810bc */
[C---:B------:R-:W-:Y:S08]  /*11dd0*/  HMMA.1688.F32.TF32 R204, R212.reuse, R24, R204 ;  /* 0x00000018d4cc723c */ /* 0x040ff000000810cc */
[C---:B------:R-:W-:Y:S08]  /*11de0*/  HMMA.1688.F32.TF32 R208, R212.reuse, R28, R208 ;  /* 0x0000001cd4d0723c */ /* 0x040ff000000810d0 */
[----:B------:R-:W-:Y:S08]  /*11df0*/  HMMA.1688.F32.TF32 R212, R212, R32, R220 ;  /* 0x00000020d4d4723c */ /* 0x000ff000000810dc */
[----:B------:R-:W-:Y:S01]  /*11e00*/  HMMA.1688.F32.TF32 R220, R232, R8, R244 ;  /* 0x00000008e8dc723c */ /* 0x000fe200000810f4 */
[----:B------:R-:W-:Y:S04]  /*11e10*/  LDS R244, [R252+0xa180] ;  /* 0x00a18000fcf47984 */ /* 0x000fe80000000800 */
[----:B------:R-:W-:Y:S03]  /*11e20*/  LDS R246, [R252+0xb180] ;  /* 0x00b18000fcf67984 */ /* 0x000fe60000000800 */
[----:B------:R-:W-:Y:S01]  /*11e30*/  HMMA.1688.F32.TF32 R180, R180, R32, R224 ;  /* 0x00000020b4b4723c */ /* 0x000fe200000810e0 */
[----:B------:R-:W-:Y:S04]  /*11e40*/  LDS R245, [R3+0xa180] ;  /* 0x00a1800003f57984 */ /* 0x000fe80000000800 */
[----:B------:R-:W-:Y:S10]  /*11e50*/  LDS R247, [R3+0xb180] ;  /* 0x00b1800003f77984 */ /* 0x000ff40000000800 */
[----:B------:R-:W-:Y:S04]  /*11e60*/  STL [R1+0xa0c], R220 ;  /* 0x000a0cdc01007387 */ /* 0x000fe80000100800 */
[----:B------:R-:W-:Y:S01]  /*11e70*/  STL [R1+0xa08], R221 ;  /* 0x000a08dd01007387 */ /* 0x000fe20000100800 */
[C---:B--2---:R-:W-:Y:S03]  /*11e80*/  HMMA.1688.F32.TF32 R36, R232.reuse, R24, R36 ;  /* 0x00000018e824723c */ /* 0x044fe60000081024 */
[----:B------:R1:W-:Y:S04]  /*11e90*/  STL [R1+0xa04], R222 ;  /* 0x000a04de01007387 */ /* 0x0003e80000100800 */
[----:B------:R2:W-:Y:S01]  /*11ea0*/  STL [R1+0xa00], R223 ;  /* 0x000a00df01007387 */ /* 0x0005e20000100800 */
[C---:B------:R-:W-:Y:S03]  /*11eb0*/  HMMA.1688.F32.TF32 R224, R232.reuse, R12, R240 ;  /* 0x0000000ce8e0723c */ /* 0x040fe600000810f0 */
[----:B------:R-:W-:Y:S04]  /*11ec0*/  LDS R240, [R252+0xa100] ;  /* 0x00a10000fcf07984 */ /* 0x000fe80000000800 */
[----:B------:R-:W-:Y:S01]  /*11ed0*/  LDS R242, [R252+0xb100] ;  /* 0x00b10000fcf27984 */ /* 0x000fe20000000800 */
[----:B------:R-:W-:Y:S03]  /*11ee0*/  HMMA.1688.F32.TF32 R40, R232, R20, R40 ;  /* 0x00000014e828723c */ /* 0x000fe60000081028 */
[----:B------:R-:W-:Y:S04]  /*11ef0*/  LDS R241, [R3+0xa100] ;  /* 0x00a1000003f17984 */ /* 0x000fe80000000800 */
[----:B------:R-:W-:Y:S01]  /*11f00*/  LDS R243, [R3+0xb100] ;  /* 0x00b1000003f37984 */ /* 0x000fe20000000800 */
[----:B-1----:R-:W-:Y:S01]  /*11f10*/  MOV R222, R36 ;  /* 0x0000002400de7202 */ /* 0x002fe20000000f00 */
[----:B--2---:R-:W-:-:S02]  /*11f20*/  IMAD.MOV.U32 R223, RZ, RZ, R37 ;  /* 0x000000ffffdf7224 */ /* 0x004fc400078e0025 */
[----:B------:R-:W-:Y:S02]  /*11f30*/  IMAD.MOV.U32 R25, RZ, RZ, R38 ;  /* 0x000000ffff197224 */ /* 0x000fe400078e0026 */
[----:B------:R-:W-:Y:S02]  /*11f40*/  IMAD.MOV.U32 R24, RZ, RZ, R39 ;  /* 0x000000ffff187224 */ /* 0x000fe400078e0027 */
[C---:B------:R-:W-:Y:S08]  /*11f50*/  HMMA.1688.F32.TF32 R36, R232.reuse, R28, R248 ;  /* 0x0000001ce824723c */ /* 0x040ff000000810f8 */
[----:B----4-:R-:W-:Y:S01]  /*11f60*/  HMMA.1688.F32.TF32 R228, R232, R16, R228 ;  /* 0x00000010e8e4723c */ /* 0x010fe200000810e4 */
[----:B------:R-:W-:Y:S04]  /*11f70*/  STL [R1+0xa1c], R224 ;  /* 0x000a1ce001007387 */ /* 0x000fe80000100800 */
[----:B------:R-:W-:Y:S01]  /*11f80*/  STL [R1+0xa18], R225 ;  /* 0x000a18e101007387 */ /* 0x000fe20000100800 */
[----:B------:R-:W-:-:S03]  /*11f90*/  IMAD.MOV.U32 R21, RZ, RZ, R43 ;  /* 0x000000ffff157224 */ /* 0x000fc600078e002b */
[----:B------:R-:W-:Y:S07]  /*11fa0*/  STL [R1+0xa14], R226 ;  /* 0x000a14e201007387 */ /* 0x000fee0000100800 */
[----:B------:R-:W-:Y:S01]  /*11fb0*/  IMAD.MOV.U32 R220, RZ, RZ, R36 ;  /* 0x000000ffffdc7224 */ /* 0x000fe200078e0024 */
[----:B------:R-:W-:Y:S01]  /*11fc0*/  MOV R29, R38 ;  /* 0x00000026001d7202 */ /* 0x000fe20000000f00 */
[----:B------:R-:W-:Y:S02]  /*11fd0*/  IMAD.MOV.U32 R221, RZ, RZ, R37 ;  /* 0x000000ffffdd7224 */ /* 0x000fe400078e0025 */
[----:B------:R-:W-:-:S02]  /*11fe0*/  IMAD.MOV.U32 R28, RZ, RZ, R39 ;  /* 0x000000ffff1c7224 */ /* 0x000fc400078e0027 */
[----:B------:R-:W-:Y:S01]  /*11ff0*/  HMMA.1688.F32.TF32 R36, R232, R32, R236 ;  /* 0x00000020e824723c */ /* 0x000fe200000810ec */
[----:B------:R-:W-:Y:S04]  /*12000*/  STL [R1+0xa10], R227 ;  /* 0x000a10e301007387 */ /* 0x000fe80000100800 */
[----:B------:R-:W-:Y:S04]  /*12010*/  STL [R1+0xa2c], R228 ;  /* 0x000a2ce401007387 */ /* 0x000fe80000100800 */
[----:B------:R-:W-:Y:S04]  /*12020*/  STL [R1+0xa28], R229 ;  /* 0x000a28e501007387 */ /* 0x000fe80000100800 */
[----:B------:R-:W-:Y:S04]  /*12030*/  STL [R1+0xa24], R230 ;  /* 0x000a24e601007387 */ /* 0x000fe80000100800 */
[----:B------:R-:W-:Y:S04]  /*12040*/  STL [R1+0xa20], R231 ;  /* 0x000a20e701007387 */ /* 0x000fe80000100800 */
[----:B------:R1:W-:Y:S04]  /*12050*/  STL.64 [R1+0x298], R40 ;  /* 0x0002982801007387 */ /* 0x0003e80000100a00 */
[----:B------:R2:W-:Y:S04]  /*12060*/  STL [R1+0x2a0], R42 ;  /* 0x0002a02a01007387 */ /* 0x0005e80000100800 */
[----:B------:R-:W-:Y:S04]  /*12070*/  STL [R1+0xa30], R21 ;  /* 0x000a301501007387 */ /* 0x000fe80000100800 */
[----:B------:R-:W-:Y:S04]  /*12080*/  STL [R1+0xa40], R24 ;  /* 0x000a401801007387 */ /* 0x000fe80000100800 */
[----:B------:R-:W-:Y:S04]  /*12090*/  STL [R1+0xa3c], R25 ;  /* 0x000a3c1901007387 */ /* 0x000fe80000100800 */
[----:B------:R-:W-:Y:S04]  /*120a0*/  STL [R1+0xa38], R223 ;  /* 0x000a38df01007387 */ /* 0x000fe80000100800 */
[----:B------:R-:W-:Y:S04]  /*120b0*/  STL [R1+0xa34], R222 ;  /* 0x000a34de01007387 */ /* 0x000fe80000100800 */
[----:B------:R-:W3:Y:S04]  /*120c0*/  LDL.LU R248, [R1+0xd0] ;  /* 0x0000d00001f87983 */ /* 0x000ee80000300800 */
[----:B------:R-:W3:Y:S04]  /*120d0*/  LDL.LU R249, [R1+0xd4] ;  /* 0x0000d40001f97983 */ /* 0x000ee80000300800 */
[----:B------:R-:W3:Y:S04]  /*120e0*/  LDL.LU R250, [R1+0xd8] ;  /* 0x0000d80001fa7983 */ /* 0x000ee80000300800 */
[----:B------:R-:W3:Y:S01]  /*120f0*/  LDL.LU R251, [R1+0xdc] ;  /* 0x0000dc0001fb7983 */ /* 0x000ee20000300800 */
[----:B------:R-:W-:-:S03]  /*12100*/  IMAD.MOV.U32 R20, RZ, RZ, R36 ;  /* 0x000000ffff147224 */ /* 0x000fc600078e0024 */
[----:B------:R-:W-:Y:S01]  /*12110*/  STL [R1+0xa50], R28 ;  /* 0x000a501c01007387 */ /* 0x000fe20000100800 */
[----:B------:R-:W-:-:S03]  /*12120*/  IMAD.MOV.U32 R17, RZ, RZ, R37 ;  /* 0x000000ffff117224 */ /* 0x000fc600078e0025 */
[----:B------:R-:W-:Y:S01]  /*12130*/  STL [R1+0xa4c], R29 ;  /* 0x000a4c1d01007387 */ /* 0x000fe20000100800 */
[----:B------:R-:W-:-:S03]  /*12140*/  IMAD.MOV.U32 R16, RZ, RZ, R38 ;  /* 0x000000ffff107224 */ /* 0x000fc600078e0026 */
[----:B------:R-:W-:Y:S01]  /*12150*/  STL [R1+0xa48], R221 ;  /* 0x000a48dd01007387 */ /* 0x000fe20000100800 */
[----:B------:R-:W-:-:S03]  /*12160*/  IMAD.MOV.U32 R13, RZ, RZ, R39 ;  /* 0x000000ffff0d7224 */ /* 0x000fc600078e0027 */
[----:B------:R-:W-:Y:S04]  /*12170*/  STL [R1+0xa44], R220 ;  /* 0x000a44dc01007387 */ /* 0x000fe80000100800 */
[----:B------:R-:W4:Y:S01]  /*12180*/  LDL.LU R36, [R1+0x90] ;  /* 0x0000900001247983 */ /* 0x000f220000300800 */
[----:B-1----:R-:W-:-:S03]  /*12190*/  MOV R41, R10 ;  /* 0x0000000a00297202 */ /* 0x002fc60000000f00 */
[----:B------:R-:W4:Y:S01]  /*121a0*/  LDL.LU R37, [R1+0x94] ;  /* 0x0000940001257983 */ /* 0x000f220000300800 */
[----:B--2---:R-:W-:-:S03]  /*121b0*/  IMAD.MOV.U32 R42, RZ, RZ, R6 ;  /* 0x000000ffff2a7224 */ /* 0x004fc600078e0006 */
[----:B------:R-:W4:Y:S01]  /*121c0*/  LDL.LU R38, [R1+0x98] ;  /* 0x0000980001267983 */ /* 0x000f220000300800 */
[----:B------:R-:W-:-:S03]  /*121d0*/  IMAD.MOV.U32 R43, RZ, RZ, R7 ;  /* 0x000000ffff2b7224 */ /* 0x000fc600078e0007 */
[----:B------:R-:W4:Y:S04]  /*121e0*/  LDL.LU R39, [R1+0x9c] ;  /* 0x00009c0001277983 */ /* 0x000f280000300800 */
[----:B------:R-:W2:Y:S04]  /*121f0*/  LDL.LU R40, [R1+0xb0] ;  /* 0x0000b00001287983 */ /* 0x000ea80000300800 */
[----:B------:R-:W2:Y:S04]  /*12200*/  LDL.LU R10, [R1+0xb44] ;  /* 0x000b4400010a7983 */ /* 0x000ea80000300800 */
[----:B------:R-:W3:Y:S04]  /*12210*/  LDL.LU R6, [R1+0xb40] ;  /* 0x000b400001067983 */ /* 0x000ee80000300800 */
[----:B------:R-:W3:Y:S01]  /*12220*/  LDL.LU R7, [R1+0xb3c] ;  /* 0x000b3c0001077983 */ /* 0x000ee20000300800 */
[----:B------:R-:W-:Y:S03]  /*12230*/  HMMA.1688.F32.TF32 R216, R232, R4, R216 ;  /* 0x00000004e8d8723c */ /* 0x000fe600000810d8 */
[----:B------:R-:W-:Y:S04]  /*12240*/  LDS R232, [R252+0xa000] ;  /* 0x00a00000fce87984 */ /* 0x000fe80000000800 */
[----:B------:R-:W-:Y:S04]  /*12250*/  LDS R234, [R252+0xb000] ;  /* 0x00b00000fcea7984 */ /* 0x000fe80000000800 */
[----:B------:R-:W-:Y:S04]  /*12260*/  LDS R233, [R3+0xa000] ;  /* 0x00a0000003e97984 */ /* 0x000fe80000000800 */
[----:B------:R-:W3:Y:S04]  /*12270*/  LDS R235, [R3+0xb000] ;  /* 0x00b0000003eb7984 */ /* 0x000ee80000000800 */
[----:B------:R-:W-:Y:S04]  /*12280*/  STL [R1+0xa60], R13 ;  /* 0x000a600d01007387 */ /* 0x000fe80000100800 */
[----:B------:R-:W-:Y:S04]  /*12290*/  STL [R1+0xa5c], R16 ;  /* 0x000a5c1001007387 */ /* 0x000fe80000100800 */
[----:B------:R-:W-:Y:S04]  /*122a0*/  STL [R1+0xa58], R17 ;  /* 0x000a581101007387 */ /* 0x000fe80000100800 */
[----:B------:R-:W-:Y:S04]  /*122b0*/  STL [R1+0xa54], R20 ;  /* 0x000a541401007387 */ /* 0x000fe80000100800 */
[----:B------:R-:W-:Y:S04]  /*122c0*/  LDS R236, [R252+0xa080] ;  /* 0x00a08000fcec7984 */ /* 0x000fe80000000800 */
[----:B------:R-:W-:Y:S04]  /*122d0*/  LDS R238, [R252+0xb080] ;  /* 0x00b08000fcee7984 */ /* 0x000fe80000000800 */
[----:B------:R-:W-:Y:S04]  /*122e0*/  LDS R237, [R3+0xa080] ;  /* 0x00a0800003ed7984 */ /* 0x000fe80000000800 */
[----:B------:R-:W1:Y:S01]  /*122f0*/  LDS R239, [R3+0xb080] ;  /* 0x00b0800003ef7984 */ /* 0x000e620000000800 */
[----:B---3--:R-:W-:Y:S07]  /*12300*/  HMMA.1688.F32.TF32 R220, R232, R6, R248 ;  /* 0x00000006e8dc723c */ /* 0x008fee00000810f8 */
[----:B------:R-:W-:-:S02]  /*12310*/  IMAD.MOV.U32 R248, RZ, RZ, R11 ;  /* 0x000000fffff87224 */ /* 0x000fc400078e000b */
[----:B------:R-:W2:Y:S01]  /*12320*/  LDL.LU R11, [R1+0xb38] ;  /* 0x000b3800010b7983 */ /* 0x000ea20000300800 */
[----:B------:R-:W-:-:S03]  /*12330*/  IMAD.MOV.U32 R251, RZ, RZ, R14 ;  /* 0x000000fffffb7224 */ /* 0x000fc600078e000e */
[----:B------:R-:W3:Y:S04]  /*12340*/  LDL.LU R249, [R1+0x64] ;  /* 0x0000640001f97983 */ /* 0x000ee80000300800 */
[----:B------:R-:W3:Y:S04]  /*12350*/  LDL.LU R250, [R1+0x68] ;  /* 0x0000680001fa7983 */ /* 0x000ee80000300800 */
[----:B------:R-:W4:Y:S03]  /*12360*/  LDL.LU R14, [R1+0xb34] ;  /* 0x000b3400010e7983 */ /* 0x000f260000300800 */
[----:B------:R-:W-:Y:S01]  /*12370*/  MOV R5, R223 ;  /* 0x000000df00057202 */ /* 0x000fe20000000f00 */
[----:B------:R-:W-:-:S02]  /*12380*/  IMAD.MOV.U32 R32, RZ, RZ, R222 ;  /* 0x000000ffff207224 */ /* 0x000fc400078e00de */
[----:B------:R-:W-:Y:S02]  /*12390*/  IMAD.MOV.U32 R33, RZ, RZ, R221 ;  /* 0x000000ffff217224 */ /* 0x000fe400078e00dd */
[----:B------:R-:W-:Y:S01]  /*123a0*/  IMAD.MOV.U32 R227, RZ, RZ, R220 ;  /* 0x000000ffffe37224 */ /* 0x000fe200078e00dc */
[----:B------:R-:W-:Y:S04]  /*123b0*/  STL [R1+0xa70], R5 ;  /* 0x000a700501007387 */ /* 0x000fe80000100800 */
[----:B------:R-:W-:Y:S04]  /*123c0*/  STL [R1+0xa6c], R32 ;  /* 0x000a6c2001007387 */ /* 0x000fe80000100800 */
[----:B------:R-:W-:Y:S04]  /*123d0*/  STL [R1+0xa68], R33 ;  /* 0x000a682101007387 */ /* 0x000fe80000100800 */
[----:B------:R-:W-:Y:S01]  /*123e0*/  STL [R1+0xa64], R227 ;  /* 0x000a64e301007387 */ /* 0x000fe20000100800 */
[----:B--2---:R-:W-:Y:S11]  /*123f0*/  HMMA.1688.F32.TF32 R40, R232, R10, R40 ;  /* 0x0000000ae828723c */ /* 0x004ff60000081028 */
[----:B------:R-:W-:Y:S11]  /*12400*/  @!UPT UIADD3 URZ, URZ, URZ, URZ ;  /* 0x0000003f3f3ff290 */ /* 0x000ff6000fffe03f */
[----:B------:R-:W-:Y:S02]  /*12410*/  @!UPT UIADD3 URZ, URZ, URZ, URZ ;  /* 0x0000003f3f3ff290 */ /* 0x000fe4000fffe03f */
[----:B------:R-:W-:Y:S02]  /*12420*/  IMAD.MOV.U32 R231, RZ, RZ, R40 ;  /* 0x000000ffffe77224 */ /* 0x000fe400078e0028 */
[----:B------:R-:W-:Y:S02]  /*12430*/  IMAD.MOV.U32 R40, RZ, RZ, R15 ;  /* 0x000000ffff287224 */ /* 0x000fe400078e000f */
[----:B------:R-:W4:Y:S01]  /*12440*/  LDL.LU R15, [R1+0xb30] ;  /* 0x000b3000010f7983 */ /* 0x000f220000300800 */
[----:B------:R-:W-:Y:S01]  /*12450*/  MOV R226, R43 ;  /* 0x0000002b00e27202 */ /* 0x000fe20000000f00 */
[----:B------:R-:W-:Y:S02]  /*12460*/  IMAD.MOV.U32 R224, RZ, RZ, R41 ;  /* 0x000000ffffe07224 */ /* 0x000fe400078e0029 */
[----:B------:R-:W-:Y:S01]  /*12470*/  IMAD.MOV.U32 R225, RZ, RZ, R42 ;  /* 0x000000ffffe17224 */ /* 0x000fe200078e002a */
[----:B------:R-:W2:Y:S01]  /*12480*/  LDL.LU R41, [R1+0x54] ;  /* 0x0000540001297983 */ /* 0x000ea20000300800 */
[----:B------:R-:W-:-:S03]  /*12490*/  IMAD.MOV.U32 R43, RZ, RZ, R18 ;  /* 0x000000ffff2b7224 */ /* 0x000fc600078e0012 */
[----:B------:R-:W2:Y:S04]  /*124a0*/  LDL.LU R42, [R1+0x58] ;  /* 0x00005800012a7983 */ /* 0x000ea80000300800 */
[----:B------:R-:W3:Y:S04]  /*124b0*/  LDL.LU R18, [R1+0xb2c] ;  /* 0x000b2c0001127983 */ /* 0x000ee80000300800 */
[----:B------:R-:W-:Y:S04]  /*124c0*/  STL [R1+0xa80], R226 ;  /* 0x000a80e201007387 */ /* 0x000fe80000100800 */
[----:B------:R-:W-:Y:S04]  /*124d0*/  STL [R1+0xa7c], R225 ;  /* 0x000a7ce101007387 */ /* 0x000fe80000100800 */
[----:B------:R-:W-:Y:S04]  /*124e0*/  STL [R1+0xa78], R224 ;  /* 0x000a78e001007387 */ /* 0x000fe80000100800 */
[----:B------:R-:W-:Y:S01]  /*124f0*/  STL [R1+0xa74], R231 ;  /* 0x000a74e701007387 */ /* 0x000fe20000100800 */
[----:B----4-:R-:W-:Y:S11]  /*12500*/  HMMA.1688.F32.TF32 R36, R232, R14, R36 ;  /* 0x0000000ee824723c */ /* 0x010ff60000081024 */
[----:B------:R-:W-:Y:S11]  /*12510*/  @!UPT UIADD3 URZ, URZ, URZ, URZ ;  /* 0x0000003f3f3ff290 */ /* 0x000ff6000fffe03f */
[----:B------:R-:W-:Y:S02]  /*12520*/  @!UPT UIADD3 URZ, URZ, URZ, URZ ;  /* 0x0000003f3f3ff290 */ /* 0x000fe4000fffe03f */
[----:B------:R-:W-:Y:S01]  /*12530*/  IMAD.MOV.U32 R21, RZ, RZ, R36 ;  /* 0x000000ffff157224 */ /* 0x000fe200078e0024 */
[----:B------:R-:W-:Y:S01]  /*12540*/  MOV R230, R39 ;  /* 0x0000002700e67202 */ /* 0x000fe20000000f00 */
[----:B------:R-:W-:Y:S02]  /*12550*/  IMAD.MOV.U32 R36, RZ, RZ, R19 ;  /* 0x000000ffff247224 */ /* 0x000fe400078e0013 */
[----:B------:R-:W-:Y:S01]  /*12560*/  IMAD.MOV.U32 R228, RZ, RZ, R37 ;  /* 0x000000ffffe47224 */ /* 0x000fe200078e0025 */
[----:B------:R-:W3:Y:S01]  /*12570*/  LDL.LU R19, [R1+0xb28] ;  /* 0x000b280001137983 */ /* 0x000ee20000300800 */
[----:B------:R-:W-:-:S03]  /*12580*/  IMAD.MOV.U32 R229, RZ, RZ, R38 ;  /* 0x000000ffffe57224 */ /* 0x000fc600078e0026 */
[----:B------:R-:W4:Y:S04]  /*12590*/  LDL.LU R37, [R1+0x44] ;  /* 0x0000440001257983 */ /* 0x000f280000300800 */
[----:B------:R-:W4:Y:S04]  /*125a0*/  LDL.LU R38, [R1+0x48] ;  /* 0x0000480001267983 */ /* 0x000f280000300800 */
[----:B------:R-:W4:Y:S04]  /*125b0*/  LDL.LU R39, [R1+0x4c] ;  /* 0x00004c0001277983 */ /* 0x000f280000300800 */
[----:B------:R-:W-:Y:S04]  /*125c0*/  STL [R1+0xa90], R230 ;  /* 0x000a90e601007387 */ /* 0x000fe80000100800 */
[----:B------:R5:W-:Y:S04]  /*125d0*/  STL [R1+0xa8c], R229 ;  /* 0x000a8ce501007387 */ /* 0x000be80000100800 */
[----:B------:R1:W-:Y:S04]  /*125e0*/  STL [R1+0xa88], R228 ;  /* 0x000a88e401007387 */ /* 0x0003e80000100800 */
[----:B------:R-:W-:Y:S01]  /*125f0*/  STL [R1+0xa84], R21 ;  /* 0x000a841501007387 */ /* 0x000fe20000100800 */
[----:B-----5:R-:W-:Y:S01]  /*12600*/  IMAD.MOV.U32 R229, RZ, RZ, R22 ;  /* 0x000000ffffe57224 */ /* 0x020fe200078e0016 */
[----:B-1----:R-:W-:-:S02]  /*12610*/  MOV R228, R30 ;  /* 0x0000001e00e47202 */ /* 0x002fc40000000f00 */
[----:B------:R-:W5:Y:S04]  /*12620*/  LDL.LU R30, [R1+0xb24] ;  /* 0x000b2400011e7983 */ /* 0x000f680000300800 */
[----:B------:R-:W2:Y:S04]  /*12630*/  LDL.LU R22, [R1+0xb20] ;  /* 0x000b200001167983 */ /* 0x000ea80000300800 */
[----:B------:R-:W4:Y:S04]  /*12640*/  LDL.LU R230, [R1+0x18] ;  /* 0x0000180001e67983 */ /* 0x000f280000300800 */
[----:B------:R-:W4:Y:S01]  /*12650*/  LDL.LU R231, [R1+0x1c] ;  /* 0x00001c0001e77983 */ /* 0x000f220000300800 */
[----:B------:R-:W-:Y:S01]  /*12660*/  IMAD.MOV.U32 R224, RZ, RZ, R23 ;  /* 0x000000ffffe07224 */ /* 0x000fe200078e0017 */
[----:B------:R-:W-:Y:S01]  /*12670*/  MOV R226, R26 ;  /* 0x0000001a00e27202 */ /* 0x000fe20000000f00 */
[----:B------:R-:W-:-:S02]  /*12680*/  IMAD.MOV.U32 R225, RZ, RZ, R31 ;  /* 0x000000ffffe17224 */ /* 0x000fc400078e001f */
[----:B------:R-:W-:Y:S01]  /*12690*/  IMAD.MOV.U32 R227, RZ, RZ, R27 ;  /* 0x000000ffffe37224 */ /* 0x000fe200078e001b */
[----:B---3--:R-:W-:Y:S01]  /*126a0*/  HMMA.1688.F32.TF32 R220, R232, R18, R248 ;  /* 0x00000012e8dc723c */ /* 0x008fe200000810f8 */
[----:B------:R-:W3:Y:S04]  /*126b0*/  LDL.LU R248, [R1+0x30] ;  /* 0x0000300001f87983 */ /* 0x000ee80000300800 */
[----:B------:R-:W3:Y:S02]  /*126c0*/  LDL.LU R249, [R1+0x34] ;  /* 0x0000340001f97983 */ /* 0x000ee40000300800 */
[----:B-----5:R-:W-:Y:S02]  /*126d0*/  IMAD.MOV.U32 R250, RZ, RZ, R30 ;  /* 0x000000fffffa7224 */ /* 0x020fe400078e001e */
[----:B------:R-:W3:Y:S01]  /*126e0*/  LDL.LU R30, [R1+0xb1c] ;  /* 0x000b1c00011e7983 */ /* 0x000ee20000300800 */
[----:B--2---:R-:W-:-:S03]  /*126f0*/  IMAD.MOV.U32 R251, RZ, RZ, R22 ;  /* 0x000000fffffb7224 */ /* 0x004fc600078e0016 */
[----:B------:R-:W2:Y:S04]  /*12700*/  LDL.LU R22, [R1+0xb18] ;  /* 0x000b180001167983 */ /* 0x000ea80000300800 */
[----:B------:R-:W2:Y:S04]  /*12710*/  LDL.LU R23, [R1+0xb14] ;  /* 0x000b140001177983 */ /* 0x000ea80000300800 */
[----:B------:R-:W3:Y:S04]  /*12720*/  LDL.LU R31, [R1+0xb10] ;  /* 0x000b1000011f7983 */ /* 0x000ee80000300800 */
[----:B------:R-:W4:Y:S04]  /*12730*/  LDL.LU R26, [R1+0xb0c] ;  /* 0x000b0c00011a7983 */ /* 0x000f280000300800 */
[----:B------:R-:W4:Y:S01]  /*12740*/  LDL.LU R27, [R1+0xb08] ;  /* 0x000b0800011b7983 */ /* 0x000f220000300800 */
[----:B------:R-:W-:-:S02]  /*12750*/  IMAD.MOV.U32 R4, RZ, RZ, R223 ;  /* 0x000000ffff047224 */ /* 0x000fc400078e00df */
[----:B------:R-:W-:Y:S02]  /*12760*/  IMAD.MOV.U32 R8, RZ, RZ, R222 ;  /* 0x000000ffff087224 */ /* 0x000fe400078e00de */
[----:B------:R-:W-:Y:S02]  /*12770*/  IMAD.MOV.U32 R9, RZ, RZ, R221 ;  /* 0x000000ffff097224 */ /* 0x000fe400078e00dd */
[----:B------:R-:W-:Y:S01]  /*12780*/  IMAD.MOV.U32 R12, RZ, RZ, R220 ;  /* 0x000000ffff0c7224 */ /* 0x000fe200078e00dc */
[----:B------:R-:W-:Y:S04]  /*12790*/  STL [R1+0xaa0], R4 ;  /* 0x000aa00401007387 */ /* 0x000fe80000100800 */
[----:B------:R-:W-:Y:S04]  /*127a0*/  STL [R1+0xa9c], R8 ;  /* 0x000a9c0801007387 */ /* 0x000fe80000100800 */
[----:B------:R-:W-:Y:S04]  /*127b0*/  STL [R1+0xa98], R9 ;  /* 0x000a980901007387 */ /* 0x000fe80000100800 */
[----:B------:R-:W-:Y:S01]  /*127c0*/  STL [R1+0xa94], R12 ;  /* 0x000a940c01007387 */ /* 0x000fe20000100800 */
[C---:B--2---:R-:W-:Y:S08]  /*127d0*/  HMMA.1688.F32.TF32 R40, R232.reuse, R22, R40 ;  /* 0x00000016e828723c */ /* 0x044ff00000081028 */
[----:B----4-:R-:W-:Y:S11]  /*127e0*/  HMMA.1688.F32.TF32 R36, R232, R26, R36 ;  /* 0x0000001ae824723c */ /* 0x010ff60000081024 */
[----:B------:R-:W-:Y:S05]  /*127f0*/  @!UPT UIADD3 URZ, URZ, URZ, URZ ;  /* 0x0000003f3f3ff290 */ /* 0x000fea000fffe03f */
[----:B------:R-:W-:Y:S02]  /*12800*/  IMAD.MOV.U32 R222, RZ, RZ, R43 ;  /* 0x000000ffffde7224 */ /* 0x000fe400078e002b */
[----:B------:R-:W-:Y:S02]  /*12810*/  IMAD.MOV.U32 R223, RZ, RZ, R42 ;  /* 0x000000ffffdf7224 */ /* 0x000fe400078e002a */
[----:B------:R-:W-:Y:S01]  /*12820*/  IMAD.MOV.U32 R25, RZ, RZ, R41 ;  /* 0x000000ffff197224 */ /* 0x000fe200078e0029 */
[----:B------:R-:W2:Y:S01]  /*12830*/  LDL.LU.64 R42, [R1+0xb00] ;  /* 0x000b0000012a7983 */ /* 0x000ea20000300a00 */
[----:B------:R-:W-:-:S03]  /*12840*/  IMAD.MOV.U32 R24, RZ, RZ, R40 ;  /* 0x000000ffff187224 */ /* 0x000fc600078e0028 */
[----:B------:R-:W2:Y:S01]  /*12850*/  LDL.LU.64 R40, [R1+0xaf8] ;  /* 0x000af80001287983 */ /* 0x000ea20000300a00 */
[----:B------:R-:W-:-:S03]  /*12860*/  IMAD.MOV.U32 R220, RZ, RZ, R39 ;  /* 0x000000ffffdc7224 */ /* 0x000fc600078e0027 */
[----:B------:R-:W-:Y:S01]  /*12870*/  STL [R1+0xab0], R222 ;  /* 0x000ab0de01007387 */ /* 0x000fe20000100800 */
[----:B------:R-:W-:-:S03]  /*12880*/  IMAD.MOV.U32 R221, RZ, RZ, R38 ;  /* 0x000000ffffdd7224 */ /* 0x000fc600078e0026 */
[----:B------:R-:W-:Y:S01]  /*12890*/  STL [R1+0xaac], R223 ;  /* 0x000aacdf01007387 */ /* 0x000fe20000100800 */
[----:B------:R-:W-:Y:S01]  /*128a0*/  MOV R28, R36 ;  /* 0x00000024001c7202 */ /* 0x000fe20000000f00 */
[----:B------:R-:W-:Y:S02]  /*128b0*/  IMAD.MOV.U32 R29, RZ, RZ, R37 ;  /* 0x000000ffff1d7224 */ /* 0x000fe400078e0025 */
[----:B------:R-:W-:Y:S04]  /*128c0*/  STL [R1+0xaa8], R25 ;  /* 0x000aa81901007387 */ /* 0x000fe80000100800 */
[----:B------:R-:W-:Y:S04]  /*128d0*/  STL [R1+0xaa4], R24 ;  /* 0x000aa41801007387 */ /* 0x000fe80000100800 */
[----:B------:R-:W4:Y:S04]  /*128e0*/  LDL.LU.64 R38, [R1+0xaf0] ;  /* 0x000af00001267983 */ /* 0x000f280000300a00 */
[----:B------:R-:W4:Y:S04]  /*128f0*/  LDL.LU.64 R36, [R1+0xae8] ;  /* 0x000ae80001247983 */ /* 0x000f280000300a00 */
[----:B------:R1:W-:Y:S01]  /*12900*/  STL [R1+0xac0], R220 ;  /* 0x000ac0dc01007387 */ /* 0x0003e20000100800 */
[----:B---3--:R-:W-:Y:S03]  /*12910*/  HMMA.1688.F32.TF32 R248, R232, R30, R248 ;  /* 0x0000001ee8f8723c */ /* 0x008fe600000810f8 */
[----:B------:R3:W-:Y:S01]  /*12920*/  STL [R1+0xabc], R221 ;  /* 0x000abcdd01007387 */ /* 0x0007e20000100800 */
[----:B-1----:R-:W-:-:S03]  /*12930*/  IMAD.MOV.U32 R220, RZ, RZ, R34 ;  /* 0x000000ffffdc7224 */ /* 0x002fc600078e0022 */
[----:B------:R-:W5:Y:S01]  /*12940*/  LDL.LU R34, [R1+0xae4] ;  /* 0x000ae40001227983 */ /* 0x000f620000300800 */
[----:B---3--:R-:W-:-:S03]  /*12950*/  IMAD.MOV.U32 R221, RZ, RZ, R35 ;  /* 0x000000ffffdd7224 */ /* 0x008fc600078e0023 */
[----:B------:R-:W5:Y:S04]  /*12960*/  LDL.LU R35, [R1+0xae0] ;  /* 0x000ae00001237983 */ /* 0x000f680000300800 */
[----:B------:R-:W-:Y:S04]  /*12970*/  STL [R1+0xab8], R29 ;  /* 0x000ab81d01007387 */ /* 0x000fe80000100800 */
[----:B------:R-:W-:Y:S05]  /*12980*/  STL [R1+0xab4], R28 ;  /* 0x000ab41c01007387 */ /* 0x000fea0000100800 */
[----:B------:R-:W-:-:S02]  /*12990*/  IMAD.MOV.U32 R17, RZ, RZ, R250 ;  /* 0x000000ffff117224 */ /* 0x000fc400078e00fa */
[----:B------:R-:W-:Y:S02]  /*129a0*/  IMAD.MOV.U32 R20, RZ, RZ, R251 ;  /* 0x000000ffff147224 */ /* 0x000fe400078e00fb */
[----:B------:R-:W-:Y:S01]  /*129b0*/  IMAD.MOV.U32 R13, RZ, RZ, R248 ;  /* 0x000000ffff0d7224 */ /* 0x000fe200078e00f8 */
[----:B------:R-:W3:Y:S01]  /*129c0*/  LDL.LU.64 R250, [R1+0xad8] ;  /* 0x000ad80001fa7983 */ /* 0x000ee20000300a00 */
[----:B------:R-:W-:-:S03]  /*129d0*/  IMAD.MOV.U32 R16, RZ, RZ, R249 ;  /* 0x000000ffff107224 */ /* 0x000fc600078e00f9 */
[----:B------:R-:W3:Y:S01]  /*129e0*/  LDL.LU.64 R248, [R1+0xad0] ;  /* 0x000ad00001f87983 */ /* 0x000ee20000300a00 */
[----:B------:R-:W-:Y:S01]  /*129f0*/  MOV R222, R2 ;  /* 0x0000000200de7202 */ /* 0x000fe20000000f00 */
[----:B------:R-:W-:Y:S01]  /*12a00*/  IMAD.MOV.U32 R223, RZ, RZ, R0 ;  /* 0x000000ffffdf7224 */ /* 0x000fe200078e0000 */
[C---:B------:R-:W-:Y:S08]  /*12a10*/  HMMA.1688.F32.TF32 R228, R236.reuse, R6, R228 ;  /* 0x00000006ece4723c */ /* 0x040ff000000810e4 */
[----:B------:R-:W-:Y:S11]  /*12a20*/  HMMA.1688.F32.TF32 R220, R236, R10, R220 ;  /* 0x0000000aecdc723c */ /* 0x000ff600000810dc */
[----:B------:R-:W-:Y:S11]  /*12a30*/  @!UPT UIADD3 URZ, URZ, URZ, URZ ;  /* 0x0000003f3f3ff290 */ /* 0x000ff6000fffe03f */
[----:B------:R-:W-:Y:S02]  /*12a40*/  @!UPT UIADD3 URZ, URZ, URZ, URZ ;  /* 0x0000003f3f3ff290 */ /* 0x000fe4000fffe03f */
[----:B------:R-:W-:Y:S01]  /*12a50*/  IMAD.MOV.U32 R21, RZ, RZ, R223 ;  /* 0x000000ffff157224 */ /* 0x000fe200078e00df */
[----:B------:R1:W-:Y:S04]  /*12a60*/  STL [R1+0xac8], R16 ;  /* 0x000ac81001007387 */ /* 0x0003e80000100800 */
[----:B------:R1:W-:Y:S01]  /*12a70*/  STL [R1+0xac4], R13 ;  /* 0x000ac40d01007387 */ /* 0x0003e20000100800 */
[----:B-----5:R-:W-:Y:S08]  /*12a80*/  HMMA.1688.F32.TF32 R224, R232, R34, R224 ;  /* 0x00000022e8e0723c */ /* 0x020ff000000810e0 */
[----:B----4-:R-:W-:Y:S11]  /*12a90*/  HMMA.1688.F32.TF32 R36, R236, R18, R36 ;  /* 0x00000012ec24723c */ /* 0x010ff60000081024 */
[----:B------:R-:W-:Y:S05]  /*12aa0*/  @!UPT UIADD3 URZ, URZ, URZ, URZ ;  /* 0x0000003f3f3ff290 */ /* 0x000fea000fffe03f */
[----:B------:R-:W-:Y:S01]  /*12ab0*/  MOV R5, R224 ;  /* 0x000000e000057202 */ /* 0x000fe20000000f00 */
[----:B------:R-:W-:Y:S02]  /*12ac0*/  IMAD.MOV.U32 R32, RZ, RZ, R225 ;  /* 0x000000ffff207224 */ /* 0x000fe400078e00e1 */
[----:B------:R-:W-:Y:S02]  /*12ad0*/  IMAD.MOV.U32 R33, RZ, RZ, R226 ;  /* 0x000000ffff217224 */ /* 0x000fe400078e00e2 */
[----:B------:R-:W-:Y:S02]  /*12ae0*/  IMAD.MOV.U32 R226, RZ, RZ, R228 ;  /* 0x000000ffffe27224 */ /* 0x000fe400078e00e4 */
[----:B------:R-:W-:Y:S02]  /*12af0*/  IMAD.MOV.U32 R225, RZ, RZ, R229 ;  /* 0x000000ffffe17224 */ /* 0x000fe400078e00e5 */
[----:B------:R-:W-:Y:S01]  /*12b00*/  IMAD.MOV.U32 R224, RZ, RZ, R230 ;  /* 0x000000ffffe07224 */ /* 0x000fe200078e00e6 */
[----:B------:R-:W-:Y:S01]  /*12b10*/  MOV R230, R220 ;  /* 0x000000dc00e67202 */ /* 0x000fe20000000f00 */
[----:B------:R-:W-:-:S02]  /*12b20*/  IMAD.MOV.U32 R229, RZ, RZ, R221 ;  /* 0x000000ffffe57224 */ /* 0x000fc400078e00dd */
[----:B------:R-:W-:Y:S02]  /*12b30*/  IMAD.MOV.U32 R228, RZ, RZ, R222 ;  /* 0x000000ffffe47224 */ /* 0x000fe400078e00de */
[C---:B---3--:R-:W-:Y:S01]  /*12b40*/  HMMA.1688.F32.TF32 R220, R236.reuse, R14, R248 ;  /* 0x0000000eecdc723c */ /* 0x048fe200000810f8 */
[----:B------:R-:W-:Y:S02]  /*12b50*/  IMAD.MOV.U32 R25, RZ, RZ, R38 ;  /* 0x000000ffff197224 */ /* 0x000fe400078e0026 */
[----:B------:R-:W-:Y:S11]  /*12b60*/  IMAD.MOV.U32 R24, RZ, RZ, R39 ;  /* 0x000000ffff187224 */ /* 0x000ff600078e0027 */
[----:B------:R-:W-:Y:S10]  /*12b70*/  @!UPT UIADD3 URZ, URZ, URZ, URZ ;  /* 0x0000003f3f3ff290 */ /* 0x000ff4000fffe03f */
[----:B------:R-:W-:Y:S01]  /*12b80*/  MOV R9, R222 ;  /* 0x000000de00097202 */ /* 0x000fe20000000f00 */
[----:B------:R-:W-:Y:S02]  /*12b90*/  IMAD.MOV.U32 R12, RZ, RZ, R223 ;  /* 0x000000ffff0c7224 */ /* 0x000fe400078e00df */
[----:B------:R-:W-:Y:S02]  /*12ba0*/  IMAD.MOV.U32 R222, RZ, RZ, R36 ;  /* 0x000000ffffde7224 */ /* 0x000fe400078e0024 */
[----:B------:R-:W-:Y:S02]  /*12bb0*/  IMAD.MOV.U32 R223, RZ, RZ, R37 ;  /* 0x000000ffffdf7224 */ /* 0x000fe400078e0025 */
[C---:B--2---:R-:W-:Y:S08]  /*12bc0*/  HMMA.1688.F32.TF32 R36, R236.reuse, R22, R40 ;  /* 0x00000016ec24723c */ /* 0x044ff00000081028 */
[----:B------:R-:W-:Y:S01]  /*12bd0*/  HMMA.1688.F32.TF32 R40, R236, R26, R44 ;  /* 0x0000001aec28723c */ /* 0x000fe2000008102c */
[----:B------:R-:W-:-:S02]  /*12be0*/  IMAD.MOV.U32 R4, RZ, RZ, R220 ;  /* 0x000000ffff047224 */ /* 0x000fc400078e00dc */
[----:B------:R-:W-:Y:S11]  /*12bf0*/  IMAD.MOV.U32 R8, RZ, RZ, R221 ;  /* 0x000000ffff087224 */ /* 0x000ff600078e00dd */
[----:B------:R-:W-:Y:S02]  /*12c00*/  @!UPT UIADD3 URZ, URZ, URZ, URZ ;  /* 0x0000003f3f3ff290 */ /* 0x000fe4000fffe03f */
[----:B------:R-:W-:Y:S01]  /*12c10*/  MOV R220, R36 ;  /* 0x0000002400dc7202 */ /* 0x000fe20000000f00 */
[----:B------:R-:W-:-:S07]  /*12c20*/  IMAD.MOV.U32 R221, RZ, RZ, R37 ;  /* 0x000000ffffdd7224 */ /* 0x000fce00078e0025 */
[----:B------:R-:W-:Y:S01]  /*12c30*/  IMAD.MOV.U32 R37, RZ, RZ, R40 ;  /* 0x000000ffff257224 */ /* 0x000fe200078e0028 */
[----:B-1----:R-:W-:Y:S01]  /*12c40*/  MOV R16, R42 ;  /* 0x0000002a00107202 */ /* 0x002fe20000000f00 */
[----:B------:R-:W-:Y:S02]  /*12c50*/  IMAD.MOV.U32 R36, RZ, RZ, R41 ;  /* 0x000000ffff247224 */ /* 0x000fe400078e0029 */
[----:B------:R-:W-:Y:S02]  /*12c60*/  IMAD.MOV.U32 R13, RZ, RZ, R43 ;  /* 0x000000ffff0d7224 */ /* 0x000fe400078e002b */
[C---:B------:R-:W-:Y:S08]  /*12c70*/  HMMA.1688.F32.TF32 R40, R236.reuse, R30, R48 ;  /* 0x0000001eec28723c */ /* 0x040ff00000081030 */
[----:B------:R-:W-:Y:S11]  /*12c80*/  HMMA.1688.F32.TF32 R48, R236, R34, R52 ;  /* 0x00000022ec30723c */ /* 0x000ff60000081034 */
[----:B------:R-:W-:Y:S05]  /*12c90*/  @!UPT UIADD3 URZ, URZ, URZ, URZ ;  /* 0x0000003f3f3ff290 */ /* 0x000fea000fffe03f */
[----:B------:R-:W-:Y:S02]  /*12ca0*/  IMAD.MOV.U32 R47, RZ, RZ, R41 ;  /* 0x000000ffff2f7224 */ /* 0x000fe400078e0029 */
[----:B------:R-:W-:Y:S02]  /*12cb0*/  IMAD.MOV.U32 R46, RZ, RZ, R42 ;  /* 0x000000ffff2e7224 */ /* 0x000fe400078e002a */
[----:B------:R-:W-:Y:S02]  /*12cc0*/  IMAD.MOV.U32 R45, RZ, RZ, R43 ;  /* 0x000000ffff2d7224 */ /* 0x000fe400078e002b */
[----:B------:R-:W-:Y:S02]  /*12cd0*/  IMAD.MOV.U32 R44, RZ, RZ, R40 ;  /* 0x000000ffff2c7224 */ /* 0x000fe400078e0028 */
[----:B------:R-:W-:Y:S01]  /*12ce0*/  MOV R43, R49 ;  /* 0x00000031002b7202 */ /* 0x000fe20000000f00 */
[----:B------:R-:W-:Y:S02]  /*12cf0*/  IMAD.MOV.U32 R42, RZ, RZ, R50 ;  /* 0x000000ffff2a7224 */ /* 0x000fe400078e0032 */
[----:B------:R-:W-:-:S02]  /*12d00*/  IMAD.MOV.U32 R41, RZ, RZ, R51 ;  /* 0x000000ffff297224 */ /* 0x000fc400078e0033 */
[----:B------:R-:W-:Y:S02]  /*12d10*/  IMAD.MOV.U32 R40, RZ, RZ, R48 ;  /* 0x000000ffff287224 */ /* 0x000fe400078e0030 */
[C---:B------:R-:W-:Y:S11]  /*12d20*/  HMMA.1688.F32.TF32 R48, R240.reuse, R6, R56 ;  /* 0x00000006f030723c */ /* 0x040ff60000081038 */
[----:B------:R-:W-:Y:S11]  /*12d30*/  @!UPT UIADD3 URZ, URZ, URZ, URZ ;  /* 0x0000003f3f3ff290 */ /* 0x000ff6000fffe03f */
[----:B------:R-:W-:Y:S02]  /*12d40*/  @!UPT UIADD3 URZ, URZ, URZ, URZ ;  /* 0x0000003f3f3ff290 */ /* 0x000fe4000fffe03f */
[----:B------:R-:W-:Y:S01]  /*12d50*/  IMAD.MOV.U32 R233, RZ, RZ, R48 ;  /* 0x000000ffffe97224 */ /* 0x000fe200078e0030 */
[----:B------:R-:W-:Y:S01]  /*12d60*/  MOV R2, R50 ;  /* 0x0000003200027202 */ /* 0x000fe20000000f00 */
[----:B------:R-:W-:Y:S02]  /*12d70*/  IMAD.MOV.U32 R232, RZ, RZ, R49 ;  /* 0x000000ffffe87224 */ /* 0x000fe400078e0031 */
[----:B------:R-:W-:Y:S02]  /*12d80*/  IMAD.MOV.U32 R0, RZ, RZ, R51 ;  /* 0x000000ffff007224 */ /* 0x000fe400078e0033 */
[C---:B------:R-:W-:Y:S01]  /*12d90*/  HMMA.1688.F32.TF32 R48, R240.reuse, R10, R60 ;  /* 0x0000000af030723c */ /* 0x040fe2000008103c */
[----:B------:R-:W-:Y:S02]  /*12da0*/  IMAD.MOV.U32 R29, RZ, RZ, R38 ;  /* 0x000000ffff1d7224 */ /* 0x000fe400078e0026 */
[----:B------:R-:W-:Y:S11]  /*12db0*/  IMAD.MOV.U32 R28, RZ, RZ, R39 ;  /* 0x000000ffff1c7224 */ /* 0x000ff600078e0027 */
[----:B------:R-:W-:Y:S10]  /*12dc0*/  @!UPT UIADD3 URZ, URZ, URZ, URZ ;  /* 0x0000003f3f3ff290 */ /* 0x000ff4000fffe03f */
[----:B------:R-:W-:Y:S01]  /*12dd0*/  IMAD.MOV.U32 R62, RZ, RZ, R50 ;  /* 0x000000ffff3e7224 */ /* 0x000fe200078e0032 */
[----:B------:R-:W-:Y:S01]  /*12de0*/  MOV R50, R37 ;  /* 0x0000002500327202 */ /* 0x000fe20000000f00 */
[----:B------:R-:W-:Y:S02]  /*12df0*/  IMAD.MOV.U32 R59, RZ, RZ, R51 ;  /* 0x000000ffff3b7224 */ /* 0x000fe400078e0033 */
[----:B------:R-:W-:Y:S02]  /*12e00*/  IMAD.MOV.U32 R51, RZ, RZ, R36 ;  /* 0x000000ffff337224 */ /* 0x000fe400078e0024 */
[C---:B------:R-:W-:Y:S08]  /*12e10*/  HMMA.1688.F32.TF32 R36, R240.reuse, R14, R64 ;  /* 0x0000000ef024723c */ /* 0x040ff00000081040 */
[C---:B------:R-:W-:Y:S11]  /*12e20*/  HMMA.1688.F32.TF32 R64, R240.reuse, R22, R72 ;  /* 0x00000016f040723c */ /* 0x040ff60000081048 */
[----:B------:R-:W-:Y:S05]  /*12e30*/  @!UPT UIADD3 URZ, URZ, URZ, URZ ;  /* 0x0000003f3f3ff290 */ /* 0x000fea000fffe03f */
[----:B------:R-:W-:Y:S02]  /*12e40*/  IMAD.MOV.U32 R57, RZ, RZ, R37 ;  /* 0x000000ffff397224 */ /* 0x000fe400078e0025 */
[----:B------:R-:W-:Y:S02]  /*12e50*/  IMAD.MOV.U32 R56, RZ, RZ, R38 ;  /* 0x000000ffff387224 */ /* 0x000fe400078e0026 */
[----:B------:R-:W-:Y:S02]  /*12e60*/  IMAD.MOV.U32 R55, RZ, RZ, R39 ;  /* 0x000000ffff377224 */ /* 0x000fe400078e0027 */
[----:B------:R-:W-:Y:S02]  /*12e70*/  IMAD.MOV.U32 R54, RZ, RZ, R36 ;  /* 0x000000ffff367224 */ /* 0x000fe400078e0024 */
[----:B------:R-:W-:Y:S01]  /*12e80*/  HMMA.1688.F32.TF32 R36, R240, R18, R68 ;  /* 0x00000012f024723c */ /* 0x000fe20000081044 */
[----:B------:R-:W-:-:S07]  /*12e90*/  IMAD.MOV.U32 R60, RZ, RZ, R233 ;  /* 0x000000ffff3c7224 */ /* 0x000fce00078e00e9 */
[----:B------:R-:W-:Y:S01]  /*12ea0*/  HMMA.1688.F32.TF32 R248, R240, R26, R76 ;  /* 0x0000001af0f8723c */ /* 0x000fe2000008104c */
[----:B------:R-:W-:Y:S02]  /*12eb0*/  IMAD.MOV.U32 R61, RZ, RZ, R232 ;  /* 0x000000ffff3d7224 */ /* 0x000fe400078e00e8 */
[----:B------:R-:W-:-:S05]  /*12ec0*/  IMAD.MOV.U32 R63, RZ, RZ, R49 ;  /* 0x000000ffff3f7224 */ /* 0x000fca00078e0031 */
[----:B------:R-:W-:Y:S01]  /*12ed0*/  HMMA.1688.F32.TF32 R236, R240, R30, R80 ;  /* 0x0000001ef0ec723c */ /* 0x000fe20000081050 */
[----:B------:R-:W-:-:S07]  /*12ee0*/  IMAD.MOV.U32 R58, RZ, RZ, R48 ;  /* 0x000000ffff3a7224 */ /* 0x000fce00078e0030 */
[----:B------:R-:W-:Y:S01]  /*12ef0*/  HMMA.1688.F32.TF32 R232, R240, R34, R84 ;  /* 0x00000022f0e8723c */ /* 0x000fe20000081054 */
[----:B------:R-:W-:Y:S01]  /*12f00*/  MOV R53, R37 ;  /* 0x0000002500357202 */ /* 0x000fe20000000f00 */
[----:B------:R-:W-:Y:S01]  /*12f10*/  IMAD.MOV.U32 R52, RZ, RZ, R38 ;  /* 0x000000ffff347224 */ /* 0x000fe200078e0026 */
[----:B------:R-:W-:Y:S01]  /*12f20*/  MOV R37, R66 ;  /* 0x0000004200257202 */ /* 0x000fe20000000f00 */
[----:B------:R-:W-:Y:S02]  /*12f30*/  IMAD.MOV.U32 R49, RZ, RZ, R39 ;  /* 0x000000ffff317224 */ /* 0x000fe400078e0027 */
[----:B------:R-:W-:Y:S02]  /*12f40*/  IMAD.MOV.U32 R48, RZ, RZ, R36 ;  /* 0x000000ffff307224 */ /* 0x000fe400078e0024 */
[----:B------:R-:W-:Y:S02]  /*12f50*/  IMAD.MOV.U32 R39, RZ, RZ, R64 ;  /* 0x000000ffff277224 */ /* 0x000fe400078e0040 */
[----:B------:R-:W-:-:S02]  /*12f60*/  IMAD.MOV.U32 R38, RZ, RZ, R65 ;  /* 0x000000ffff267224 */ /* 0x000fc400078e0041 */
[----:B------:R-:W-:Y:S02]  /*12f70*/  IMAD.MOV.U32 R36, RZ, RZ, R67 ;  /* 0x000000ffff247224 */ /* 0x000fe400078e0043 */
[C---:B------:R-:W-:Y:S01]  /*12f80*/  HMMA.1688.F32.TF32 R64, R244.reuse, R6, R88 ;  /* 0x00000006f440723c */ /* 0x040fe20000081058 */
[----:B------:R-:W-:Y:S04]  /*12f90*/  STL [R1+0x9e0], R248 ;  /* 0x0009e0f801007387 */ /* 0x000fe80000100800 */
[----:B------:R-:W-:Y:S03]  /*12fa0*/  STL [R1+0x9dc], R249 ;  /* 0x0009dcf901007387 */ /* 0x000fe60000100800 */
[C---:B------:R-:W-:Y:S01]  /*12fb0*/  HMMA.1688.F32.TF32 R68, R244.reuse, R14, R96 ;  /* 0x0000000ef444723c */ /* 0x040fe20000081060 */
        /* <DEDUP_REMOVED lines=10> */
[----:B------:R-:W-:Y:S04]  /*13060*/  STL.64 [R1+0x288], R64 ;  /* 0x0002884001007387 */ /* 0x000fe80000100a00 */
[----:B------:R1:W-:Y:S01]  /*13070*/  STL.64 [R1+0x290], R66 ;  /* 0x0002904201007387 */ /* 0x0003e20000100a00 */
[C---:B------:R-:W-:Y:S03]  /*13080*/  HMMA.1688.F32.TF32 R72, R244.reuse, R26, R108 ;  /* 0x0000001af448723c */ /* 0x040fe6000008106c */
[----:B------:R-:W-:Y:S05]  /*13090*/  STL.64 [R1+0x278], R68 ;  /* 0x0002784401007387 */ /* 0x000fea0000100a00 */
[C---:B-1----:R-:W-:Y:S01]  /*130a0*/  HMMA.1688.F32.TF32 R64, R244.reuse, R10, R92 ;  /* 0x0000000af440723c */ /* 0x042fe2000008105c */
[----:B------:R1:W-:Y:S07]  /*130b0*/  STL.64 [R1+0x280], R70 ;  /* 0x0002804601007387 */ /* 0x0003ee0000100a00 */
[----:B-1----:R-:W-:Y:S07]  /*130c0*/  HMMA.1688.F32.TF32 R68, R244, R30, R112 ;  /* 0x0000001ef444723c */ /* 0x002fee0000081070 */
[----:B------:R1:W-:Y:S09]  /*130d0*/  STL.64 [R1+0x248], R72 ;  /* 0x0002484801007387 */ /* 0x0003f20000100a00 */
[----:B------:R-:W-:Y:S01]  /*130e0*/  IMAD.MOV.U32 R237, RZ, RZ, R64 ;  /* 0x000000ffffed7224 */ /* 0x000fe200078e0040 */
[----:B------:R-:W-:Y:S01]  /*130f0*/  MOV R239, R66 ;  /* 0x0000004200ef7202 */ /* 0x000fe20000000f00 */
[----:B------:R-:W-:-:S02]  /*13100*/  IMAD.MOV.U32 R238, RZ, RZ, R65 ;  /* 0x000000ffffee7224 */ /* 0x000fc400078e0041 */
[----:B------:R-:W-:Y:S02]  /*13110*/  IMAD.MOV.U32 R248, RZ, RZ, R67 ;  /* 0x000000fffff87224 */ /* 0x000fe400078e0043 */
[----:B------:R-:W-:Y:S01]  /*13120*/  IMAD.MOV.U32 R76, RZ, RZ, R39 ;  /* 0x000000ffff4c7224 */ /* 0x000fe200078e0027 */
[----:B------:R-:W-:Y:S01]  /*13130*/  HMMA.1688.F32.TF32 R64, R244, R18, R100 ;  /* 0x00000012f440723c */ /* 0x000fe20000081064 */
[----:B------:R2:W-:Y:S01]  /*13140*/  STL.64 [R1+0x250], R74 ;  /* 0x0002504a01007387 */ /* 0x0005e20000100a00 */
[----:B-1----:R-:W-:-:S03]  /*13150*/  IMAD.MOV.U32 R72, RZ, RZ, R48 ;  /* 0x000000ffff487224 */ /* 0x002fc600078e0030 */
[----:B------:R1:W-:Y:S04]  /*13160*/  STL.64 [R1+0x238], R68 ;  /* 0x0002384401007387 */ /* 0x0003e80000100a00 */
[----:B------:R3:W-:Y:S01]  /*13170*/  STL.64 [R1+0x240], R70 ;  /* 0x0002404601007387 */ /* 0x0007e20000100a00 */
[----:B--2---:R-:W-:-:S03]  /*13180*/  IMAD.MOV.U32 R75, RZ, RZ, R49 ;  /* 0x000000ffff4b7224 */ /* 0x004fc600078e0031 */
[----:B------:R-:W-:Y:S01]  /*13190*/  LDS R48, [R252+0xa200] ;  /* 0x00a20000fc307984 */ /* 0x000fe20000000800 */
[----:B-1----:R-:W-:-:S03]  /*131a0*/  IMAD.MOV.U32 R68, RZ, RZ, R54 ;  /* 0x000000ffff447224 */ /* 0x002fc600078e0036 */
[----:B------:R-:W-:Y:S01]  /*131b0*/  LDS R49, [R3+0xa200] ;  /* 0x00a2000003317984 */ /* 0x000fe20000000800 */
[----:B------:R-:W-:Y:S02]  /*131c0*/  IMAD.MOV.U32 R54, RZ, RZ, R50 ;  /* 0x000000ffff367224 */ /* 0x000fe400078e0032 */
[----:B---3--:R-:W-:Y:S01]  /*131d0*/  IMAD.MOV.U32 R71, RZ, RZ, R55 ;  /* 0x000000ffff477224 */ /* 0x008fe200078e0037 */
[----:B------:R-:W-:Y:S01]  /*131e0*/  LDS R50, [R252+0xb200] ;  /* 0x00b20000fc327984 */ /* 0x000fe20000000800 */
[----:B------:R-:W-:-:S03]  /*131f0*/  IMAD.MOV.U32 R55, RZ, RZ, R51 ;  /* 0x000000ffff377224 */ /* 0x000fc600078e0033 */
[----:B------:R-:W1:Y:S01]  /*13200*/  LDS R51, [R3+0xb200] ;  /* 0x00b2000003337984 */ /* 0x000e620000000800 */
[----:B------:R-:W-:Y:S02]  /*13210*/  IMAD.MOV.U32 R249, RZ, RZ, R64 ;  /* 0x000000fffff97224 */ /* 0x000fe400078e0040 */
[----:B------:R-:W-:Y:S01]  /*13220*/  IMAD.MOV.U32 R250, RZ, RZ, R65 ;  /* 0x000000fffffa7224 */ /* 0x000fe200078e0041 */
[----:B------:R-:W-:Y:S01]  /*13230*/  MOV R73, R53 ;  /* 0x0000003500497202 */ /* 0x000fe20000000f00 */
[----:B------:R-:W-:Y:S01]  /*13240*/  IMAD.MOV.U32 R251, RZ, RZ, R66 ;  /* 0x000000fffffb7224 */ /* 0x000fe200078e0042 */
[----:B------:R-:W-:Y:S01]  /*13250*/  LDS R39, [R3+0xb380] ;  /* 0x00b3800003277984 */ /* 0x000fe20000000800 */
[----:B------:R-:W-:Y:S02]  /*13260*/  IMAD.MOV.U32 R235, RZ, RZ, R67 ;  /* 0x000000ffffeb7224 */ /* 0x000fe400078e0043 */
[----:B------:R-:W-:Y:S01]  /*13270*/  HMMA.1688.F32.TF32 R64, R244, R22, R104 ;  /* 0x00000016f440723c */ /* 0x000fe20000081068 */
[----:B------:R-:W-:-:S02]  /*13280*/  IMAD.MOV.U32 R77, RZ, RZ, R38 ;  /* 0x000000ffff4d7224 */ /* 0x000fc400078e0026 */
[----:B------:R-:W-:Y:S01]  /*13290*/  IMAD.MOV.U32 R78, RZ, RZ, R37 ;  /* 0x000000ffff4e7224 */ /* 0x000fe200078e0025 */
[----:B------:R-:W-:Y:S01]  /*132a0*/  LDS R38, [R252+0xb380] ;  /* 0x00b38000fc267984 */ /* 0x000fe20000000800 */
[----:B------:R-:W-:Y:S02]  /*132b0*/  IMAD.MOV.U32 R79, RZ, RZ, R36 ;  /* 0x000000ffff4f7224 */ /* 0x000fe400078e0024 */
[----:B------:R-:W-:Y:S01]  /*132c0*/  IMAD.MOV.U32 R96, RZ, RZ, R222 ;  /* 0x000000ffff607224 */ /* 0x000fe200078e00de */
[----:B------:R-:W-:Y:S01]  /*132d0*/  LDS R36, [R252+0xa380] ;  /* 0x00a38000fc247984 */ /* 0x000fe20000000800 */
[----:B------:R-:W-:Y:S01]  /*132e0*/  IMAD.MOV.U32 R97, RZ, RZ, R223 ;  /* 0x000000ffff617224 */ /* 0x000fe200078e00df */
[----:B------:R-:W-:Y:S01]  /*132f0*/  MOV R98, R25 ;  /* 0x0000001900627202 */ /* 0x000fe20000000f00 */
[----:B------:R-:W-:Y:S01]  /*13300*/  IMAD.MOV.U32 R99, RZ, RZ, R24 ;  /* 0x000000ffff637224 */ /* 0x000fe200078e0018 */
[----:B------:R-:W-:Y:S01]  /*13310*/  LDS R37, [R3+0xa380] ;  /* 0x00a3800003257984 */ /* 0x000fe20000000800 */
[----:B------:R-:W-:-:S02]  /*13320*/  IMAD.MOV.U32 R92, RZ, RZ, R4 ;  /* 0x000000ffff5c7224 */ /* 0x000fc400078e0004 */
[----:B------:R-:W-:Y:S01]  /*13330*/  IMAD.MOV.U32 R93, RZ, RZ, R8 ;  /* 0x000000ffff5d7224 */ /* 0x000fe200078e0008 */
[----:B------:R-:W-:Y:S01]  /*13340*/  LDS R112, [R252+0xc080] ;  /* 0x00c08000fc707984 */ /* 0x000fe20000000800 */
[----:B------:R-:W-:Y:S02]  /*13350*/  IMAD.MOV.U32 R94, RZ, RZ, R9 ;  /* 0x000000ffff5e7224 */ /* 0x000fe400078e0009 */
[----:B------:R-:W-:Y:S01]  /*13360*/  IMAD.MOV.U32 R95, RZ, RZ, R12 ;  /* 0x000000ffff5f7224 */ /* 0x000fe200078e000c */
[----:B------:R-:W-:Y:S04]  /*13370*/  LDS R114, [R252+0xd080] ;  /* 0x00d08000fc727984 */ /* 0x000fe80000000800 */
[----:B------:R-:W-:Y:S01]  /*13380*/  MOV R232, R64 ;  /* 0x0000004000e87202 */ /* 0x000fe20000000f00 */
[----:B------:R-:W-:Y:S01]  /*13390*/  IMAD.MOV.U32 R233, RZ, RZ, R65 ;  /* 0x000000ffffe97224 */ /* 0x000fe200078e0041 */
[----:B------:R-:W-:Y:S01]  /*133a0*/  LDS R113, [R3+0xc080] ;  /* 0x00c0800003717984 */ /* 0x000fe20000000800 */
[----:B------:R-:W-:-:S02]  /*133b0*/  IMAD.MOV.U32 R234, RZ, RZ, R66 ;  /* 0x000000ffffea7224 */ /* 0x000fc400078e0042 */
[----:B------:R-:W-:Y:S01]  /*133c0*/  IMAD.MOV.U32 R236, RZ, RZ, R67 ;  /* 0x000000ffffec7224 */ /* 0x000fe200078e0043 */
[----:B------:R-:W-:Y:S01]  /*133d0*/  LDS R115, [R3+0xd080] ;  /* 0x00d0800003737984 */ /* 0x000fe20000000800 */
[----:B------:R-:W-:Y:S08]  /*133e0*/  HMMA.1688.F32.TF32 R64, R244, R34, R116 ;  /* 0x00000022f440723c */ /* 0x000ff00000081074 */
[C---:B-1----:R-:W-:Y:S08]  /*133f0*/  HMMA.1688.F32.TF32 R80, R48.reuse, R6, R120 ;  /* 0x000000063050723c */ /* 0x042ff00000081078 */
[C---:B------:R-:W-:Y:S07]  /*13400*/  HMMA.1688.F32.TF32 R88, R48.reuse, R10, R124 ;  /* 0x0000000a3058723c */ /* 0x040fee000008107c */
[----:B------:R1:W-:Y:S01]  /*13410*/  STL.64 [R1+0x1b0], R64 ;  /* 0x0001b04001007387 */ /* 0x0003e20000100a00 */
[----:B------:R-:W-:Y:S03]  /*13420*/  HMMA.1688.F32.TF32 R84, R48, R14, R128 ;  /* 0x0000000e3054723c */ /* 0x000fe60000081080 */
[----:B------:R2:W-:Y:S04]  /*13430*/  STL.64 [R1+0x1b8], R66 ;  /* 0x0001b84201007387 */ /* 0x0005e80000100a00 */
[----:B------:R-:W-:Y:S04]  /*13440*/  STL.64 [R1+0x1a0], R80 ;  /* 0x0001a05001007387 */ /* 0x000fe80000100a00 */
[----:B------:R3:W-:Y:S01]  /*13450*/  STL.64 [R1+0x1a8], R82 ;  /* 0x0001a85201007387 */ /* 0x0007e20000100a00 */
[----:B-1----:R-:W-:-:S02]  /*13460*/  IMAD.MOV.U32 R64, RZ, RZ, R58 ;  /* 0x000000ffff407224 */ /* 0x002fc400078e003a */
[----:B------:R-:W-:Y:S01]  /*13470*/  IMAD.MOV.U32 R74, RZ, RZ, R52 ;  /* 0x000000ffff4a7224 */ /* 0x000fe200078e0034 */
[----:B--2---:R-:W-:Y:S01]  /*13480*/  MOV R67, R59 ;  /* 0x0000003b00437202 */ /* 0x004fe20000000f00 */
[C---:B---3--:R-:W-:Y:S01]  /*13490*/  HMMA.1688.F32.TF32 R80, R48.reuse, R18, R132 ;  /* 0x000000123050723c */ /* 0x048fe20000081084 */
[----:B------:R-:W-:Y:S01]  /*134a0*/  MOV R59, R47 ;  /* 0x0000002f003b7202 */ /* 0x000fe20000000f00 */
[----:B------:R-:W-:Y:S01]  /*134b0*/  IMAD.MOV.U32 R52, RZ, RZ, R46 ;  /* 0x000000ffff347224 */ /* 0x000fe200078e002e */
[----:B------:R-:W-:Y:S01]  /*134c0*/  LDS R47, [R3+0xb280] ;  /* 0x00b28000032f7984 */ /* 0x000fe20000000800 */
[----:B------:R-:W-:Y:S02]  /*134d0*/  IMAD.MOV.U32 R53, RZ, RZ, R45 ;  /* 0x000000ffff357224 */ /* 0x000fe400078e002d */
[----:B------:R-:W-:Y:S01]  /*134e0*/  IMAD.MOV.U32 R58, RZ, RZ, R44 ;  /* 0x000000ffff3a7224 */ /* 0x000fe200078e002c */
[----:B------:R-:W-:Y:S04]  /*134f0*/  LDS R46, [R252+0xb280] ;  /* 0x00b28000fc2e7984 */ /* 0x000fe80000000800 */
[----:B------:R-:W-:Y:S04]  /*13500*/  LDS R44, [R252+0xa280] ;  /* 0x00a28000fc2c7984 */ /* 0x000fe80000000800 */
[----:B------:R-:W1:Y:S04]  /*13510*/  LDS R45, [R3+0xa280] ;  /* 0x00a28000032d7984 */ /* 0x000e680000000800 */
[----:B------:R-:W-:Y:S04]  /*13520*/  STL.64 [R1+0x190], R88 ;  /* 0x0001905801007387 */ /* 0x000fe80000100a00 */
[----:B------:R2:W-:Y:S04]  /*13530*/  STL.64 [R1+0x198], R90 ;  /* 0x0001985a01007387 */ /* 0x0005e80000100a00 */
[----:B------:R-:W-:Y:S04]  /*13540*/  STL.64 [R1+0x180], R84 ;  /* 0x0001805401007387 */ /* 0x000fe80000100a00 */
[----:B------:R3:W-:Y:S01]  /*13550*/  STL.64 [R1+0x188], R86 ;  /* 0x0001885601007387 */ /* 0x0007e20000100a00 */
[C---:B--2---:R-:W-:Y:S03]  /*13560*/  HMMA.1688.F32.TF32 R88, R48.reuse, R22, R136 ;  /* 0x000000163058723c */ /* 0x044fe60000081088 */
[----:B------:R-:W-:Y:S04]  /*13570*/  STL.64 [R1+0x170], R80 ;  /* 0x0001705001007387 */ /* 0x000fe80000100a00 */
[----:B------:R2:W-:Y:S01]  /*13580*/  STL.64 [R1+0x178], R82 ;  /* 0x0001785201007387 */ /* 0x0005e20000100a00 */
[C---:B---3--:R-:W-:Y:S08]  /*13590*/  HMMA.1688.F32.TF32 R84, R48.reuse, R26, R140 ;  /* 0x0000001a3054723c */ /* 0x048ff0000008108c */
[----:B--2---:R-:W-:Y:S07]  /*135a0*/  HMMA.1688.F32.TF32 R80, R48, R30, R144 ;  /* 0x0000001e3050723c */ /* 0x004fee0000081090 */
[----:B------:R-:W-:Y:S04]  /*135b0*/  STL.64 [R1+0x160], R88 ;  /* 0x0001605801007387 */ /* 0x000fe80000100a00 */
[----:B------:R-:W-:Y:S04]  /*135c0*/  STL.64 [R1+0x168], R90 ;  /* 0x0001685a01007387 */ /* 0x000fe80000100a00 */
[----:B------:R-:W-:Y:S04]  /*135d0*/  STL.64 [R1+0x140], R84 ;  /* 0x0001405401007387 */ /* 0x000fe80000100a00 */
[----:B------:R2:W-:Y:S01]  /*135e0*/  STL.64 [R1+0x148], R86 ;  /* 0x0001485601007387 */ /* 0x0005e20000100a00 */
[----:B------:R-:W-:-:S02]  /*135f0*/  IMAD.MOV.U32 R65, RZ, RZ, R63 ;  /* 0x000000ffff417224 */ /* 0x000fc400078e003f */
[----:B------:R-:W-:Y:S02]  /*13600*/  IMAD.MOV.U32 R66, RZ, RZ, R62 ;  /* 0x000000ffff427224 */ /* 0x000fe400078e003e */
[----:B------:R-:W-:Y:S01]  /*13610*/  IMAD.MOV.U32 R69, RZ, RZ, R57 ;  /* 0x000000ffff457224 */ /* 0x000fe200078e0039 */
[----:B------:R-:W-:Y:S04]  /*13620*/  STL.64 [R1+0x130], R80 ;  /* 0x0001305001007387 */ /* 0x000fe80000100a00 */
[----:B------:R3:W-:Y:S01]  /*13630*/  STL.64 [R1+0x138], R82 ;  /* 0x0001385201007387 */ /* 0x0007e20000100a00 */
[----:B--2---:R-:W-:Y:S01]  /*13640*/  HMMA.1688.F32.TF32 R84, R48, R34, R148 ;  /* 0x000000223054723c */ /* 0x004fe20000081094 */
[----:B------:R-:W-:Y:S02]  /*13650*/  IMAD.MOV.U32 R70, RZ, RZ, R56 ;  /* 0x000000ffff467224 */ /* 0x000fe400078e0038 */
[----:B------:R-:W-:Y:S01]  /*13660*/  IMAD.MOV.U32 R106, RZ, RZ, R16 ;  /* 0x000000ffff6a7224 */ /* 0x000fe200078e0010 */
[----:B------:R-:W-:Y:S01]  /*13670*/  MOV R100, R220 ;  /* 0x000000dc00647202 */ /* 0x000fe20000000f00 */
[----:B------:R-:W-:-:S02]  /*13680*/  IMAD.MOV.U32 R107, RZ, RZ, R13 ;  /* 0x000000ffff6b7224 */ /* 0x000fc400078e000d */
[----:B------:R-:W-:Y:S01]  /*13690*/  IMAD.MOV.U32 R101, RZ, RZ, R221 ;  /* 0x000000ffff657224 */ /* 0x000fe200078e00dd */
[C---:B-1----:R-:W-:Y:S01]  /*136a0*/  HMMA.1688.F32.TF32 R48, R44.reuse, R10, R156 ;  /* 0x0000000a2c30723c */ /* 0x042fe2000008109c */
[----:B------:R-:W-:Y:S02]  /*136b0*/  IMAD.MOV.U32 R102, RZ, RZ, R29 ;  /* 0x000000ffff667224 */ /* 0x000fe400078e001d */
[----:B------:R-:W-:Y:S02]  /*136c0*/  IMAD.MOV.U32 R103, RZ, RZ, R28 ;  /* 0x000000ffff677224 */ /* 0x000fe400078e001c */
[----:B------:R-:W-:Y:S01]  /*136d0*/  IMAD.MOV.U32 R109, RZ, RZ, R59 ;  /* 0x000000ffff6d7224 */ /* 0x000fe200078e003b */
[----:B------:R-:W-:Y:S01]  /*136e0*/  MOV R110, R52 ;  /* 0x00000034006e7202 */ /* 0x000fe20000000f00 */
[----:B------:R-:W-:Y:S01]  /*136f0*/  IMAD.MOV.U32 R140, RZ, RZ, R5 ;  /* 0x000000ffff8c7224 */ /* 0x000fe200078e0005 */
[----:B---3--:R-:W-:Y:S01]  /*13700*/  HMMA.1688.F32.TF32 R80, R44, R6, R152 ;  /* 0x000000062c50723c */ /* 0x008fe20000081098 */
[----:B------:R-:W-:Y:S01]  /*13710*/  IMAD.MOV.U32 R63, RZ, RZ, R43 ;  /* 0x000000ffff3f7224 */ /* 0x000fe200078e002b */
[----:B------:R-:W-:Y:S01]  /*13720*/  MOV R57, R41 ;  /* 0x0000002900397202 */ /* 0x000fe20000000f00 */
[----:B------:R-:W-:Y:S01]  /*13730*/  IMAD.MOV.U32 R56, RZ, RZ, R42 ;  /* 0x000000ffff387224 */ /* 0x000fe200078e002a */
[----:B------:R-:W-:Y:S01]  /*13740*/  LDS R41, [R3+0xa300] ;  /* 0x00a3000003297984 */ /* 0x000fe20000000800 */
[----:B------:R-:W-:-:S03]  /*13750*/  IMAD.MOV.U32 R62, RZ, RZ, R40 ;  /* 0x000000ffff3e7224 */ /* 0x000fc600078e0028 */
[----:B------:R-:W-:Y:S04]  /*13760*/  LDS R40, [R252+0xa300] ;  /* 0x00a30000fc287984 */ /* 0x000fe80000000800 */
[----:B------:R-:W-:Y:S04]  /*13770*/  LDS R42, [R252+0xb300] ;  /* 0x00b30000fc2a7984 */ /* 0x000fe80000000800 */
[----:B------:R-:W1:Y:S04]  /*13780*/  LDS R43, [R3+0xb300] ;  /* 0x00b30000032b7984 */ /* 0x000e680000000800 */
[----:B------:R-:W-:Y:S04]  /*13790*/  STL.64 [R1+0x120], R84 ;  /* 0x0001205401007387 */ /* 0x000fe80000100a00 */
[----:B------:R-:W-:Y:S04]  /*137a0*/  STL.64 [R1+0x128], R86 ;  /* 0x0001285601007387 */ /* 0x000fe80000100a00 */
[----:B------:R-:W-:Y:S04]  /*137b0*/  STL.64 [R1+0x110], R80 ;  /* 0x0001105001007387 */ /* 0x000fe80000100a00 */
[----:B------:R-:W-:Y:S04]  /*137c0*/  STL.64 [R1+0x118], R82 ;  /* 0x0001185201007387 */ /* 0x000fe80000100a00 */
[----:B------:R-:W-:Y:S04]  /*137d0*/  STL.64 [R1+0x100], R48 ;  /* 0x0001003001007387 */ /* 0x000fe80000100a00 */
[----:B------:R2:W-:Y:S01]  /*137e0*/  STL.64 [R1+0x108], R50 ;  /* 0x0001083201007387 */ /* 0x0005e20000100a00 */
[----:B------:R-:W-:-:S02]  /*137f0*/  IMAD.MOV.U32 R141, RZ, RZ, R32 ;  /* 0x000000ffff8d7224 */ /* 0x000fc400078e0020 */
[----:B------:R-:W-:Y:S02]  /*13800*/  IMAD.MOV.U32 R142, RZ, RZ, R33 ;  /* 0x000000ffff8e7224 */ /* 0x000fe400078e0021 */
[----:B------:R-:W-:Y:S01]  /*13810*/  IMAD.MOV.U32 R108, RZ, RZ, R58 ;  /* 0x000000ffff6c7224 */ /* 0x000fe200078e003a */
[C---:B------:R-:W-:Y:S01]  /*13820*/  HMMA.1688.F32.TF32 R240, R44.reuse, R26, R172 ;  /* 0x0000001a2cf0723c */ /* 0x040fe200000810ac */
[----:B------:R-:W-:Y:S01]  /*13830*/  IMAD.MOV.U32 R143, RZ, RZ, R227 ;  /* 0x000000ffff8f7224 */ /* 0x000fe200078e00e3 */
[----:B------:R-:W-:Y:S01]  /*13840*/  LDS R144, [R252+0xc100] ;  /* 0x00c10000fc907984 */ /* 0x000fe20000000800 */
[----:B------:R-:W-:Y:S02]  /*13850*/  IMAD.MOV.U32 R111, RZ, RZ, R53 ;  /* 0x000000ffff6f7224 */ /* 0x000fe400078e0035 */
[----:B------:R-:W-:Y:S01]  /*13860*/  IMAD.MOV.U32 R104, RZ, RZ, R54 ;  /* 0x000000ffff687224 */ /* 0x000fe200078e0036 */
[----:B------:R-:W-:Y:S02]  /*13870*/  LDS R146, [R252+0xd100] ;  /* 0x00d10000fc927984 */ /* 0x000fe40000000800 */
[----:B--2---:R-:W-:Y:S01]  /*13880*/  HMMA.1688.F32.TF32 R48, R44, R14, R160 ;  /* 0x0000000e2c30723c */ /* 0x004fe200000810a0 */
[----:B------:R-:W-:Y:S01]  /*13890*/  MOV R82, R76 ;  /* 0x0000004c00527202 */ /* 0x000fe20000000f00 */
[----:B------:R-:W-:Y:S01]  /*138a0*/  IMAD.MOV.U32 R83, RZ, RZ, R77 ;  /* 0x000000ffff537224 */ /* 0x000fe200078e004d */
[----:B------:R-:W-:Y:S01]  /*138b0*/  LDS R145, [R3+0xc100] ;  /* 0x00c1000003917984 */ /* 0x000fe20000000800 */
[----:B------:R-:W-:-:S02]  /*138c0*/  IMAD.MOV.U32 R76, RZ, RZ, R78 ;  /* 0x000000ffff4c7224 */ /* 0x000fc400078e004e */
[----:B------:R-:W-:Y:S01]  /*138d0*/  IMAD.MOV.U32 R77, RZ, RZ, R79 ;  /* 0x000000ffff4d7224 */ /* 0x000fe200078e004f */
[----:B------:R-:W-:Y:S01]  /*138e0*/  LDS R147, [R3+0xd100] ;  /* 0x00d1000003937984 */ /* 0x000fe20000000800 */
[----:B------:R-:W-:Y:S01]  /*138f0*/  IMAD.MOV.U32 R78, RZ, RZ, R72 ;  /* 0x000000ffff4e7224 */ /* 0x000fe200078e0048 */
[----:B------:R-:W-:Y:S01]  /*13900*/  MOV R72, R74 ;  /* 0x0000004a00487202 */ /* 0x000fe20000000f00 */
[----:B------:R-:W-:Y:S01]  /*13910*/  IMAD.MOV.U32 R79, RZ, RZ, R73 ;  /* 0x000000ffff4f7224 */ /* 0x000fe200078e0049 */
[----:B-1----:R-:W-:Y:S01]  /*13920*/  HMMA.1688.F32.TF32 R184, R40, R6, R184 ;  /* 0x0000000628b8723c */ /* 0x002fe200000810b8 */
[----:B------:R-:W-:-:S07]  /*13930*/  IMAD.MOV.U32 R73, RZ, RZ, R75 ;  /* 0x000000ffff497224 */ /* 0x000fce00078e004b */
[----:B------:R-:W-:Y:S01]  /*13940*/  HMMA.1688.F32.TF32 R188, R40, R10, R188 ;  /* 0x0000000a28bc723c */ /* 0x000fe200000810bc */
[----:B------:R-:W-:-:S07]  /*13950*/  IMAD.MOV.U32 R74, RZ, RZ, R68 ;  /* 0x000000ffff4a7224 */ /* 0x000fce00078e0044 */
[----:B------:R-:W-:Y:S01]  /*13960*/  HMMA.1688.F32.TF32 R192, R40, R14, R192 ;  /* 0x0000000e28c0723c */ /* 0x000fe200000810c0 */
[----:B------:R-:W-:-:S07]  /*13970*/  IMAD.MOV.U32 R75, RZ, RZ, R69 ;  /* 0x000000ffff4b7224 */ /* 0x000fce00078e0045 */
[----:B------:R-:W-:Y:S01]  /*13980*/  HMMA.1688.F32.TF32 R196, R40, R18, R196 ;  /* 0x0000001228c4723c */ /* 0x000fe200000810c4 */
[----:B------:R-:W-:Y:S01]  /*13990*/  IMAD.MOV.U32 R68, RZ, RZ, R70 ;  /* 0x000000ffff447224 */ /* 0x000fe200078e0046 */
[----:B------:R-:W-:Y:S01]  /*139a0*/  MOV R70, R64 ;  /* 0x0000004000467202 */ /* 0x000fe20000000f00 */
[----:B------:R-:W-:-:S05]  /*139b0*/  IMAD.MOV.U32 R69, RZ, RZ, R71 ;  /* 0x000000ffff457224 */ /* 0x000fca00078e0047 */
[----:B------:R-:W-:Y:S01]  /*139c0*/  HMMA.1688.F32.TF32 R200, R40, R22, R200 ;  /* 0x0000001628c8723c */ /* 0x000fe200000810c8 */
        /* <DEDUP_REMOVED lines=8> */
[----:B------:R-:W-:Y:S01]  /*13a50*/  IMAD.MOV.U32 R67, RZ, RZ, R61 ;  /* 0x000000ffff437224 */ /* 0x000fe200078e003d */
[----:B------:R1:W-:Y:S01]  /*13a60*/  STL.64 [R1+0xf0], R48 ;  /* 0x0000f03001007387 */ /* 0x0003e20000100a00 */
[----:B------:R-:W-:Y:S02]  /*13a70*/  IMAD.MOV.U32 R61, RZ, RZ, R0 ;  /* 0x000000ffff3d7224 */ /* 0x000fe400078e0000 */
[----:B------:R-:W-:Y:S01]  /*13a80*/  IMAD.MOV.U32 R2, RZ, RZ, R50 ;  /* 0x000000ffff027224 */ /* 0x000fe200078e0032 */
[----:B------:R-:W-:Y:S01]  /*13a90*/  MOV R88, R230 ;  /* 0x000000e600587202 */ /* 0x000fe20000000f00 */
[----:B------:R-:W-:Y:S01]  /*13aa0*/  IMAD.MOV.U32 R0, RZ, RZ, R51 ;  /* 0x000000ffff007224 */ /* 0x000fe200078e0033 */
[----:B------:R-:W-:Y:S01]  /*13ab0*/  HMMA.1688.F32.TF32 R40, R36, R6, R216 ;  /* 0x000000062428723c */ /* 0x000fe200000810d8 */
[----:B------:R-:W-:-:S02]  /*13ac0*/  IMAD.MOV.U32 R89, RZ, RZ, R229 ;  /* 0x000000ffff597224 */ /* 0x000fc400078e00e5 */
[----:B------:R-:W-:Y:S02]  /*13ad0*/  IMAD.MOV.U32 R90, RZ, RZ, R228 ;  /* 0x000000ffff5a7224 */ /* 0x000fe400078e00e4 */
[----:B------:R-:W-:Y:S02]  /*13ae0*/  IMAD.MOV.U32 R91, RZ, RZ, R21 ;  /* 0x000000ffff5b7224 */ /* 0x000fe400078e0015 */
[----:B------:R-:W-:Y:S01]  /*13af0*/  IMAD.MOV.U32 R84, RZ, RZ, R226 ;  /* 0x000000ffff547224 */ /* 0x000fe200078e00e2 */
[----:B-1----:R-:W-:Y:S01]  /*13b00*/  HMMA.1688.F32.TF32 R48, R44, R18, R164 ;  /* 0x000000122c30723c */ /* 0x002fe200000810a4 */
[----:B------:R-:W-:Y:S01]  /*13b10*/  IMAD.MOV.U32 R85, RZ, RZ, R225 ;  /* 0x000000ffff557224 */ /* 0x000fe200078e00e1 */
[----:B------:R-:W-:Y:S01]  /*13b20*/  MOV R86, R224 ;  /* 0x000000e000567202 */ /* 0x000fe20000000f00 */
[----:B------:R-:W-:Y:S01]  /*13b30*/  IMAD.MOV.U32 R87, RZ, RZ, R231 ;  /* 0x000000ffff577224 */ /* 0x000fe200078e00e7 */
[----:B------:R-:W-:Y:S01]  /*13b40*/  MOV R136, R62 ;  /* 0x0000003e00887202 */ /* 0x000fe20000000f00 */
[----:B------:R-:W-:Y:S01]  /*13b50*/  IMAD.MOV.U32 R137, RZ, RZ, R63 ;  /* 0x000000ffff897224 */ /* 0x000fe200078e003f */
[----:B------:R-:W-:Y:S01]  /*13b60*/  LDS R80, [R252+0xc000] ;  /* 0x00c00000fc507984 */ /* 0x000fe20000000800 */
[----:B------:R-:W-:-:S02]  /*13b70*/  IMAD.MOV.U32 R138, RZ, RZ, R56 ;  /* 0x000000ffff8a7224 */ /* 0x000fc400078e0038 */
[----:B------:R-:W-:Y:S01]  /*13b80*/  IMAD.MOV.U32 R139, RZ, RZ, R57 ;  /* 0x000000ffff8b7224 */ /* 0x000fe200078e0039 */
[----:B------:R-:W-:Y:S01]  /*13b90*/  HMMA.1688.F32.TF32 R244, R44, R22, R168 ;  /* 0x000000162cf4723c */ /* 0x000fe200000810a8 */
[----:B------:R-:W-:Y:S01]  /*13ba0*/  IMAD.MOV.U32 R105, RZ, RZ, R55 ;  /* 0x000000ffff697224 */ /* 0x000fe200078e0037 */
[----:B------:R-:W-:Y:S11]  /*13bb0*/  LDS R81, [R3+0xc000] ;  /* 0x00c0000003517984 */ /* 0x000ff60000000800 */
[----:B------:R-:W-:Y:S04]  /*13bc0*/  STL.64 [R1+0xe0], R48 ;  /* 0x0000e03001007387 */ /* 0x000fe80000100a00 */
[----:B------:R-:W-:Y:S04]  /*13bd0*/  STL.64 [R1+0xe8], R50 ;  /* 0x0000e83201007387 */ /* 0x000fe80000100a00 */
[----:B------:R-:W-:Y:S04]  /*13be0*/  STL.64 [R1+0x150], R40 ;  /* 0x0001502801007387 */ /* 0x000fe80000100a00 */
[----:B------:R-:W-:Y:S04]  /*13bf0*/  STL.64 [R1+0x158], R42 ;  /* 0x0001582a01007387 */ /* 0x000fe80000100a00 */
[----:B------:R-:W2:Y:S04]  /*13c00*/  LDL.LU R16, [R1+0xac8] ;  /* 0x000ac80001107983 */ /* 0x000ea80000300800 */
[----:B------:R-:W3:Y:S04]  /*13c10*/  LDL.LU R13, [R1+0xac4] ;  /* 0x000ac400010d7983 */ /* 0x000ee80000300800 */
[----:B------:R-:W4:Y:S04]  /*13c20*/  LDL.LU R220, [R1+0xac0] ;  /* 0x000ac00001dc7983 */ /* 0x000f280000300800 */
[----:B------:R-:W5:Y:S04]  /*13c30*/  LDL.LU R221, [R1+0xabc] ;  /* 0x000abc0001dd7983 */ /* 0x000f680000300800 */
[----:B------:R-:W4:Y:S04]  /*13c40*/  LDL.LU R29, [R1+0xab8] ;  /* 0x000ab800011d7983 */ /* 0x000f280000300800 */
        /* <DEDUP_REMOVED lines=15> */
[----:B------:R-:W4:Y:S01]  /*13d40*/  LDL.LU R224, [R1+0xa78] ;  /* 0x000a780001e07983 */ /* 0x000f220000300800 */
[----:B------:R-:W-:-:S03]  /*13d50*/  MOV R134, R76 ;  /* 0x0000004c00867202 */ /* 0x000fc60000000f00 */
[----:B------:R-:W4:Y:S01]  /*13d60*/  LDL.LU R231, [R1+0xa74] ;  /* 0x000a740001e77983 */ /* 0x000f220000300800 */
[----:B------:R-:W-:-:S03]  /*13d70*/  IMAD.MOV.U32 R135, RZ, RZ, R77 ;  /* 0x000000ffff877224 */ /* 0x000fc600078e004d */
[----:B------:R-:W4:Y:S01]  /*13d80*/  LDL.LU R5, [R1+0xa70] ;  /* 0x000a700001057983 */ /* 0x000f220000300800 */
[----:B------:R-:W-:-:S03]  /*13d90*/  IMAD.MOV.U32 R128, RZ, RZ, R78 ;  /* 0x000000ffff807224 */ /* 0x000fc600078e004e */
[----:B------:R-:W4:Y:S01]  /*13da0*/  LDL.LU R32, [R1+0xa6c] ;  /* 0x000a6c0001207983 */ /* 0x000f220000300800 */
[----:B------:R-:W-:-:S03]  /*13db0*/  IMAD.MOV.U32 R129, RZ, RZ, R79 ;  /* 0x000000ffff817224 */ /* 0x000fc600078e004f */
[----:B------:R-:W4:Y:S01]  /*13dc0*/  LDL.LU R33, [R1+0xa68] ;  /* 0x000a680001217983 */ /* 0x000f220000300800 */
[----:B------:R-:W-:-:S03]  /*13dd0*/  IMAD.MOV.U32 R78, RZ, RZ, R17 ;  /* 0x000000ffff4e7224 */ /* 0x000fc600078e0011 */
[----:B------:R-:W4:Y:S01]  /*13de0*/  LDL.LU R227, [R1+0xa64] ;  /* 0x000a640001e37983 */ /* 0x000f220000300800 */
        /* <DEDUP_REMOVED lines=9> */
[----:B--2---:R-:W-:Y:S01]  /*13e80*/  IMAD.MOV.U32 R77, RZ, RZ, R16 ;  /* 0x000000ffff4d7224 */ /* 0x004fe200078e0010 */
[----:B---3--:R-:W-:Y:S02]  /*13e90*/  MOV R76, R13 ;  /* 0x0000000d004c7202 */ /* 0x008fe40000000f00 */
[----:B------:R-:W2:Y:S04]  /*13ea0*/  LDL.LU R13, [R1+0xa60] ;  /* 0x000a6000010d7983 */ /* 0x000ea80000300800 */
[----:B------:R-:W3:Y:S04]  /*13eb0*/  LDL.LU R16, [R1+0xa5c] ;  /* 0x000a5c0001107983 */ /* 0x000ee80000300800 */
[----:B------:R-:W2:Y:S01]  /*13ec0*/  LDL.LU R17, [R1+0xa58] ;  /* 0x000a580001117983 */ /* 0x000ea20000300800 */
[----:B-----5:R-:W-:Y:S01]  /*13ed0*/  MOV R74, R221 ;  /* 0x000000dd004a7202 */ /* 0x020fe20000000f00 */
[----:B----4-:R-:W-:-:S02]  /*13ee0*/  IMAD.MOV.U32 R73, RZ, RZ, R29 ;  /* 0x000000ffff497224 */ /* 0x010fc400078e001d */
[----:B------:R-:W4:Y:S01]  /*13ef0*/  LDL.LU R20, [R1+0xa54] ;  /* 0x000a540001147983 */ /* 0x000f220000300800 */
[----:B------:R-:W-:-:S03]  /*13f00*/  IMAD.MOV.U32 R72, RZ, RZ, R28 ;  /* 0x000000ffff487224 */ /* 0x000fc600078e001c */
[----:B------:R-:W5:Y:S01]  /*13f10*/  LDL.LU R28, [R1+0xa50] ;  /* 0x000a5000011c7983 */ /* 0x000f620000300800 */
[----:B------:R-:W-:-:S03]  /*13f20*/  IMAD.MOV.U32 R75, RZ, RZ, R220 ;  /* 0x000000ffff4b7224 */ /* 0x000fc600078e00dc */
[----:B------:R-:W2:Y:S04]  /*13f30*/  LDL.LU R29, [R1+0xa4c] ;  /* 0x000a4c00011d7983 */ /* 0x000ea80000300800 */
[----:B------:R-:W2:Y:S01]  /*13f40*/  LDL.LU R221, [R1+0xa48] ;  /* 0x000a480001dd7983 */ /* 0x000ea20000300800 */
[----:B------:R-:W-:Y:S02]  /*13f50*/  IMAD.MOV.U32 R70, RZ, RZ, R223 ;  /* 0x000000ffff467224 */ /* 0x000fe400078e00df */
[----:B------:R-:W-:Y:S01]  /*13f60*/  IMAD.MOV.U32 R69, RZ, RZ, R25 ;  /* 0x000000ffff457224 */ /* 0x000fe200078e0019 */
[----:B------:R-:W3:Y:S01]  /*13f70*/  LDL.LU R220, [R1+0xa44] ;  /* 0x000a440001dc7983 */ /* 0x000ee20000300800 */
[----:B------:R-:W-:-:S03]  /*13f80*/  IMAD.MOV.U32 R68, RZ, RZ, R24 ;  /* 0x000000ffff447224 */ /* 0x000fc600078e0018 */
[----:B------:R-:W4:Y:S01]  /*13f90*/  LDL.LU R24, [R1+0xa40] ;  /* 0x000a400001187983 */ /* 0x000f220000300800 */
[----:B------:R-:W-:-:S03]  /*13fa0*/  IMAD.MOV.U32 R71, RZ, RZ, R222 ;  /* 0x000000ffff477224 */ /* 0x000fc600078e00de */
[----:B------:R-:W4:Y:S04]  /*13fb0*/  LDL.LU R25, [R1+0xa3c] ;  /* 0x000a3c0001197983 */ /* 0x000f280000300800 */
[----:B------:R-:W4:Y:S04]  /*13fc0*/  LDL.LU R223, [R1+0xa38] ;  /* 0x000a380001df7983 */ /* 0x000f280000300800 */
[----:B------:R-:W5:Y:S01]  /*13fd0*/  LDL.LU R222, [R1+0xa34] ;  /* 0x000a340001de7983 */ /* 0x000f620000300800 */
[----:B------:R-:W-:Y:S02]  /*13fe0*/  IMAD.MOV.U32 R118, RZ, RZ, R60 ;  /* 0x000000ffff767224 */ /* 0x000fe400078e003c */
[----:B------:R-:W-:-:S02]  /*13ff0*/  IMAD.MOV.U32 R119, RZ, RZ, R61 ;  /* 0x000000ffff777224 */ /* 0x000fc400078e003d */
[----:B------:R-:W-:Y:S02]  /*14000*/  IMAD.MOV.U32 R63, RZ, RZ, R230 ;  /* 0x000000ffff3f7224 */ /* 0x000fe400078e00e6 */
[----:B------:R-:W-:Y:S02]  /*14010*/  IMAD.MOV.U32 R62, RZ, RZ, R229 ;  /* 0x000000ffff3e7224 */ /* 0x000fe400078e00e5 */
[----:B------:R-:W-:Y:S01]  /*14020*/  IMAD.MOV.U32 R61, RZ, RZ, R228 ;  /* 0x000000ffff3d7224 */ /* 0x000fe200078e00e4 */
[----:B------:R-:W-:Y:S02]  /*14030*/  MOV R60, R21 ;  /* 0x00000015003c7202 */ /* 0x000fe40000000f00 */
[----:B------:R-:W5:Y:S04]  /*14040*/  LDL.LU R21, [R1+0xa30] ;  /* 0x000a300001157983 */ /* 0x000f680000300800 */
[----:B------:R-:W5:Y:S04]  /*14050*/  LDL.LU R228, [R1+0xa2c] ;  /* 0x000a2c0001e47983 */ /* 0x000f680000300800 */
[----:B------:R-:W5:Y:S01]  /*14060*/  LDL.LU R229, [R1+0xa28] ;  /* 0x000a280001e57983 */ /* 0x000f620000300800 */
[----:B------:R-:W-:Y:S01]  /*14070*/  MOV R58, R225 ;  /* 0x000000e1003a7202 */ /* 0x000fe20000000f00 */
[----:B------:R-:W-:-:S02]  /*14080*/  IMAD.MOV.U32 R57, RZ, RZ, R224 ;  /* 0x000000ffff397224 */ /* 0x000fc400078e00e0 */
[----:B------:R-:W5:Y:S01]  /*14090*/  LDL.LU R230, [R1+0xa24] ;  /* 0x000a240001e67983 */ /* 0x000f620000300800 */
[----:B------:R-:W-:-:S03]  /*140a0*/  IMAD.MOV.U32 R56, RZ, RZ, R231 ;  /* 0x000000ffff387224 */ /* 0x000fc600078e00e7 */
[----:B------:R-:W5:Y:S01]  /*140b0*/  LDL.LU R231, [R1+0xa20] ;  /* 0x000a200001e77983 */ /* 0x000f620000300800 */
[----:B------:R-:W-:-:S03]  /*140c0*/  IMAD.MOV.U32 R59, RZ, RZ, R226 ;  /* 0x000000ffff3b7224 */ /* 0x000fc600078e00e2 */
[----:B------:R-:W5:Y:S01]  /*140d0*/  LDL.LU R224, [R1+0xa1c] ;  /* 0x000a1c0001e07983 */ /* 0x000f620000300800 */
[----:B------:R-:W-:-:S03]  /*140e0*/  IMAD.MOV.U32 R151, RZ, RZ, R5 ;  /* 0x000000ffff977224 */ /* 0x000fc600078e0005 */
[----:B------:R-:W5:Y:S04]  /*140f0*/  LDL.LU R225, [R1+0xa18] ;  /* 0x000a180001e17983 */ /* 0x000f680000300800 */
[----:B------:R-:W5:Y:S01]  /*14100*/  LDL.LU R226, [R1+0xa14] ;  /* 0x000a140001e27983 */ /* 0x000f620000300800 */
[----:B------:R-:W-:-:S03]  /*14110*/  IMAD.MOV.U32 R148, RZ, RZ, R227 ;  /* 0x000000ffff947224 */ /* 0x000fc600078e00e3 */
[----:B------:R-:W5:Y:S04]  /*14120*/  LDL.LU R227, [R1+0xa10] ;  /* 0x000a100001e37983 */ /* 0x000f680000300800 */
[----:B------:R-:W5:Y:S01]  /*14130*/  LDL.LU R5, [R1+0x2a4] ;  /* 0x0002a40001057983 */ /* 0x000f620000300800 */
[----:B--2---:R-:W-:Y:S01]  /*14140*/  IMAD.MOV.U32 R157, RZ, RZ, R221 ;  /* 0x000000ffff9d7224 */ /* 0x004fe200078e00dd */
[----:B---3--:R-:W-:Y:S02]  /*14150*/  MOV R156, R220 ;  /* 0x000000dc009c7202 */ /* 0x008fe40000000f00 */
[----:B------:R-:W2:Y:S04]  /*14160*/  LDL.LU R220, [R1+0xa0c] ;  /* 0x000a0c0001dc7983 */ /* 0x000ea80000300800 */
[----:B------:R-:W2:Y:S01]  /*14170*/  LDL.LU R221, [R1+0xa08] ;  /* 0x000a080001dd7983 */ /* 0x000ea20000300800 */
[----:B----4-:R-:W-:-:S02]  /*14180*/  IMAD.MOV.U32 R161, RZ, RZ, R223 ;  /* 0x000000ffffa17224 */ /* 0x010fc400078e00df */
[----:B-----5:R-:W-:Y:S02]  /*14190*/  IMAD.MOV.U32 R160, RZ, RZ, R222 ;  /* 0x000000ffffa07224 */ /* 0x020fe400078e00de */
[----:B------:R-:W2:Y:S04]  /*141a0*/  LDL.LU R222, [R1+0xa04] ;  /* 0x000a040001de7983 */ /* 0x000ea80000300800 */
[----:B------:R-:W2:Y:S04]  /*141b0*/  LDL.LU R223, [R1+0xa00] ;  /* 0x000a000001df7983 */ /* 0x000ea80000300800 */
[----:B------:R-:W3:Y:S04]  /*141c0*/  LDL.LU R164, [R1+0x298] ;  /* 0x0002980001a47983 */ /* 0x000ee80000300800 */
[----:B------:R-:W3:Y:S04]  /*141d0*/  LDL.LU R165, [R1+0x29c] ;  /* 0x00029c0001a57983 */ /* 0x000ee80000300800 */
[----:B------:R-:W3:Y:S01]  /*141e0*/  LDL.LU R166, [R1+0x2a0] ;  /* 0x0002a00001a67983 */ /* 0x000ee20000300800 */
[----:B------:R-:W-:Y:S01]  /*141f0*/  MOV R162, R25 ;  /* 0x0000001900a27202 */ /* 0x000fe20000000f00 */
[----:B------:R-:W-:Y:S01]  /*14200*/  IMAD.MOV.U32 R163, RZ, RZ, R24 ;  /* 0x000000ffffa37224 */ /* 0x000fe200078e0018 */
[----:B------:R-:W-:Y:S01]  /*14210*/  MOV R217, R233 ;  /* 0x000000e900d97202 */ /* 0x000fe20000000f00 */
[----:B------:R-:W-:-:S02]  /*14220*/  IMAD.MOV.U32 R167, RZ, RZ, R21 ;  /* 0x000000ffffa77224 */ /* 0x000fc400078e0015 */
[----:B------:R-:W-:Y:S02]  /*14230*/  IMAD.MOV.U32 R216, RZ, RZ, R232 ;  /* 0x000000ffffd87224 */ /* 0x000fe400078e00e8 */
[----:B------:R-:W4:Y:S01]  /*14240*/  LDL.LU R232, [R1+0x9fc] ;  /* 0x0009fc0001e87983 */ /* 0x000f220000300800 */
[----:B------:R-:W-:Y:S01]  /*14250*/  IMAD.MOV.U32 R218, RZ, RZ, R234 ;  /* 0x000000ffffda7224 */ /* 0x000fe200078e00ea */
[----:B------:R-:W-:Y:S01]  /*14260*/  HMMA.1688.F32.TF32 R24, R36, R26, R160 ;  /* 0x0000001a2418723c */ /* 0x000fe200000810a0 */
[----:B------:R-:W-:Y:S01]  /*14270*/  IMAD.MOV.U32 R219, RZ, RZ, R236 ;  /* 0x000000ffffdb7224 */ /* 0x000fe200078e00ec */
[----:B------:R-:W4:Y:S01]  /*14280*/  LDL.LU R233, [R1+0x9f8] ;  /* 0x0009f80001e97983 */ /* 0x000f220000300800 */
[----:B------:R-:W-:-:S03]  /*14290*/  IMAD.MOV.U32 R152, RZ, RZ, R20 ;  /* 0x000000ffff987224 */ /* 0x000fc600078e0014 */
[----:B------:R-:W4:Y:S04]  /*142a0*/  LDL.LU R234, [R1+0x9f4] ;  /* 0x0009f40001ea7983 */ /* 0x000f280000300800 */
[----:B------:R-:W5:Y:S04]  /*142b0*/  LDL.LU R236, [R1+0x9f0] ;  /* 0x0009f00001ec7983 */ /* 0x000f680000300800 */
[----:B------:R-:W2:Y:S04]  /*142c0*/  LDL.LU R160, [R1+0x288] ;  /* 0x0002880001a07983 */ /* 0x000ea80000300800 */
[----:B------:R-:W2:Y:S04]  /*142d0*/  LDL.LU R161, [R1+0x28c] ;  /* 0x00028c0001a17983 */ /* 0x000ea80000300800 */
[----:B------:R-:W2:Y:S04]  /*142e0*/  LDL.LU R162, [R1+0x290] ;  /* 0x0002900001a27983 */ /* 0x000ea80000300800 */
[----:B------:R-:W2:Y:S01]  /*142f0*/  LDL.LU R163, [R1+0x294] ;  /* 0x0002940001a37983 */ /* 0x000ea20000300800 */
[----:B------:R-:W-:-:S02]  /*14300*/  IMAD.MOV.U32 R172, RZ, RZ, R249 ;  /* 0x000000ffffac7224 */ /* 0x000fc400078e00f9 */
[----:B------:R-:W-:Y:S02]  /*14310*/  IMAD.MOV.U32 R173, RZ, RZ, R250 ;  /* 0x000000ffffad7224 */ /* 0x000fe400078e00fa */
[----:B------:R-:W-:Y:S02]  /*14320*/  IMAD.MOV.U32 R174, RZ, RZ, R251 ;  /* 0x000000ffffae7224 */ /* 0x000fe400078e00fb */
[----:B------:R-:W-:Y:S01]  /*14330*/  IMAD.MOV.U32 R175, RZ, RZ, R235 ;  /* 0x000000ffffaf7224 */ /* 0x000fe200078e00eb */
[----:B------:R-:W-:Y:S01]  /*14340*/  MOV R122, R64 ;  /* 0x00000040007a7202 */ /* 0x000fe20000000f00 */
[----:B------:R-:W-:Y:S01]  /*14350*/  IMAD.MOV.U32 R123, RZ, RZ, R65 ;  /* 0x000000ffff7b7224 */ /* 0x000fe200078e0041 */
[----:B------:R-:W-:Y:S01]  /*14360*/  HMMA.1688.F32.TF32 R176, R44, R30, R176 ;  /* 0x0000001e2cb0723c */ /* 0x000fe200000810b0 */
[----:B------:R-:W-:Y:S01]  /*14370*/  IMAD.MOV.U32 R116, RZ, RZ, R66 ;  /* 0x000000ffff747224 */ /* 0x000fe200078e0042 */
[----:B------:R-:W-:Y:S01]  /*14380*/  MOV R155, R13 ;  /* 0x0000000d009b7202 */ /* 0x000fe20000000f00 */
[----:B------:R-:W-:Y:S01]  /*14390*/  IMAD.MOV.U32 R132, RZ, RZ, R82 ;  /* 0x000000ffff847224 */ /* 0x000fe200078e0052 */
[----:B------:R-:W-:Y:S01]  /*143a0*/  LDSM.16.M88.4 R40, [R5+0x23080] ;  /* 0x023080000528783b */ /* 0x000fe20000000200 */
[----:B------:R-:W-:-:S02]  /*143b0*/  IMAD.MOV.U32 R133, RZ, RZ, R83 ;  /* 0x000000ffff857224 */ /* 0x000fc400078e0053 */
[----:B------:R-:W-:Y:S01]  /*143c0*/  IMAD.MOV.U32 R117, RZ, RZ, R67 ;  /* 0x000000ffff757224 */ /* 0x000fe200078e0043 */
[----:B------:R-:W-:Y:S01]  /*143d0*/  HMMA.1688.F32.TF32 R180, R44, R34, R180 ;  /* 0x000000222cb4723c */ /* 0x000fe200000810b4 */
[----:B------:R-:W-:Y:S01]  /*143e0*/  IMAD.MOV.U32 R153, RZ, RZ, R17 ;  /* 0x000000ffff997224 */ /* 0x000fe200078e0011 */
[----:B------:R-:W-:Y:S01]  /*143f0*/  LDS R82, [R252+0xd000] ;  /* 0x00d00000fc527984 */ /* 0x000fe20000000800 */
[----:B------:R-:W-:-:S03]  /*14400*/  IMAD.MOV.U32 R154, RZ, RZ, R16 ;  /* 0x000000ffff9a7224 */ /* 0x000fc600078e0010 */
[----:B------:R-:W-:Y:S02]  /*14410*/  LDSM.16.M88.4 R52, [R5+0x24080] ;  /* 0x024080000534783b */ /* 0x000fe40000000200 */
[C---:B------:R-:W-:Y:S02]  /*14420*/  HMMA.1688.F32.TF32 R224, R36.reuse, R14, R224 ;  /* 0x0000000e24e0723c */ /* 0x040fe400000810e0 */
[----:B------:R-:W-:Y:S06]  /*14430*/  LDSM.16.M88.4 R48, [R5+0x25080] ;  /* 0x025080000530783b */ /* 0x000fec0000000200 */
[----:B---3--:R-:W-:Y:S01]  /*14440*/  HMMA.1688.F32.TF32 R20, R36, R22, R164 ;  /* 0x000000162414723c */ /* 0x008fe200000810a4 */
[----:B------:R-:W-:Y:S01]  /*14450*/  IMAD.MOV.U32 R64, RZ, RZ, R12 ;  /* 0x000000ffff407224 */ /* 0x000fe200078e000c */
[----:B------:R-:W-:Y:S01]  /*14460*/  LDS R83, [R3+0xd000] ;  /* 0x00d0000003537984 */ /* 0x000fe20000000800 */
[----:B------:R-:W-:-:S02]  /*14470*/  IMAD.MOV.U32 R65, RZ, RZ, R9 ;  /* 0x000000ffff417224 */ /* 0x000fc400078e0009 */
[----:B------:R-:W-:Y:S01]  /*14480*/  IMAD.MOV.U32 R66, RZ, RZ, R8 ;  /* 0x000000ffff427224 */ /* 0x000fe200078e0008 */
[----:B------:R-:W1:Y:S01]  /*14490*/  LDSM.16.M88.4 R12, [R5+0x21080] ;  /* 0x02108000050c783b */ /* 0x000e620000000200 */
[----:B------:R-:W-:Y:S02]  /*144a0*/  IMAD.MOV.U32 R164, RZ, RZ, R237 ;  /* 0x000000ffffa47224 */ /* 0x000fe400078e00ed */
[----:B------:R-:W-:Y:S01]  /*144b0*/  IMAD.MOV.U32 R165, RZ, RZ, R238 ;  /* 0x000000ffffa57224 */ /* 0x000fe200078e00ee */
[----:B------:R-:W5:Y:S01]  /*144c0*/  LDL.LU R237, [R1+0x9ec] ;  /* 0x0009ec0001ed7983 */ /* 0x000f620000300800 */
[----:B------:R-:W-:Y:S01]  /*144d0*/  IMAD.MOV.U32 R166, RZ, RZ, R239 ;  /* 0x000000ffffa67224 */ /* 0x000fe200078e00ef */
[----:B------:R-:W-:Y:S02]  /*144e0*/  MOV R167, R248 ;  /* 0x000000f800a77202 */ /* 0x000fe40000000f00 */
[----:B------:R-:W5:Y:S04]  /*144f0*/  LDL.LU R238, [R1+0x9e8] ;  /* 0x0009e80001ee7983 */ /* 0x000f680000300800 */
[----:B------:R-:W5:Y:S04]  /*14500*/  LDL.LU R239, [R1+0x9e4] ;  /* 0x0009e40001ef7983 */ /* 0x000f680000300800 */
[----:B------:R-:W3:Y:S04]  /*14510*/  LDL.LU R248, [R1+0x9e0] ;  /* 0x0009e00001f87983 */ /* 0x000ee80000300800 */
[----:B------:R-:W3:Y:S04]  /*14520*/  LDL.LU R249, [R1+0x9dc] ;  /* 0x0009dc0001f97983 */ /* 0x000ee80000300800 */
[----:B------:R-:W3:Y:S04]  /*14530*/  LDL.LU R250, [R1+0x9d8] ;  /* 0x0009d80001fa7983 */ /* 0x000ee80000300800 */
[----:B------:R-:W3:Y:S04]  /*14540*/  LDL.LU R251, [R1+0x9d4] ;  /* 0x0009d40001fb7983 */ /* 0x000ee80000300800 */
[----:B------:R-:W4:Y:S01]  /*14550*/  LDL.LU R235, [R1+0x9d0] ;  /* 0x0009d00001eb7983 */ /* 0x000f220000300800 */
[----:B--2---:R-:W-:Y:S01]  /*14560*/  HMMA.1688.F32.TF32 R220, R36, R10, R220 ;  /* 0x0000000a24dc723c */ /* 0x004fe200000810dc */
[----:B------:R-:W-:-:S02]  /*14570*/  IMAD.MOV.U32 R67, RZ, RZ, R4 ;  /* 0x000000ffff437224 */ /* 0x000fc400078e0004 */
[----:B------:R-:W-:Y:S04]  /*14580*/  LDSM.16.M88.4 R44, [R5+0x22080] ;  /* 0x02208000052c783b */ /* 0x000fe80000000200 */
[----:B------:R-:W-:Y:S01]  /*14590*/  LDSM.16.M88.4 R8, [R5+0x26080] ;  /* 0x026080000508783b */ /* 0x000fe20000000200 */
[----:B------:R-:W-:Y:S03]  /*145a0*/  HMMA.1688.F32.TF32 R228, R36, R18, R228 ;  /* 0x0000001224e4723c */ /* 0x000fe600000810e4 */
[----:B------:R-:W2:Y:S04]  /*145b0*/  LDSM.16.M88.4 R16, [R5+0x20080] ;  /* 0x020080000510783b */ /* 0x000ea80000000200 */
[----:B------:R-:W2:Y:S01]  /*145c0*/  LDSM.16.M88.4 R4, [R5+0x27080] ;  /* 0x027080000504783b */ /* 0x000ea20000000200 */
[----:B------:R-:W-:-:S02]  /*145d0*/  IMAD.MOV.U32 R158, RZ, RZ, R29 ;  /* 0x000000ffff9e7224 */ /* 0x000fc400078e001d */
[----:B------:R-:W-:Y:S01]  /*145e0*/  IMAD.MOV.U32 R159, RZ, RZ, R28 ;  /* 0x000000ffff9f7224 */ /* 0x000fe200078e001c */
[----:B------:R-:W4:Y:S01]  /*145f0*/  LDL.LU R168, [R1+0x278] ;  /* 0x0002780001a87983 */ /* 0x000f220000300800 */
[----:B------:R-:W-:Y:S02]  /*14600*/  IMAD.MOV.U32 R149, RZ, RZ, R33 ;  /* 0x000000ffff957224 */ /* 0x000fe400078e0021 */
[----:B------:R-:W-:Y:S01]  /*14610*/  IMAD.MOV.U32 R150, RZ, RZ, R32 ;  /* 0x000000ffff967224 */ /* 0x000fe200078e0020 */
[----:B------:R-:W4:Y:S04]  /*14620*/  LDL.LU R169, [R1+0x27c] ;  /* 0x00027c0001a97983 */ /* 0x000f280000300800 */
[----:B------:R-:W4:Y:S04]  /*14630*/  LDL.LU R170, [R1+0x280] ;  /* 0x0002800001aa7983 */ /* 0x000f280000300800 */
[----:B------:R-:W4:Y:S01]  /*14640*/  LDL.LU R171, [R1+0x284] ;  /* 0x0002840001ab7983 */ /* 0x000f220000300800 */
[C---:B------:R-:W-:Y:S03]  /*14650*/  HMMA.1688.F32.TF32 R28, R36.reuse, R30, R156 ;  /* 0x0000001e241c723c */ /* 0x040fe6000008109c */
[----:B------:R-:W-:Y:S04]  /*14660*/  LDS R156, [R252+0xc300] ;  /* 0x00c30000fc9c7984 */ /* 0x000fe80000000800 */
[----:B------:R-:W-:Y:S01]  /*14670*/  LDS R158, [R252+0xd300] ;  /* 0x00d30000fc9e7984 */ /* 0x000fe20000000800 */
[----:B------:R-:W-:Y:S03]  /*14680*/  HMMA.1688.F32.TF32 R36, R36, R34, R152 ;  /* 0x000000222424723c */ /* 0x000fe60000081098 */
[----:B------:R-:W-:Y:S04]  /*14690*/  LDS R157, [R3+0xc300] ;  /* 0x00c30000039d7984 */ /* 0x000fe80000000800 */
[----:B------:R-:W-:Y:S01]  /*146a0*/  LDS R159, [R3+0xd300] ;  /* 0x00d30000039f7984 */ /* 0x000fe20000000800 */
[C---:B-1----:R-:W-:Y:S03]  /*146b0*/  HMMA.1688.F32.TF32 R56, R80.reuse, R12, R56 ;  /* 0x0000000c5038723c */ /* 0x042fe60000081038 */
[----:B------:R-:W-:Y:S04]  /*146c0*/  LDS R152, [R252+0xc280] ;  /* 0x00c28000fc987984 */ /* 0x000fe80000000800 */
[----:B------:R-:W-:Y:S01]  /*146d0*/  LDS R154, [R252+0xd280] ;  /* 0x00d28000fc9a7984 */ /* 0x000fe20000000800 */
[C---:B--2---:R-:W-:Y:S03]  /*146e0*/  HMMA.1688.F32.TF32 R32, R80.reuse, R16, R148 ;  /* 0x000000105020723c */ /* 0x044fe60000081094 */
[----:B------:R-:W-:Y:S04]  /*146f0*/  LDS R148, [R252+0xc200] ;  /* 0x00c20000fc947984 */ /* 0x000fe80000000800 */
[----:B------:R-:W-:Y:S01]  /*14700*/  LDS R150, [R252+0xd200] ;  /* 0x00d20000fc967984 */ /* 0x000fe20000000800 */
[C---:B------:R-:W-:Y:S03]  /*14710*/  HMMA.1688.F32.TF32 R60, R80.reuse, R44, R60 ;  /* 0x0000002c503c723c */ /* 0x040fe6000008103c */
[----:B------:R-:W-:Y:S04]  /*14720*/  LDS R149, [R3+0xc200] ;  /* 0x00c2000003957984 */ /* 0x000fe80000000800 */
[----:B------:R-:W-:Y:S01]  /*14730*/  LDS R151, [R3+0xd200] ;  /* 0x00d2000003977984 */ /* 0x000fe20000000800 */
[C---:B------:R-:W-:Y:S03]  /*14740*/  HMMA.1688.F32.TF32 R64, R80.reuse, R40, R64 ;  /* 0x000000285040723c */ /* 0x040fe60000081040 */
[----:B------:R-:W-:Y:S04]  /*14750*/  LDS R153, [R3+0xc280] ;  /* 0x00c2800003997984 */ /* 0x000fe80000000800 */
[----:B------:R-:W-:Y:S01]  /*14760*/  LDS R155, [R3+0xd280] ;  /* 0x00d28000039b7984 */ /* 0x000fe20000000800 */
[C---:B------:R-:W-:Y:S08]  /*14770*/  HMMA.1688.F32.TF32 R68, R80.reuse, R52, R68 ;  /* 0x000000345044723c */ /* 0x040ff00000081044 */
        /* <DEDUP_REMOVED lines=8> */
[----:B------:R-:W-:Y:S08]  /*14800*/  HMMA.1688.F32.TF32 R108, R112, R8, R108 ;  /* 0x00000008706c723c */ /* 0x000ff0000008106c */
[-C--:B------:R-:W-:Y:S08]  /*14810*/  HMMA.1688.F32.TF32 R80, R80, R4.reuse, R140 ;  /* 0x000000045050723c */ /* 0x080ff0000008108c */
[----:B------:R-:W-:Y:S08]  /*14820*/  HMMA.1688.F32.TF32 R112, R112, R4, R136 ;  /* 0x000000047070723c */ /* 0x000ff00000081088 */
[C---:B------:R-:W-:Y:S08]  /*14830*/  HMMA.1688.F32.TF32 R116, R144.reuse, R16, R116 ;  /* 0x000000109074723c */ /* 0x040ff00000081074 */
[C---:B------:R-:W-:Y:S08]  /*14840*/  HMMA.1688.F32.TF32 R120, R144.reuse, R12, R120 ;  /* 0x0000000c9078723c */ /* 0x040ff00000081078 */
[C---:B------:R-:W-:Y:S08]  /*14850*/  HMMA.1688.F32.TF32 R124, R144.reuse, R44, R124 ;  /* 0x0000002c907c723c */ /* 0x040ff0000008107c */
[C---:B------:R-:W-:Y:S08]  /*14860*/  HMMA.1688.F32.TF32 R128, R144.reuse, R40, R128 ;  /* 0x000000289080723c */ /* 0x040ff00000081080 */
[C---:B------:R-:W-:Y:S08]  /*14870*/  HMMA.1688.F32.TF32 R132, R144.reuse, R52, R132 ;  /* 0x000000349084723c */ /* 0x040ff00000081084 */
[C---:B-----5:R-:W-:Y:S08]  /*14880*/  HMMA.1688.F32.TF32 R140, R144.reuse, R8, R236 ;  /* 0x00000008908c723c */ /* 0x060ff000000810ec */
[C---:B---3--:R-:W-:Y:S08]  /*14890*/  HMMA.1688.F32.TF32 R136, R144.reuse, R48, R248 ;  /* 0x000000309088723c */ /* 0x048ff000000810f8 */
[----:B----4-:R-:W-:Y:S01]  /*148a0*/  HMMA.1688.F32.TF32 R144, R144, R4, R232 ;  /* 0x000000049090723c */ /* 0x010fe200000810e8 */
[----:B------:R-:W-:Y:S04]  /*148b0*/  LDS R232, [R252+0xc180] ;  /* 0x00c18000fce87984 */ /* 0x000fe80000000800 */
[----:B------:R-:W-:Y:S04]  /*148c0*/  LDS R234, [R252+0xd180] ;  /* 0x00d18000fcea7984 */ /* 0x000fe80000000800 */
[----:B------:R-:W-:Y:S04]  /*148d0*/  LDS R233, [R3+0xc180] ;  /* 0x00c1800003e97984 */ /* 0x000fe80000000800 */
[----:B------:R-:W1:Y:S02]  /*148e0*/  LDS R235, [R3+0xd180] ;  /* 0x00d1800003eb7984 */ /* 0x000e640000000800 */
[C---:B-1----:R-:W-:Y:S11]  /*148f0*/  HMMA.1688.F32.TF32 R160, R232.reuse, R16, R160 ;  /* 0x00000010e8a0723c */ /* 0x042ff600000810a0 */
[----:B------:R-:W-:Y:S11]  /*14900*/  @!UPT UIADD3 URZ, URZ, URZ, URZ ;  /* 0x0000003f3f3ff290 */ /* 0x000ff6000fffe03f */
[----:B------:R-:W-:Y:S01]  /*14910*/  @!UPT UIADD3 URZ, URZ, URZ, URZ ;  /* 0x0000003f3f3ff290 */ /* 0x000fe2000fffe03f */
[----:B------:R-:W-:Y:S04]  /*14920*/  STL [R1+0x914], R160 ;  /* 0x000914a001007387 */ /* 0x000fe80000100800 */
[----:B------:R-:W-:Y:S04]  /*14930*/  STL [R1+0x910], R161 ;  /* 0x000910a101007387 */ /* 0x000fe80000100800 */
[----:B------:R-:W-:Y:S04]  /*14940*/  STL [R1+0x90c], R162 ;  /* 0x00090ca201007387 */ /* 0x000fe80000100800 */
[----:B------:R-:W-:Y:S04]  /*14950*/  STL [R1+0x908], R163 ;  /* 0x000908a301007387 */ /* 0x000fe80000100800 */
[----:B------:R-:W2:Y:S04]  /*14960*/  LDL.LU R248, [R1+0x248] ;  /* 0x0002480001f87983 */ /* 0x000ea80000300800 */
[----:B------:R-:W2:Y:S04]  /*14970*/  LDL.LU R249, [R1+0x24c] ;  /* 0x00024c0001f97983 */ /* 0x000ea80000300800 */
[----:B------:R-:W2:Y:S04]  /*14980*/  LDL.LU R250, [R1+0x250] ;  /* 0x0002500001fa7983 */ /* 0x000ea80000300800 */
[----:B------:R-:W2:Y:S01]  /*14990*/  LDL.LU R251, [R1+0x254] ;  /* 0x0002540001fb7983 */ /* 0x000ea20000300800 */
[C---:B------:R-:W-:Y:S08]  /*149a0*/  HMMA.1688.F32.TF32 R164, R232.reuse, R12, R164 ;  /* 0x0000000ce8a4723c */ /* 0x040ff000000810a4 */
[C---:B------:R-:W-:Y:S08]  /*149b0*/  HMMA.1688.F32.TF32 R168, R232.reuse, R44, R168 ;  /* 0x0000002ce8a8723c */ /* 0x040ff000000810a8 */
[C---:B------:R-:W-:Y:S08]  /*149c0*/  HMMA.1688.F32.TF32 R172, R232.reuse, R40, R172 ;  /* 0x00000028e8ac723c */ /* 0x040ff000000810ac */
[C---:B------:R-:W-:Y:S01]  /*149d0*/  HMMA.1688.F32.TF32 R216, R232.reuse, R52, R216 ;  /* 0x00000034e8d8723c */ /* 0x040fe200000810d8 */
[----:B------:R1:W-:Y:S04]  /*149e0*/  STL [R1+0x924], R164 ;  /* 0x000924a401007387 */ /* 0x0003e80000100800 */
[----:B------:R3:W-:Y:S04]  /*149f0*/  STL [R1+0x920], R165 ;  /* 0x000920a501007387 */ /* 0x0007e80000100800 */
[----:B------:R4:W-:Y:S04]  /*14a00*/  STL [R1+0x91c], R166 ;  /* 0x00091ca601007387 */ /* 0x0009e80000100800 */
[----:B------:R5:W-:Y:S04]  /*14a10*/  STL [R1+0x918], R167 ;  /* 0x000918a701007387 */ /* 0x000be80000100800 */
[----:B-1----:R-:W2:Y:S04]  /*14a20*/  LDL.LU R164, [R1+0x238] ;  /* 0x0002380001a47983 */ /* 0x002ea80000300800 */
[----:B---3--:R-:W3:Y:S04]  /*14a30*/  LDL.LU R165, [R1+0x23c] ;  /* 0x00023c0001a57983 */ /* 0x008ee80000300800 */
[----:B----4-:R-:W3:Y:S04]  /*14a40*/  LDL.LU R166, [R1+0x240] ;  /* 0x0002400001a67983 */ /* 0x010ee80000300800 */
[----:B-----5:R-:W3:Y:S04]  /*14a50*/  LDL.LU R167, [R1+0x244] ;  /* 0x0002440001a77983 */ /* 0x020ee80000300800 */
        /* <DEDUP_REMOVED lines=8> */
[----:B------:R-:W4:Y:S04]  /*14ae0*/  LDL.LU R236, [R1+0x1a0] ;  /* 0x0001a00001ec7983 */ /* 0x000f280000300800 */
[----:B------:R-:W4:Y:S04]  /*14af0*/  LDL.LU R237, [R1+0x1a4] ;  /* 0x0001a40001ed7983 */ /* 0x000f280000300800 */
[----:B------:R-:W4:Y:S04]  /*14b00*/  LDL.LU R238, [R1+0x1a8] ;  /* 0x0001a80001ee7983 */ /* 0x000f280000300800 */
[----:B------:R-:W4:Y:S04]  /*14b10*/  LDL.LU R239, [R1+0x1ac] ;  /* 0x0001ac0001ef7983 */ /* 0x000f280000300800 */
[----:B------:R1:W-:Y:S04]  /*14b20*/  STL [R1+0x954], R216 ;  /* 0x000954d801007387 */ /* 0x0003e80000100800 */
[----:B------:R5:W-:Y:S04]  /*14b30*/  STL [R1+0x950], R217 ;  /* 0x000950d901007387 */ /* 0x000be80000100800 */
[----:B------:R5:W-:Y:S04]  /*14b40*/  STL [R1+0x94c], R218 ;  /* 0x00094cda01007387 */ /* 0x000be80000100800 */
[----:B------:R5:W-:Y:S04]  /*14b50*/  STL [R1+0x948], R219 ;  /* 0x000948db01007387 */ /* 0x000be80000100800 */
[----:B-1----:R-:W4:Y:S04]  /*14b60*/  LDL.LU R216, [R1+0x1b0] ;  /* 0x0001b00001d87983 */ /* 0x002f280000300800 */
[----:B-----5:R-:W4:Y:S04]  /*14b70*/  LDL.LU R217, [R1+0x1b4] ;  /* 0x0001b40001d97983 */ /* 0x020f280000300800 */
[----:B------:R-:W4:Y:S04]  /*14b80*/  LDL.LU R218, [R1+0x1b8] ;  /* 0x0001b80001da7983 */ /* 0x000f280000300800 */
[----:B------:R-:W4:Y:S01]  /*14b90*/  LDL.LU R219, [R1+0x1bc] ;  /* 0x0001bc0001db7983 */ /* 0x000f220000300800 */
[C---:B--2---:R-:W-:Y:S03]  /*14ba0*/  HMMA.1688.F32.TF32 R160, R232.reuse, R48, R248 ;  /* 0x00000030e8a0723c */ /* 0x044fe600000810f8 */
[----:B------:R-:W2:Y:S11]  /*14bb0*/  LDL.LU R248, [R1+0x190] ;  /* 0x0001900001f87983 */ /* 0x000eb60000300800 */
[----:B------:R-:W-:Y:S09]  /*14bc0*/  @!UPT UIADD3 URZ, URZ, URZ, URZ ;  /* 0x0000003f3f3ff290 */ /* 0x000ff2000fffe03f */
[----:B------:R1:W-:Y:S04]  /*14bd0*/  STL.64 [R1+0x10], R160 ;  /* 0x000010a001007387 */ /* 0x0003e80000100a00 */
[----:B------:R5:W-:Y:S04]  /*14be0*/  STL.64 [R1+0x18], R162 ;  /* 0x000018a201007387 */ /* 0x000be80000100a00 */
[----:B------:R-:W2:Y:S04]  /*14bf0*/  LDL.LU R249, [R1+0x194] ;  /* 0x0001940001f97983 */ /* 0x000ea80000300800 */
[----:B------:R-:W2:Y:S04]  /*14c00*/  LDL.LU R250, [R1+0x198] ;  /* 0x0001980001fa7983 */ /* 0x000ea80000300800 */
[----:B------:R-:W2:Y:S04]  /*14c10*/  LDL.LU R251, [R1+0x19c] ;  /* 0x00019c0001fb7983 */ /* 0x000ea80000300800 */
[----:B-1----:R-:W2:Y:S04]  /*14c20*/  LDL.LU R160, [R1+0x180] ;  /* 0x0001800001a07983 */ /* 0x002ea80000300800 */
[----:B------:R-:W2:Y:S04]  /*14c30*/  LDL.LU R161, [R1+0x184] ;  /* 0x0001840001a17983 */ /* 0x000ea80000300800 */
[----:B-----5:R-:W5:Y:S04]  /*14c40*/  LDL.LU R162, [R1+0x188] ;  /* 0x0001880001a27983 */ /* 0x020f680000300800 */
[----:B------:R-:W5:Y:S01]  /*14c50*/  LDL.LU R163, [R1+0x18c] ;  /* 0x00018c0001a37983 */ /* 0x000f620000300800 */
[----:B---3--:R-:W-:Y:S11]  /*14c60*/  HMMA.1688.F32.TF32 R172, R232, R8, R164 ;  /* 0x00000008e8ac723c */ /* 0x008ff600000810a4 */
[----:B------:R-:W-:Y:S11]  /*14c70*/  @!UPT UIADD3 URZ, URZ, URZ, URZ ;  /* 0x0000003f3f3ff290 */ /* 0x000ff6000fffe03f */
[----:B------:R-:W-:Y:S02]  /*14c80*/  @!UPT UIADD3 URZ, URZ, URZ, URZ ;  /* 0x0000003f3f3ff290 */ /* 0x000fe4000fffe03f */
[----:B------:R-:W-:Y:S01]  /*14c90*/  IMAD.MOV.U32 R170, RZ, RZ, R172 ;  /* 0x000000ffffaa7224 */ /* 0x000fe200078e00ac */
[----:B------:R-:W-:Y:S01]  /*14ca0*/  MOV R171, R173 ;  /* 0x000000ad00ab7202 */ /* 0x000fe20000000f00 */
[----:B------:R-:W-:Y:S01]  /*14cb0*/  IMAD.MOV.U32 R165, RZ, RZ, R175 ;  /* 0x000000ffffa57224 */ /* 0x000fe200078e00af */
[----:B------:R-:W3:Y:S01]  /*14cc0*/  LDL.LU R172, [R1+0x170] ;  /* 0x0001700001ac7983 */ /* 0x000ee20000300800 */
[----:B------:R-:W-:-:S03]  /*14cd0*/  IMAD.MOV.U32 R164, RZ, RZ, R174 ;  /* 0x000000ffffa47224 */ /* 0x000fc600078e00ae */
[----:B------:R-:W3:Y:S04]  /*14ce0*/  LDL.LU R173, [R1+0x174] ;  /* 0x0001740001ad7983 */ /* 0x000ee80000300800 */
[----:B------:R-:W3:Y:S04]  /*14cf0*/  LDL.LU R174, [R1+0x178] ;  /* 0x0001780001ae7983 */ /* 0x000ee80000300800 */
[----:B------:R-:W3:Y:S04]  /*14d00*/  LDL.LU R175, [R1+0x17c] ;  /* 0x00017c0001af7983 */ /* 0x000ee80000300800 */
[----:B------:R-:W-:Y:S04]  /*14d10*/  STL [R1+0x964], R165 ;  /* 0x000964a501007387 */ /* 0x000fe80000100800 */
[----:B------:R-:W-:Y:S04]  /*14d20*/  STL [R1+0x960], R164 ;  /* 0x000960a401007387 */ /* 0x000fe80000100800 */
[----:B------:R-:W-:Y:S04]  /*14d30*/  STL [R1+0x95c], R171 ;  /* 0x00095cab01007387 */ /* 0x000fe80000100800 */
[----:B------:R5:W-:Y:S01]  /*14d40*/  STL [R1+0x958], R170 ;  /* 0x000958aa01007387 */ /* 0x000be20000100800 */
[----:B----4-:R-:W-:Y:S11]  /*14d50*/  HMMA.1688.F32.TF32 R232, R232, R4, R216 ;  /* 0x00000004e8e8723c */ /* 0x010ff600000810d8 */
[----:B------:R-:W-:Y:S11]  /*14d60*/  @!UPT UIADD3 URZ, URZ, URZ, URZ ;  /* 0x0000003f3f3ff290 */ /* 0x000ff6000fffe03f */
[----:B------:R-:W-:Y:S01]  /*14d70*/  @!UPT UIADD3 URZ, URZ, URZ, URZ ;  /* 0x0000003f3f3ff290 */ /* 0x000fe2000fffe03f */
[----:B------:R-:W-:Y:S04]  /*14d80*/  STL [R1+0x974], R232 ;  /* 0x000974e801007387 */ /* 0x000fe80000100800 */
[----:B------:R-:W-:Y:S04]  /*14d90*/  STL [R1+0x970], R233 ;  /* 0x000970e901007387 */ /* 0x000fe80000100800 */
[----:B------:R-:W-:Y:S04]  /*14da0*/  STL [R1+0x96c], R234 ;  /* 0x00096cea01007387 */ /* 0x000fe80000100800 */
[----:B------:R-:W-:Y:S04]  /*14db0*/  STL [R1+0x968], R235 ;  /* 0x000968eb01007387 */ /* 0x000fe80000100800 */
[----:B------:R-:W4:Y:S04]  /*14dc0*/  LDL.LU R216, [R1+0x160] ;  /* 0x0001600001d87983 */ /* 0x000f280000300800 */
[----:B------:R-:W4:Y:S04]  /*14dd0*/  LDL.LU R217, [R1+0x164] ;  /* 0x0001640001d97983 */ /* 0x000f280000300800 */
[----:B------:R-:W4:Y:S04]  /*14de0*/  LDL.LU R218, [R1+0x168] ;  /* 0x0001680001da7983 */ /* 0x000f280000300800 */
[----:B------:R-:W4:Y:S01]  /*14df0*/  LDL.LU R219, [R1+0x16c] ;  /* 0x00016c0001db7983 */ /* 0x000f220000300800 */
[C---:B------:R-:W-:Y:S11]  /*14e00*/  HMMA.1688.F32.TF32 R236, R148.reuse, R16, R236 ;  /* 0x0000001094ec723c */ /* 0x040ff600000810ec */
[----:B------:R-:W-:Y:S11]  /*14e10*/  @!UPT UIADD3 URZ, URZ, URZ, URZ ;  /* 0x0000003f3f3ff290 */ /* 0x000ff6000fffe03f */
[----:B------:R-:W-:Y:S01]  /*14e20*/  @!UPT UIADD3 URZ, URZ, URZ, URZ ;  /* 0x0000003f3f3ff290 */ /* 0x000fe2000fffe03f */
[----:B------:R-:W-:Y:S04]  /*14e30*/  STL [R1+0x984], R236 ;  /* 0x000984ec01007387 */ /* 0x000fe80000100800 */
[----:B------:R-:W-:Y:S04]  /*14e40*/  STL [R1+0x980], R237 ;  /* 0x000980ed01007387 */ /* 0x000fe80000100800 */
[----:B------:R-:W-:Y:S04]  /*14e50*/  STL [R1+0x97c], R238 ;  /* 0x00097cee01007387 */ /* 0x000fe80000100800 */
[----:B------:R-:W-:Y:S01]  /*14e60*/  STL [R1+0x978], R239 ;  /* 0x000978ef01007387 */ /* 0x000fe20000100800 */
[C---:B--2---:R-:W-:Y:S08]  /*14e70*/  HMMA.1688.F32.TF32 R248, R148.reuse, R12, R248 ;  /* 0x0000000c94f8723c */ /* 0x044ff000000810f8 */
[----:B-----5:R-:W-:Y:S11]  /*14e80*/  HMMA.1688.F32.TF32 R168, R148, R44, R160 ;  /* 0x0000002c94a8723c */ /* 0x020ff600000810a0 */
[----:B------:R-:W-:Y:S04]  /*14e90*/  @!UPT UIADD3 URZ, URZ, URZ, URZ ;  /* 0x0000003f3f3ff290 */ /* 0x000fe8000fffe03f */
[----:B------:R-:W-:Y:S04]  /*14ea0*/  STL [R1+0x994], R248 ;  /* 0x000994f801007387 */ /* 0x000fe80000100800 */
[----:B------:R-:W-:Y:S04]  /*14eb0*/  STL [R1+0x990], R249 ;  /* 0x000990f901007387 */ /* 0x000fe80000100800 */
[----:B------:R-:W-:Y:S04]  /*14ec0*/  STL [R1+0x98c], R250 ;  /* 0x00098cfa01007387 */ /* 0x000fe80000100800 */
[----:B------:R-:W-:Y:S01]  /*14ed0*/  STL [R1+0x988], R251 ;  /* 0x000988fb01007387 */ /* 0x000fe20000100800 */
[----:B------:R-:W-:Y:S01]  /*14ee0*/  MOV R161, R171 ;  /* 0x000000ab00a17202 */ /* 0x000fe20000000f00 */
[----:B------:R-:W-:-:S02]  /*14ef0*/  IMAD.MOV.U32 R160, RZ, RZ, R170 ;  /* 0x000000ffffa07224 */ /* 0x000fc400078e00aa */
[----:B------:R-:W-:Y:S02]  /*14f00*/  IMAD.MOV.U32 R167, RZ, RZ, R169 ;  /* 0x000000ffffa77224 */ /* 0x000fe400078e00a9 */
[----:B------:R-:W-:Y:S01]  /*14f10*/  IMAD.MOV.U32 R166, RZ, RZ, R168 ;  /* 0x000000ffffa67224 */ /* 0x000fe200078e00a8 */
[----:B------:R-:W-:Y:S04]  /*14f20*/  STL [R1+0x9a4], R161 ;  /* 0x0009a4a101007387 */ /* 0x000fe80000100800 */
[----:B------:R-:W-:Y:S04]  /*14f30*/  STL [R1+0x9a0], R160 ;  /* 0x0009a0a001007387 */ /* 0x000fe80000100800 */
[----:B------:R-:W-:Y:S04]  /*14f40*/  STL [R1+0x99c], R167 ;  /* 0x00099ca701007387 */ /* 0x000fe80000100800 */
[----:B------:R1:W-:Y:S04]  /*14f50*/  STL [R1+0x998], R166 ;  /* 0x000998a601007387 */ /* 0x0003e80000100800 */
[----:B------:R-:W2:Y:S04]  /*14f60*/  LDL.LU R164, [R1+0x140] ;  /* 0x0001400001a47983 */ /* 0x000ea80000300800 */
[----:B------:R-:W2:Y:S04]  /*14f70*/  LDL.LU R165, [R1+0x144] ;  /* 0x0001440001a57983 */ /* 0x000ea80000300800 */
[----:B-1----:R-:W2:Y:S04]  /*14f80*/  LDL.LU R166, [R1+0x148] ;  /* 0x0001480001a67983 */ /* 0x002ea80000300800 */
[----:B------:R-:W2:Y:S01]  /*14f90*/  LDL.LU R167, [R1+0x14c] ;  /* 0x00014c0001a77983 */ /* 0x000ea20000300800 */
[C---:B---3--:R-:W-:Y:S11]  /*14fa0*/  HMMA.1688.F32.TF32 R232, R148.reuse, R40, R172 ;  /* 0x0000002894e8723c */ /* 0x048ff600000810ac */
[----:B------:R-:W-:Y:S11]  /*14fb0*/  @!UPT UIADD3 URZ, URZ, URZ, URZ ;  /* 0x0000003f3f3ff290 */ /* 0x000ff6000fffe03f */
[----:B------:R-:W-:Y:S02]  /*14fc0*/  @!UPT UIADD3 URZ, URZ, URZ, URZ ;  /* 0x0000003f3f3ff290 */ /* 0x000fe4000fffe03f */
[----:B------:R-:W-:Y:S02]  /*14fd0*/  IMAD.MOV.U32 R169, RZ, RZ, R235 ;  /* 0x000000ffffa97224 */ /* 0x000fe400078e00eb */
[----:B------:R-:W-:Y:S02]  /*14fe0*/  IMAD.MOV.U32 R168, RZ, RZ, R234 ;  /* 0x000000ffffa87224 */ /* 0x000fe400078e00ea */
[----:B------:R-:W-:Y:S02]  /*14ff0*/  IMAD.MOV.U32 R175, RZ, RZ, R233 ;  /* 0x000000ffffaf7224 */ /* 0x000fe400078e00e9 */
[----:B------:R-:W-:Y:S01]  /*15000*/  IMAD.MOV.U32 R174, RZ, RZ, R232 ;  /* 0x000000ffffae7224 */ /* 0x000fe200078e00e8 */
[----:B------:R-:W-:Y:S04]  /*15010*/  STL [R1+0x9b4], R169 ;  /* 0x0009b4a901007387 */ /* 0x000fe80000100800 */
[----:B------:R-:W-:Y:S04]  /*15020*/  STL [R1+0x9b0], R168 ;  /* 0x0009b0a801007387 */ /* 0x000fe80000100800 */
[----:B------:R-:W-:Y:S04]  /*15030*/  STL [R1+0x9ac], R175 ;  /* 0x0009acaf01007387 */ /* 0x000fe80000100800 */
[----:B------:R-:W-:Y:S01]  /*15040*/  STL [R1+0x9a8], R174 ;  /* 0x0009a8ae01007387 */ /* 0x000fe20000100800 */
[C---:B----4-:R-:W-:Y:S11]  /*15050*/  HMMA.1688.F32.TF32 R160, R148.reuse, R52, R216 ;  /* 0x0000003494a0723c */ /* 0x050ff600000810d8 */
[----:B------:R-:W-:Y:S11]  /*15060*/  @!UPT UIADD3 URZ, URZ, URZ, URZ ;  /* 0x0000003f3f3ff290 */ /* 0x000ff6000fffe03f */
[----:B------:R-:W-:Y:S02]  /*15070*/  @!UPT UIADD3 URZ, URZ, URZ, URZ ;  /* 0x0000003f3f3ff290 */ /* 0x000fe4000fffe03f */
[----:B------:R-:W-:Y:S01]  /*15080*/  IMAD.MOV.U32 R218, RZ, RZ, R160 ;  /* 0x000000ffffda7224 */ /* 0x000fe200078e00a0 */
[----:B------:R-:W-:Y:S01]  /*15090*/  MOV R219, R161 ;  /* 0x000000a100db7202 */ /* 0x000fe20000000f00 */
[----:B------:R-:W3:Y:S01]  /*150a0*/  LDL.LU R160, [R1+0x130] ;  /* 0x0001300001a07983 */ /* 0x000ee20000300800 */
[----:B------:R-:W-:Y:S02]  /*150b0*/  IMAD.MOV.U32 R172, RZ, RZ, R162 ;  /* 0x000000ffffac7224 */ /* 0x000fe400078e00a2 */
[----:B------:R-:W-:Y:S01]  /*150c0*/  IMAD.MOV.U32 R173, RZ, RZ, R163 ;  /* 0x000000ffffad7224 */ /* 0x000fe200078e00a3 */
[----:B------:R-:W3:Y:S04]  /*150d0*/  LDL.LU R161, [R1+0x134] ;  /* 0x0001340001a17983 */ /* 0x000ee80000300800 */
[----:B------:R-:W3:Y:S04]  /*150e0*/  LDL.LU R162, [R1+0x138] ;  /* 0x0001380001a27983 */ /* 0x000ee80000300800 */
[----:B------:R-:W3:Y:S04]  /*150f0*/  LDL.LU R163, [R1+0x13c] ;  /* 0x00013c0001a37983 */ /* 0x000ee80000300800 */
        /* <DEDUP_REMOVED lines=8> */
[----:B------:R-:W2:Y:S04]  /*15180*/  LDL.LU R248, [R1+0x100] ;  /* 0x0001000001f87983 */ /* 0x000ea80000300800 */
[----:B------:R-:W2:Y:S04]  /*15190*/  LDL.LU R249, [R1+0x104] ;  /* 0x0001040001f97983 */ /* 0x000ea80000300800 */
[----:B------:R-:W2:Y:S04]  /*151a0*/  LDL.LU R250, [R1+0x108] ;  /* 0x0001080001fa7983 */ /* 0x000ea80000300800 */
[----:B------:R-:W2:Y:S04]  /*151b0*/  LDL.LU R251, [R1+0x10c] ;  /* 0x00010c0001fb7983 */ /* 0x000ea80000300800 */
[----:B------:R-:W-:Y:S04]  /*151c0*/  STL [R1+0x9c4], R173 ;  /* 0x0009c4ad01007387 */ /* 0x000fe80000100800 */
[----:B------:R1:W-:Y:S04]  /*151d0*/  STL [R1+0x9c0], R172 ;  /* 0x0009c0ac01007387 */ /* 0x0003e80000100800 */
[----:B-1----:R-:W2:Y:S04]  /*151e0*/  LDL.LU R172, [R1+0xe0] ;  /* 0x0000e00001ac7983 */ /* 0x002ea80000300800 */
[----:B------:R-:W2:Y:S04]  /*151f0*/  LDL.LU R173, [R1+0xe4] ;  /* 0x0000e40001ad7983 */ /* 0x000ea80000300800 */
[----:B------:R-:W2:Y:S04]  /*15200*/  LDL.LU R174, [R1+0xe8] ;  /* 0x0000e80001ae7983 */ /* 0x000ea80000300800 */
[----:B------:R-:W2:Y:S04]  /*15210*/  LDL.LU R175, [R1+0xec] ;  /* 0x0000ec0001af7983 */ /* 0x000ea80000300800 */
[----:B------:R-:W-:Y:S04]  /*15220*/  STL [R1+0x9bc], R219 ;  /* 0x0009bcdb01007387 */ /* 0x000fe80000100800 */
[----:B------:R-:W-:Y:S01]  /*15230*/  STL [R1+0x9b8], R218 ;  /* 0x0009b8da01007387 */ /* 0x000fe20000100800 */
[----:B--2---:R-:W-:Y:S11]  /*15240*/  HMMA.1688.F32.TF32 R164, R148, R48, R164 ;  /* 0x0000003094a4723c */ /* 0x004ff600000810a4 */
[----:B------:R-:W-:Y:S11]  /*15250*/  @!UPT UIADD3 URZ, URZ, URZ, URZ ;  /* 0x0000003f3f3ff290 */ /* 0x000ff6000fffe03f */
[----:B------:R-:W-:Y:S02]  /*15260*/  @!UPT UIADD3 URZ, URZ, URZ, URZ ;  /* 0x0000003f3f3ff290 */ /* 0x000fe4000fffe03f */
[----:B------:R-:W-:Y:S02]  /*15270*/  IMAD.MOV.U32 R170, RZ, RZ, R165 ;  /* 0x000000ffffaa7224 */ /* 0x000fe400078e00a5 */
[----:B------:R-:W-:-:S03]  /*15280*/  IMAD.MOV.U32 R171, RZ, RZ, R164 ;  /* 0x000000ffffab7224 */ /* 0x000fc600078e00a4 */
[----:B------:R1:W-:Y:S04]  /*15290*/  STL [R1+0x9cc], R170 ;  /* 0x0009ccaa01007387 */ /* 0x0003e80000100800 */
[----:B------:R2:W-:Y:S04]  /*152a0*/  STL [R1+0x9c8], R171 ;  /* 0x0009c8ab01007387 */ /* 0x0005e80000100800 */
[----:B------:R-:W5:Y:S04]  /*152b0*/  LDL.LU R168, [R1+0xf0] ;  /* 0x0000f00001a87983 */ /* 0x000f680000300800 */
[----:B------:R-:W5:Y:S01]  /*152c0*/  LDL.LU R169, [R1+0xf4] ;  /* 0x0000f40001a97983 */ /* 0x000f620000300800 */
[C---:B------:R-:W-:Y:S08]  /*152d0*/  HMMA.1688.F32.TF32 R184, R156.reuse, R16, R184 ;  /* 0x000000109cb8723c */ /* 0x040ff000000810b8 */
[C---:B------:R-:W-:Y:S08]  /*152e0*/  HMMA.1688.F32.TF32 R188, R156.reuse, R12, R188 ;  /* 0x0000000c9cbc723c */ /* 0x040ff000000810bc */
[C---:B------:R-:W-:Y:S08]  /*152f0*/  HMMA.1688.F32.TF32 R192, R156.reuse, R44, R192 ;  /* 0x0000002c9cc0723c */ /* 0x040ff000000810c0 */
[C---:B------:R-:W-:Y:S08]  /*15300*/  HMMA.1688.F32.TF32 R196, R156.reuse, R40, R196 ;  /* 0x000000289cc4723c */ /* 0x040ff000000810c4 */
[C---:B------:R-:W-:Y:S08]  /*15310*/  HMMA.1688.F32.TF32 R200, R156.reuse, R52, R200 ;  /* 0x000000349cc8723c */ /* 0x040ff000000810c8 */
[C---:B------:R-:W-:Y:S08]  /*15320*/  HMMA.1688.F32.TF32 R204, R156.reuse, R48, R204 ;  /* 0x000000309ccc723c */ /* 0x040ff000000810cc */
[C---:B------:R-:W-:Y:S08]  /*15330*/  HMMA.1688.F32.TF32 R208, R156.reuse, R8, R208 ;  /* 0x000000089cd0723c */ /* 0x040ff000000810d0 */
[----:B------:R-:W-:Y:S01]  /*15340*/  HMMA.1688.F32.TF32 R212, R156, R4, R212 ;  /* 0x000000049cd4723c */ /* 0x000fe200000810d4 */
[----:B------:R-:W5:Y:S04]  /*15350*/  LDL.LU R156, [R1+0x150] ;  /* 0x00015000019c7983 */ /* 0x000f680000300800 */
[----:B------:R-:W5:Y:S04]  /*15360*/  LDL.LU R157, [R1+0x154] ;  /* 0x00015400019d7983 */ /* 0x000f680000300800 */
[----:B------:R-:W5:Y:S04]  /*15370*/  LDL.LU R158, [R1+0x158] ;  /* 0x00015800019e7983 */ /* 0x000f680000300800 */
[----:B------:R-:W5:Y:S01]  /*15380*/  LDL.LU R159, [R1+0x15c] ;  /* 0x00015c00019f7983 */ /* 0x000f620000300800 */
[----:B------:R-:W-:Y:S01]  /*15390*/  IMAD.MOV.U32 R216, RZ, RZ, R166 ;  /* 0x000000ffffd87224 */ /* 0x000fe200078e00a6 */
[----:B------:R-:W-:-:S02]  /*153a0*/  MOV R217, R167 ;  /* 0x000000a700d97202 */ /* 0x000fc40000000f00 */
[C---:B---3--:R-:W-:Y:S08]  /*153b0*/  HMMA.1688.F32.TF32 R164, R148.reuse, R8, R160 ;  /* 0x0000000894a4723c */ /* 0x048ff000000810a0 */
[----:B----4-:R-:W-:Y:S11]  /*153c0*/  HMMA.1688.F32.TF32 R148, R148, R4, R232 ;  /* 0x000000049494723c */ /* 0x010ff600000810e8 */
[----:B------:R-:W-:Y:S05]  /*153d0*/  @!UPT UIADD3 URZ, URZ, URZ, URZ ;  /* 0x0000003f3f3ff290 */ /* 0x000fea000fffe03f */
[----:B------:R-:W-:Y:S02]  /*153e0*/  IMAD.MOV.U32 R162, RZ, RZ, R164 ;  /* 0x000000ffffa27224 */ /* 0x000fe400078e00a4 */
[----:B------:R-:W-:-:S06]  /*153f0*/  IMAD.MOV.U32 R163, RZ, RZ, R165 ;  /* 0x000000ffffa37224 */ /* 0x000fcc00078e00a5 */
[----:B------:R-:W-:Y:S02]  /*15400*/  IMAD.MOV.U32 R234, RZ, RZ, R148 ;  /* 0x000000ffffea7224 */ /* 0x000fe400078e0094 */
[----:B------:R-:W-:Y:S02]  /*15410*/  IMAD.MOV.U32 R235, RZ, RZ, R149 ;  /* 0x000000ffffeb7224 */ /* 0x000fe400078e0095 */
[----:B------:R-:W-:Y:S02]  /*15420*/  IMAD.MOV.U32 R165, RZ, RZ, R150 ;  /* 0x000000ffffa57224 */ /* 0x000fe400078e0096 */
[----:B------:R-:W-:Y:S02]  /*15430*/  IMAD.MOV.U32 R164, RZ, RZ, R151 ;  /* 0x000000ffffa47224 */ /* 0x000fe400078e0097 */
[C---:B--2---:R-:W-:Y:S01]  /*15440*/  HMMA.1688.F32.TF32 R148, R152.reuse, R16, R236 ;  /* 0x000000109894723c */ /* 0x044fe200000810ec */
[----:B-1----:R-:W-:Y:S02]  /*15450*/  IMAD.MOV.U32 R170, RZ, RZ, R2 ;  /* 0x000000ffffaa7224 */ /* 0x002fe400078e0002 */
[----:B------:R-:W-:Y:S11]  /*15460*/  IMAD.MOV.U32 R171, RZ, RZ, R0 ;  /* 0x000000ffffab7224 */ /* 0x000ff600078e0000 */
[----:B------:R-:W-:Y:S10]  /*15470*/  @!UPT UIADD3 URZ, URZ, URZ, URZ ;  /* 0x0000003f3f3ff290 */ /* 0x000ff4000fffe03f */
[----:B------:R-:W-:Y:S01]  /*15480*/  IMAD.MOV.U32 R238, RZ, RZ, R148 ;  /* 0x000000ffffee7224 */ /* 0x000fe200078e0094 */
[----:B------:R-:W-:Y:S01]  /*15490*/  MOV R239, R149 ;  /* 0x0000009500ef7202 */ /* 0x000fe20000000f00 */
[----:B------:R-:W-:Y:S02]  /*154a0*/  IMAD.MOV.U32 R232, RZ, RZ, R150 ;  /* 0x000000ffffe87224 */ /* 0x000fe400078e0096 */
[----:B------:R-:W-:Y:S02]  /*154b0*/  IMAD.MOV.U32 R233, RZ, RZ, R151 ;  /* 0x000000ffffe97224 */ /* 0x000fe400078e0097 */
[C---:B------:R-:W-:Y:S11]  /*154c0*/  HMMA.1688.F32.TF32 R148, R152.reuse, R12, R248 ;  /* 0x0000000c9894723c */ /* 0x040ff600000810f8 */
[----:B------:R-:W-:Y:S11]  /*154d0*/  @!UPT UIADD3 URZ, URZ, URZ, URZ ;  /* 0x0000003f3f3ff290 */ /* 0x000ff6000fffe03f */
[----:B------:R-:W-:Y:S02]  /*154e0*/  @!UPT UIADD3 URZ, URZ, URZ, URZ ;  /* 0x0000003f3f3ff290 */ /* 0x000fe4000fffe03f */
[----:B------:R-:W-:Y:S01]  /*154f0*/  IMAD.MOV.U32 R250, RZ, RZ, R148 ;  /* 0x000000fffffa7224 */ /* 0x000fe200078e0094 */
[----:B------:R-:W-:Y:S01]  /*15500*/  MOV R237, R151 ;  /* 0x0000009700ed7202 */ /* 0x000fe20000000f00 */
[----:B------:R-:W-:Y:S02]  /*15510*/  IMAD.MOV.U32 R251, RZ, RZ, R149 ;  /* 0x000000fffffb7224 */ /* 0x000fe400078e0095 */
[----:B------:R-:W-:Y:S01]  /*15520*/  IMAD.MOV.U32 R236, RZ, RZ, R150 ;  /* 0x000000ffffec7224 */ /* 0x000fe200078e0096 */
[----:B------:R-:W-:Y:S01]  /*15530*/  MOV R2, R167 ;  /* 0x000000a700027202 */ /* 0x000fe20000000f00 */
[----:B------:R-:W-:Y:S01]  /*15540*/  IMAD.MOV.U32 R0, RZ, RZ, R166 ;  /* 0x000000ffff007224 */ /* 0x000fe200078e00a6 */
[C---:B-----5:R-:W-:Y:S11]  /*15550*/  HMMA.1688.F32.TF32 R148, R152.reuse, R44, R168 ;  /* 0x0000002c9894723c */ /* 0x060ff600000810a8 */
[----:B------:R-:W-:Y:S11]  /*15560*/  @!UPT UIADD3 URZ, URZ, URZ, URZ ;  /* 0x0000003f3f3ff290 */ /* 0x000ff6000fffe03f */
[----:B------:R-:W-:Y:S02]  /*15570*/  @!UPT UIADD3 URZ, URZ, URZ, URZ ;  /* 0x0000003f3f3ff290 */ /* 0x000fe4000fffe03f */
[----:B------:R-:W-:Y:S02]  /*15580*/  IMAD.MOV.U32 R167, RZ, RZ, R148 ;  /* 0x000000ffffa77224 */ /* 0x000fe400078e0094 */
[----:B------:R-:W-:Y:S02]  /*15590*/  IMAD.MOV.U32 R166, RZ, RZ, R149 ;  /* 0x000000ffffa67224 */ /* 0x000fe400078e0095 */
        /* <DEDUP_REMOVED lines=9> */
[C---:B------:R-:W-:Y:S08]  /*15630*/  HMMA.1688.F32.TF32 R148, R152.reuse, R52, R244 ;  /* 0x000000349894723c */ /* 0x040ff000000810f4 */
[----:B------:R-:W-:Y:S01]  /*15640*/  HMMA.1688.F32.TF32 R244, R152, R8, R176 ;  /* 0x0000000898f4723c */ /* 0x000fe200000810b0 */
[----:B------:R-:W-:Y:S04]  /*15650*/  LDS R176, [R252+0xe000] ;  /* 0x00e00000fcb07984 */ /* 0x000fe80000000800 */
[----:B------:R-:W-:Y:S04]  /*15660*/  LDS R178, [R252+0xf000] ;  /* 0x00f00000fcb27984 */ /* 0x000fe80000000800 */
[----:B------:R-:W-:Y:S04]  /*15670*/  LDS R177, [R3+0xe000] ;  /* 0x00e0000003b17984 */ /* 0x000fe80000000800 */
[----:B------:R-:W-:Y:S03]  /*15680*/  LDS R179, [R3+0xf000] ;  /* 0x00f0000003b37984 */ /* 0x000fe60000000800 */
[----:B------:R-:W-:Y:S01]  /*15690*/  IMAD.MOV.U32 R219, RZ, RZ, R148 ;  /* 0x000000ffffdb7224 */ /* 0x000fe200078e0094 */
[----:B------:R-:W-:Y:S01]  /*156a0*/  MOV R168, R151 ;  /* 0x0000009700a87202 */ /* 0x000fe20000000f00 */
[----:B------:R-:W-:-:S02]  /*156b0*/  IMAD.MOV.U32 R218, RZ, RZ, R149 ;  /* 0x000000ffffda7224 */ /* 0x000fc400078e0095 */
[----:B------:R-:W-:Y:S02]  /*156c0*/  IMAD.MOV.U32 R169, RZ, RZ, R150 ;  /* 0x000000ffffa97224 */ /* 0x000fe400078e0096 */
[C---:B------:R-:W-:Y:S08]  /*156d0*/  HMMA.1688.F32.TF32 R148, R152.reuse, R48, R240 ;  /* 0x000000309894723c */ /* 0x040ff000000810f0 */
[----:B------:R-:W-:Y:S01]  /*156e0*/  HMMA.1688.F32.TF32 R240, R152, R4, R180 ;  /* 0x0000000498f0723c */ /* 0x000fe200000810b4 */
[----:B------:R-:W-:Y:S04]  /*156f0*/  LDS R180, [R252+0xc380] ;  /* 0x00c38000fcb47984 */ /* 0x000fe80000000800 */
[----:B------:R-:W-:Y:S04]  /*15700*/  LDS R182, [R252+0xd380] ;  /* 0x00d38000fcb67984 */ /* 0x000fe80000000800 */
[----:B------:R-:W-:Y:S04]  /*15710*/  LDS R181, [R3+0xc380] ;  /* 0x00c3800003b57984 */ /* 0x000fe80000000800 */
[----:B------:R-:W1:Y:S03]  /*15720*/  LDS R183, [R3+0xd380] ;  /* 0x00d3800003b77984 */ /* 0x000e660000000800 */
[----:B------:R-:W-:Y:S01]  /*15730*/  IMAD.MOV.U32 R170, RZ, RZ, R148 ;  /* 0x000000ffffaa7224 */ /* 0x000fe200078e0094 */
[----:B------:R-:W-:Y:S01]  /*15740*/  LDS R152, [R252+0xe100] ;  /* 0x00e10000fc987984 */ /* 0x000fe20000000800 */
[----:B------:R-:W-:-:S02]  /*15750*/  IMAD.MOV.U32 R171, RZ, RZ, R149 ;  /* 0x000000ffffab7224 */ /* 0x000fc400078e0095 */
[----:B------:R-:W-:Y:S01]  /*15760*/  IMAD.MOV.U32 R173, RZ, RZ, R150 ;  /* 0x000000ffffad7224 */ /* 0x000fe200078e0096 */
[----:B------:R-:W-:Y:S01]  /*15770*/  LDS R148, [R252+0xe080] ;  /* 0x00e08000fc947984 */ /* 0x000fe20000000800 */
[----:B------:R-:W-:-:S03]  /*15780*/  IMAD.MOV.U32 R172, RZ, RZ, R151 ;  /* 0x000000ffffac7224 */ /* 0x000fc600078e0097 */
[----:B------:R-:W-:Y:S04]  /*15790*/  LDS R150, [R252+0xf080] ;  /* 0x00f08000fc967984 */ /* 0x000fe80000000800 */
[----:B------:R-:W-:Y:S04]  /*157a0*/  LDS R149, [R3+0xe080] ;  /* 0x00e0800003957984 */ /* 0x000fe80000000800 */
[----:B------:R-:W2:Y:S04]  /*157b0*/  LDS R151, [R3+0xf080] ;  /* 0x00f0800003977984 */ /* 0x000ea80000000800 */
[----:B------:R-:W-:Y:S04]  /*157c0*/  LDS R154, [R252+0xf100] ;  /* 0x00f10000fc9a7984 */ /* 0x000fe80000000800 */
[----:B------:R-:W-:Y:S04]  /*157d0*/  LDS R153, [R3+0xe100] ;  /* 0x00e1000003997984 */ /* 0x000fe80000000800 */
[----:B------:R-:W3:Y:S01]  /*157e0*/  LDS R155, [R3+0xf100] ;  /* 0x00f10000039b7984 */ /* 0x000ee20000000800 */
[C---:B-1----:R-:W-:Y:S08]  /*157f0*/  HMMA.1688.F32.TF32 R156, R180.reuse, R16, R156 ;  /* 0x00000010b49c723c */ /* 0x042ff0000008109c */
[C---:B------:R-:W-:Y:S08]  /*15800*/  HMMA.1688.F32.TF32 R220, R180.reuse, R12, R220 ;  /* 0x0000000cb4dc723c */ /* 0x040ff000000810dc */
[C---:B------:R-:W-:Y:S08]  /*15810*/  HMMA.1688.F32.TF32 R224, R180.reuse, R44, R224 ;  /* 0x0000002cb4e0723c */ /* 0x040ff000000810e0 */
[C---:B------:R-:W-:Y:S08]  /*15820*/  HMMA.1688.F32.TF32 R228, R180.reuse, R40, R228 ;  /* 0x00000028b4e4723c */ /* 0x040ff000000810e4 */
[C---:B------:R-:W-:Y:S08]  /*15830*/  HMMA.1688.F32.TF32 R20, R180.reuse, R52, R20 ;  /* 0x00000034b414723c */ /* 0x040ff00000081014 */
[C---:B------:R-:W-:Y:S08]  /*15840*/  HMMA.1688.F32.TF32 R24, R180.reuse, R48, R24 ;  /* 0x00000030b418723c */ /* 0x040ff00000081018 */
[C---:B------:R-:W-:Y:S08]  /*15850*/  HMMA.1688.F32.TF32 R28, R180.reuse, R8, R28 ;  /* 0x00000008b41c723c */ /* 0x040ff0000008101c */
[----:B------:R-:W-:Y:S08]  /*15860*/  HMMA.1688.F32.TF32 R36, R180, R4, R36 ;  /* 0x00000004b424723c */ /* 0x000ff00000081024 */
[C---:B------:R-:W-:Y:S08]  /*15870*/  HMMA.1688.F32.TF32 R180, R176.reuse, R14, R56 ;  /* 0x0000000eb0b4723c */ /* 0x040ff00000081038 */
[C---:B------:R-:W-:Y:S08]  /*15880*/  HMMA.1688.F32.TF32 R56, R176.reuse, R46, R60 ;  /* 0x0000002eb038723c */ /* 0x040ff0000008103c */
[C---:B------:R-:W-:Y:S11]  /*15890*/  HMMA.1688.F32.TF32 R60, R176.reuse, R42, R64 ;  /* 0x0000002ab03c723c */ /* 0x040ff60000081040 */
[----:B------:R-:W-:Y:S04]  /*158a0*/  @!UPT UIADD3 URZ, URZ, URZ, URZ ;  /* 0x0000003f3f3ff290 */ /* 0x000fe8000fffe03f */
[----:B------:R-:W-:Y:S04]  /*158b0*/  STL.64 [R1+0xf0], R56 ;  /* 0x0000f03801007387 */ /* 0x000fe80000100a00 */
[----:B------:R1:W-:Y:S02]  /*158c0*/  STL.64 [R1+0xf8], R58 ;  /* 0x0000f83a01007387 */ /* 0x0003e40000100a00 */
[C---:B-1----:R-:W-:Y:S02]  /*158d0*/  HMMA.1688.F32.TF32 R56, R176.reuse, R54, R68 ;  /* 0x00000036b038723c */ /* 0x042fe40000081044 */
[----:B------:R-:W-:Y:S04]  /*158e0*/  STL.64 [R1+0x140], R60 ;  /* 0x0001403c01007387 */ /* 0x000fe80000100a00 */
[----:B------:R1:W-:Y:S02]  /*158f0*/  STL.64 [R1+0x148], R62 ;  /* 0x0001483e01007387 */ /* 0x0003e40000100a00 */
[C---:B------:R-:W-:Y:S02]  /*15900*/  HMMA.1688.F32.TF32 R64, R176.reuse, R50, R72 ;  /* 0x00000032b040723c */ /* 0x040fe40000081048 */
[----:B------:R-:W-:Y:S04]  /*15910*/  LDS R72, [R252+0xe200] ;  /* 0x00e20000fc487984 */ /* 0x000fe80000000800 */
[----:B------:R-:W-:Y:S02]  /*15920*/  LDS R74, [R252+0xf200] ;  /* 0x00f20000fc4a7984 */ /* 0x000fe40000000800 */
[C---:B-1----:R-:W-:Y:S02]  /*15930*/  HMMA.1688.F32.TF32 R60, R176.reuse, R10, R76 ;  /* 0x0000000ab03c723c */ /* 0x042fe4000008104c */
[----:B------:R-:W-:Y:S04]  /*15940*/  LDS R73, [R3+0xe200] ;  /* 0x00e2000003497984 */ /* 0x000fe80000000800 */
[----:B------:R-:W-:Y:S04]  /*15950*/  LDS R75, [R3+0xf200] ;  /* 0x00f20000034b7984 */ /* 0x000fe80000000800 */
[----:B------:R-:W-:Y:S04]  /*15960*/  STL.64 [R1+0x1f0], R56 ;  /* 0x0001f03801007387 */ /* 0x000fe80000100a00 */
[----:B------:R1:W-:Y:S02]  /*15970*/  STL.64 [R1+0x1f8], R58 ;  /* 0x0001f83a01007387 */ /* 0x0003e40000100a00 */
[----:B-1----:R-:W-:Y:S02]  /*15980*/  HMMA.1688.F32.TF32 R56, R176, R6, R80 ;  /* 0x00000006b038723c */ /* 0x002fe40000081050 */
[----:B------:R-:W-:Y:S04]  /*15990*/  STL.64 [R1+0x268], R64 ;  /* 0x0002684001007387 */ /* 0x000fe80000100a00 */
[----:B------:R-:W-:Y:S04]  /*159a0*/  STL.64 [R1+0x270], R66 ;  /* 0x0002704201007387 */ /* 0x000fe80000100a00 */
[----:B------:R-:W-:Y:S04]  /*159b0*/  STL.64 [R1+0x258], R60 ;  /* 0x0002583c01007387 */ /* 0x000fe80000100a00 */
[----:B------:R2:W-:Y:S09]  /*159c0*/  STL.64 [R1+0x260], R62 ;  /* 0x0002603e01007387 */ /* 0x0005f20000100a00 */
[----:B------:R-:W-:Y:S01]  /*159d0*/  STL.64 [R1+0x248], R56 ;  /* 0x0002483801007387 */ /* 0x000fe20000100a00 */
[C---:B--2---:R-:W-:Y:S03]  /*159e0*/  HMMA.1688.F32.TF32 R60, R148.reuse, R42, R96 ;  /* 0x0000002a943c723c */ /* 0x044fe60000081060 */
[----:B------:R1:W-:Y:S05]  /*159f0*/  STL.64 [R1+0x250], R58 ;  /* 0x0002503a01007387 */ /* 0x0003ea0000100a00 */
[C---:B-1----:R-:W-:Y:S08]  /*15a00*/  HMMA.1688.F32.TF32 R56, R148.reuse, R54, R100 ;  /* 0x000000369438723c */ /* 0x042ff00000081064 */
[----:B------:R-:W-:Y:S07]  /*15a10*/  HMMA.1688.F32.TF32 R64, R148, R50, R104 ;  /* 0x000000329440723c */ /* 0x000fee0000081068 */
[----:B------:R-:W-:Y:S04]  /*15a20*/  STL.64 [R1+0xe0], R60 ;  /* 0x0000e03c01007387 */ /* 0x000fe80000100a00 */
[----:B------:R1:W-:Y:S01]  /*15a30*/  STL.64 [R1+0xe8], R62 ;  /* 0x0000e83e01007387 */ /* 0x0003e20000100a00 */
[----:B------:R-:W-:-:S02]  /*15a40*/  IMAD.MOV.U32 R96, RZ, RZ, R219 ;  /* 0x000000ffff607224 */ /* 0x000fc400078e00db */
[----:B------:R-:W-:Y:S01]  /*15a50*/  IMAD.MOV.U32 R97, RZ, RZ, R218 ;  /* 0x000000ffff617224 */ /* 0x000fe200078e00da */
[----:B------:R-:W-:Y:S01]  /*15a60*/  MOV R99, R168 ;  /* 0x000000a800637202 */ /* 0x000fe20000000f00 */
[----:B------:R-:W-:Y:S01]  /*15a70*/  IMAD.MOV.U32 R98, RZ, RZ, R169 ;  /* 0x000000ffff627224 */ /* 0x000fe200078e00a9 */
[----:B------:R-:W-:Y:S01]  /*15a80*/  MOV R77, R166 ;  /* 0x000000a6004d7202 */ /* 0x000fe20000000f00 */
[----:B------:R-:W-:Y:S01]  /*15a90*/  IMAD.MOV.U32 R80, RZ, RZ, R175 ;  /* 0x000000ffff507224 */ /* 0x000fe200078e00af */
[C---:B------:R-:W-:Y:S01]  /*15aa0*/  HMMA.1688.F32.TF32 R84, R148.reuse, R18, R84 ;  /* 0x000000129454723c */ /* 0x040fe20000081054 */
[----:B------:R-:W-:Y:S01]  /*15ab0*/  IMAD.MOV.U32 R81, RZ, RZ, R174 ;  /* 0x000000ffff517224 */ /* 0x000fe200078e00ae */
[----:B------:R-:W-:Y:S04]  /*15ac0*/  STL.64 [R1+0x130], R56 ;  /* 0x0001303801007387 */ /* 0x000fe80000100a00 */
[----:B------:R2:W-:Y:S02]  /*15ad0*/  STL.64 [R1+0x138], R58 ;  /* 0x0001383a01007387 */ /* 0x0005e40000100a00 */
[----:B-1----:R-:W-:Y:S01]  /*15ae0*/  HMMA.1688.F32.TF32 R60, R148, R10, R108 ;  /* 0x0000000a943c723c */ /* 0x002fe2000008106c */
[----:B------:R-:W-:Y:S01]  /*15af0*/  IMAD.MOV.U32 R82, RZ, RZ, R161 ;  /* 0x000000ffff527224 */ /* 0x000fe200078e00a1 */
[----:B------:R-:W-:Y:S01]  /*15b00*/  LDS R100, [R252+0xe280] ;  /* 0x00e28000fc647984 */ /* 0x000fe20000000800 */
[----:B------:R-:W-:-:S02]  /*15b10*/  IMAD.MOV.U32 R83, RZ, RZ, R160 ;  /* 0x000000ffff537224 */ /* 0x000fc400078e00a0 */
[----:B------:R-:W-:Y:S01]  /*15b20*/  IMAD.MOV.U32 R76, RZ, RZ, R167 ;  /* 0x000000ffff4c7224 */ /* 0x000fe200078e00a7 */
[----:B------:R-:W-:Y:S02]  /*15b30*/  LDS R102, [R252+0xf280] ;  /* 0x00f28000fc667984 */ /* 0x000fe40000000800 */
[----:B--2---:R-:W-:Y:S02]  /*15b40*/  HMMA.1688.F32.TF32 R56, R148, R6, R112 ;  /* 0x000000069438723c */ /* 0x004fe40000081070 */
[----:B------:R-:W-:Y:S04]  /*15b50*/  STL.64 [R1+0x238], R64 ;  /* 0x0002384001007387 */ /* 0x000fe80000100a00 */
[----:B------:R3:W-:Y:S01]  /*15b60*/  STL.64 [R1+0x240], R66 ;  /* 0x0002404201007387 */ /* 0x0007e20000100a00 */
[----:B------:R-:W-:-:S02]  /*15b70*/  IMAD.MOV.U32 R78, RZ, RZ, R248 ;  /* 0x000000ffff4e7224 */ /* 0x000fc400078e00f8 */
[----:B------:R-:W-:Y:S01]  /*15b80*/  IMAD.MOV.U32 R79, RZ, RZ, R249 ;  /* 0x000000ffff4f7224 */ /* 0x000fe200078e00f9 */
[----:B------:R-:W-:Y:S01]  /*15b90*/  HMMA.1688.F32.TF32 R88, R148, R14, R88 ;  /* 0x0000000e9458723c */ /* 0x000fe20000081058 */
[----:B------:R-:W-:Y:S04]  /*15ba0*/  LDS R101, [R3+0xe280] ;  /* 0x00e2800003657984 */ /* 0x000fe80000000800 */
[----:B------:R-:W-:Y:S03]  /*15bb0*/  STL.64 [R1+0x220], R60 ;  /* 0x0002203c01007387 */ /* 0x000fe60000100a00 */
[C---:B---3--:R-:W-:Y:S01]  /*15bc0*/  HMMA.1688.F32.TF32 R64, R152.reuse, R50, R136 ;  /* 0x000000329840723c */ /* 0x048fe20000081088 */
[----:B------:R1:W-:Y:S04]  /*15bd0*/  STL.64 [R1+0x228], R62 ;  /* 0x0002283e01007387 */ /* 0x0003e80000100a00 */
[----:B------:R-:W2:Y:S04]  /*15be0*/  LDS R103, [R3+0xf280] ;  /* 0x00f2800003677984 */ /* 0x000ea80000000800 */
[----:B------:R-:W-:Y:S01]  /*15bf0*/  STL.64 [R1+0x210], R56 ;  /* 0x0002103801007387 */ /* 0x000fe20000100a00 */
[----:B-1----:R-:W-:Y:S03]  /*15c00*/  HMMA.1688.F32.TF32 R60, R152, R10, R140 ;  /* 0x0000000a983c723c */ /* 0x002fe6000008108c */
[----:B------:R1:W-:Y:S01]  /*15c10*/  STL.64 [R1+0x218], R58 ;  /* 0x0002183a01007387 */ /* 0x0003e20000100a00 */
[----:B------:R-:W-:Y:S01]  /*15c20*/  IMAD.MOV.U32 R104, RZ, RZ, R170 ;  /* 0x000000ffff687224 */ /* 0x000fe200078e00aa */
[----:B------:R-:W-:Y:S01]  /*15c30*/  MOV R105, R171 ;  /* 0x000000ab00697202 */ /* 0x000fe20000000f00 */
[----:B------:R-:W-:-:S02]  /*15c40*/  IMAD.MOV.U32 R106, RZ, RZ, R173 ;  /* 0x000000ffff6a7224 */ /* 0x000fc400078e00ad */
[----:B------:R-:W-:Y:S02]  /*15c50*/  IMAD.MOV.U32 R107, RZ, RZ, R172 ;  /* 0x000000ffff6b7224 */ /* 0x000fe400078e00ac */
[----:B------:R-:W-:Y:S02]  /*15c60*/  IMAD.MOV.U32 R108, RZ, RZ, R250 ;  /* 0x000000ffff6c7224 */ /* 0x000fe400078e00fa */
[----:B------:R-:W-:Y:S01]  /*15c70*/  IMAD.MOV.U32 R109, RZ, RZ, R251 ;  /* 0x000000ffff6d7224 */ /* 0x000fe200078e00fb */
[----:B------:R-:W-:Y:S01]  /*15c80*/  MOV R111, R237 ;  /* 0x000000ed006f7202 */ /* 0x000fe20000000f00 */
[----:B------:R-:W-:Y:S01]  /*15c90*/  IMAD.MOV.U32 R110, RZ, RZ, R236 ;  /* 0x000000ffff6e7224 */ /* 0x000fe200078e00ec */
[----:B-1----:R-:W-:Y:S01]  /*15ca0*/  HMMA.1688.F32.TF32 R56, R152, R6, R144 ;  /* 0x000000069838723c */ /* 0x002fe20000081090 */
[----:B------:R-:W-:Y:S04]  /*15cb0*/  STL.64 [R1+0x170], R64 ;  /* 0x0001704001007387 */ /* 0x000fe80000100a00 */
[----:B------:R1:W-:Y:S01]  /*15cc0*/  STL.64 [R1+0x178], R66 ;  /* 0x0001784201007387 */ /* 0x0003e20000100a00 */
[----:B------:R-:W-:-:S02]  /*15cd0*/  IMAD.MOV.U32 R112, RZ, RZ, R238 ;  /* 0x000000ffff707224 */ /* 0x000fc400078e00ee */
[----:B------:R-:W-:Y:S01]  /*15ce0*/  IMAD.MOV.U32 R113, RZ, RZ, R239 ;  /* 0x000000ffff717224 */ /* 0x000fe200078e00ef */
[----:B------:R-:W-:Y:S01]  /*15cf0*/  HMMA.1688.F32.TF32 R92, R148, R46, R92 ;  /* 0x0000002e945c723c */ /* 0x000fe2000008105c */
[----:B------:R3:W-:Y:S04]  /*15d00*/  STL.64 [R1+0x160], R60 ;  /* 0x0001603c01007387 */ /* 0x0007e80000100a00 */
[----:B------:R4:W-:Y:S04]  /*15d10*/  STL.64 [R1+0x168], R62 ;  /* 0x0001683e01007387 */ /* 0x0009e80000100a00 */
[----:B------:R-:W5:Y:S01]  /*15d20*/  LDL.LU R170, [R1+0x9cc] ;  /* 0x0009cc0001aa7983 */ /* 0x000f620000300800 */
[----:B------:R-:W-:-:S02]  /*15d30*/  IMAD.MOV.U32 R114, RZ, RZ, R232 ;  /* 0x000000ffff727224 */ /* 0x000fc400078e00e8 */
[----:B------:R-:W-:Y:S01]  /*15d40*/  IMAD.MOV.U32 R115, RZ, RZ, R233 ;  /* 0x000000ffff737224 */ /* 0x000fe200078e00e9 */
[----:B------:R-:W-:Y:S01]  /*15d50*/  MOV R139, R217 ;  /* 0x000000d9008b7202 */ /* 0x000fe20000000f00 */
[----:B------:R-:W-:Y:S04]  /*15d60*/  STL.64 [R1+0x150], R56 ;  /* 0x0001503801007387 */ /* 0x000fe80000100a00 */
[----:B------:R-:W-:Y:S04]  /*15d70*/  STL.64 [R1+0x158], R58 ;  /* 0x0001583a01007387 */ /* 0x000fe80000100a00 */
[----:B------:R-:W3:Y:S04]  /*15d80*/  LDL.LU R171, [R1+0x9c8] ;  /* 0x0009c80001ab7983 */ /* 0x000ee80000300800 */
[----:B------:R-:W4:Y:S04]  /*15d90*/  LDL.LU R173, [R1+0x9c4] ;  /* 0x0009c40001ad7983 */ /* 0x000f280000300800 */
[----:B------:R-:W4:Y:S04]  /*15da0*/  LDL.LU R172, [R1+0x9c0] ;  /* 0x0009c00001ac7983 */ /* 0x000f280000300800 */
[----:B------:R-:W4:Y:S04]  /*15db0*/  LDL.LU R219, [R1+0x9bc] ;  /* 0x0009bc0001db7983 */ /* 0x000f280000300800 */
[----:B------:R-:W4:Y:S04]  /*15dc0*/  LDL.LU R218, [R1+0x9b8] ;  /* 0x0009b80001da7983 */ /* 0x000f280000300800 */
[----:B------:R-:W4:Y:S04]  /*15dd0*/  LDL.LU R169, [R1+0x9b4] ;  /* 0x0009b40001a97983 */ /* 0x000f280000300800 */
[----:B------:R-:W1:Y:S04]  /*15de0*/  LDL.LU R168, [R1+0x9b0] ;  /* 0x0009b00001a87983 */ /* 0x000e680000300800 */
        /* <DEDUP_REMOVED lines=12> */
[----:B------:R-:W-:-:S03]  /*15eb0*/  IMAD.MOV.U32 R148, RZ, RZ, R234 ;  /* 0x000000ffff947224 */ /* 0x000fc600078e00ea */
[----:B------:R-:W4:Y:S01]  /*15ec0*/  LDL.LU R238, [R1+0x97c] ;  /* 0x00097c0001ee7983 */ /* 0x000f220000300800 */
[----:B------:R-:W-:-:S03]  /*15ed0*/  MOV R149, R235 ;  /* 0x000000eb00957202 */ /* 0x000fc60000000f00 */
[----:B------:R-:W4:Y:S01]  /*15ee0*/  LDL.LU R239, [R1+0x978] ;  /* 0x0009780001ef7983 */ /* 0x000f220000300800 */
[----:B------:R-:W-:-:S03]  /*15ef0*/  IMAD.MOV.U32 R150, RZ, RZ, R165 ;  /* 0x000000ffff967224 */ /* 0x000fc600078e00a5 */
[----:B------:R-:W4:Y:S01]  /*15f00*/  LDL.LU R232, [R1+0x974] ;  /* 0x0009740001e87983 */ /* 0x000f220000300800 */
[----:B------:R-:W-:-:S03]  /*15f10*/  IMAD.MOV.U32 R151, RZ, RZ, R164 ;  /* 0x000000ffff977224 */ /* 0x000fc600078e00a4 */
[----:B------:R-:W4:Y:S04]  /*15f20*/  LDL.LU R233, [R1+0x970] ;  /* 0x0009700001e97983 */ /* 0x000f280000300800 */
[----:B------:R-:W4:Y:S04]  /*15f30*/  LDL.LU R234, [R1+0x96c] ;  /* 0x00096c0001ea7983 */ /* 0x000f280000300800 */
[----:B------:R-:W4:Y:S04]  /*15f40*/  LDL.LU R235, [R1+0x968] ;  /* 0x0009680001eb7983 */ /* 0x000f280000300800 */
[----:B------:R-:W4:Y:S04]  /*15f50*/  LDL.LU R165, [R1+0x964] ;  /* 0x0009640001a57983 */ /* 0x000f280000300800 */
[----:B------:R-:W4:Y:S01]  /*15f60*/  LDL.LU R164, [R1+0x960] ;  /* 0x0009600001a47983 */ /* 0x000f220000300800 */
[----:B------:R-:W-:Y:S01]  /*15f70*/  IMAD.MOV.U32 R138, RZ, RZ, R216 ;  /* 0x000000ffff8a7224 */ /* 0x000fe200078e00d8 */
[-C--:B------:R-:W-:Y:S02]  /*15f80*/  HMMA.1688.F32.TF32 R32, R176, R18.reuse, R32 ;  /* 0x00000012b020723c */ /* 0x080fe40000081020 */
[----:B------:R-:W-:Y:S04]  /*15f90*/  LDS R56, [R252+0xe180] ;  /* 0x00e18000fc387984 */ /* 0x000fe80000000800 */
[----:B------:R-:W-:Y:S02]  /*15fa0*/  LDS R58, [R252+0xf180] ;  /* 0x00f18000fc3a7984 */ /* 0x000fe40000000800 */
[C---:B------:R-:W-:Y:S02]  /*15fb0*/  HMMA.1688.F32.TF32 R116, R152.reuse, R18, R116 ;  /* 0x000000129874723c */ /* 0x040fe40000081074 */
[----:B------:R-:W-:Y:S04]  /*15fc0*/  LDS R57, [R3+0xe180] ;  /* 0x00e1800003397984 */ /* 0x000fe80000000800 */
[----:B------:R-:W1:Y:S02]  /*15fd0*/  LDS R59, [R3+0xf180] ;  /* 0x00f18000033b7984 */ /* 0x000e640000000800 */
[C---:B------:R-:W-:Y:S08]  /*15fe0*/  HMMA.1688.F32.TF32 R120, R152.reuse, R14, R120 ;  /* 0x0000000e9878723c */ /* 0x040ff00000081078 */
[C---:B------:R-:W-:Y:S08]  /*15ff0*/  HMMA.1688.F32.TF32 R124, R152.reuse, R46, R124 ;  /* 0x0000002e987c723c */ /* 0x040ff0000008107c */
[----:B------:R-:W-:Y:S01]  /*16000*/  HMMA.1688.F32.TF32 R128, R152, R42, R128 ;  /* 0x0000002a9880723c */ /* 0x000fe20000081080 */
[----:B------:R-:W-:Y:S01]  /*16010*/  IMAD.MOV.U32 R16, RZ, RZ, 0x3f ;  /* 0x0000003fff107424 */ /* 0x000fe200078e00ff */
[----:B------:R-:W-:Y:S04]  /*16020*/  LDS R140, [R252+0xe300] ;  /* 0x00e30000fc8c7984 */ /* 0x000fe80000000800 */
[----:B------:R-:W-:Y:S02]  /*16030*/  LDS R142, [R252+0xf300] ;  /* 0x00f30000fc8e7984 */ /* 0x000fe40000000800 */
[----:B--2---:R-:W-:Y:S02]  /*16040*/  HMMA.1688.F32.TF32 R76, R100, R46, R76 ;  /* 0x0000002e644c723c */ /* 0x004fe4000008104c */
[----:B------:R-:W-:Y:S04]  /*16050*/  LDS R141, [R3+0xe300] ;  /* 0x00e30000038d7984 */ /* 0x000fe80000000800 */
[----:B------:R-:W2:Y:S01]  /*16060*/  LDS R143, [R3+0xf300] ;  /* 0x00f30000038f7984 */ /* 0x000ea20000000800 */
[----:B-----5:R-:W-:-:S02]  /*16070*/  IMAD.MOV.U32 R137, RZ, RZ, R170 ;  /* 0x000000ffff897224 */ /* 0x020fc400078e00aa */
[----:B---3--:R-:W-:Y:S02]  /*16080*/  IMAD.MOV.U32 R136, RZ, RZ, R171 ;  /* 0x000000ffff887224 */ /* 0x008fe400078e00ab */
[----:B------:R-:W3:Y:S04]  /*16090*/  LDL.LU R171, [R1+0x95c] ;  /* 0x00095c0001ab7983 */ /* 0x000ee80000300800 */
[----:B------:R-:W5:Y:S04]  /*160a0*/  LDL.LU R170, [R1+0x958] ;  /* 0x0009580001aa7983 */ /* 0x000f680000300800 */
[----:B------:R-:W2:Y:S01]  /*160b0*/  LDL.LU R216, [R1+0x954] ;  /* 0x0009540001d87983 */ /* 0x000ea20000300800 */
[----:B----4-:R-:W-:-:S02]  /*160c0*/  IMAD.MOV.U32 R70, RZ, RZ, R172 ;  /* 0x000000ffff467224 */ /* 0x010fc400078e00ac */
[----:B------:R-:W-:Y:S01]  /*160d0*/  IMAD.MOV.U32 R69, RZ, RZ, R219 ;  /* 0x000000ffff457224 */ /* 0x000fe200078e00db */
[----:B------:R-:W2:Y:S01]  /*160e0*/  LDL.LU R217, [R1+0x950] ;  /* 0x0009500001d97983 */ /* 0x000ea20000300800 */
[----:B------:R-:W-:-:S03]  /*160f0*/  IMAD.MOV.U32 R68, RZ, RZ, R218 ;  /* 0x000000ffff447224 */ /* 0x000fc600078e00da */
[----:B------:R-:W2:Y:S01]  /*16100*/  LDL.LU R218, [R1+0x94c] ;  /* 0x00094c0001da7983 */ /* 0x000ea20000300800 */
[----:B------:R-:W-:-:S03]  /*16110*/  IMAD.MOV.U32 R71, RZ, RZ, R173 ;  /* 0x000000ffff477224 */ /* 0x000fc600078e00ad */
[----:B------:R-:W2:Y:S04]  /*16120*/  LDL.LU R219, [R1+0x948] ;  /* 0x0009480001db7983 */ /* 0x000ea80000300800 */
[----:B------:R-:W4:Y:S01]  /*16130*/  LDL.LU R172, [R1+0x944] ;  /* 0x0009440001ac7983 */ /* 0x000f220000300800 */
[----:B-1----:R-:W-:Y:S01]  /*16140*/  IMAD.MOV.U32 R66, RZ, RZ, R168 ;  /* 0x000000ffff427224 */ /* 0x002fe200078e00a8 */
[----:B------:R-:W-:Y:S02]  /*16150*/  MOV R65, R175 ;  /* 0x000000af00417202 */ /* 0x000fe40000000f00 */
[----:B------:R-:W4:Y:S01]  /*16160*/  LDL.LU R173, [R1+0x940] ;  /* 0x0009400001ad7983 */ /* 0x000f220000300800 */
[----:B------:R-:W-:-:S03]  /*16170*/  IMAD.MOV.U32 R64, RZ, RZ, R174 ;  /* 0x000000ffff407224 */ /* 0x000fc600078e00ae */
[----:B------:R-:W4:Y:S01]  /*16180*/  LDL.LU R174, [R1+0x93c] ;  /* 0x00093c0001ae7983 */ /* 0x000f220000300800 */
[----:B------:R-:W-:Y:S01]  /*16190*/  IMAD.MOV.U32 R67, RZ, RZ, R169 ;  /* 0x000000ffff437224 */ /* 0x000fe200078e00a9 */
[----:B------:R-:W-:Y:S02]  /*161a0*/  HMMA.1688.F32.TF32 R176, R152, R54, R132 ;  /* 0x0000003698b0723c */ /* 0x000fe40000081084 */
[----:B------:R-:W4:Y:S04]  /*161b0*/  LDL.LU R175, [R1+0x938] ;  /* 0x0009380001af7983 */ /* 0x000f280000300800 */
[----:B------:R-:W2:Y:S04]  /*161c0*/  LDL.LU R168, [R1+0x934] ;  /* 0x0009340001a87983 */ /* 0x000ea80000300800 */
[----:B------:R-:W2:Y:S04]  /*161d0*/  LDL.LU R169, [R1+0x930] ;  /* 0x0009300001a97983 */ /* 0x000ea80000300800 */
        /* <DEDUP_REMOVED lines=10> */
[----:B------:R-:W-:Y:S01]  /*16280*/  MOV R147, R165 ;  /* 0x000000a500937202 */ /* 0x000fe20000000f00 */
[----:B------:R-:W-:Y:S02]  /*16290*/  IMAD.MOV.U32 R146, RZ, RZ, R164 ;  /* 0x000000ffff927224 */ /* 0x000fe400078e00a4 */
[----:B---3--:R-:W-:-:S02]  /*162a0*/  IMAD.MOV.U32 R145, RZ, RZ, R171 ;  /* 0x000000ffff917224 */ /* 0x008fc400078e00ab */
[----:B-----5:R-:W-:Y:S02]  /*162b0*/  IMAD.MOV.U32 R144, RZ, RZ, R170 ;  /* 0x000000ffff907224 */ /* 0x020fe400078e00aa */
[----:B------:R-:W3:Y:S04]  /*162c0*/  LDL.LU R170, [R1+0x92c] ;  /* 0x00092c0001aa7983 */ /* 0x000ee80000300800 */
[----:B------:R-:W3:Y:S04]  /*162d0*/  LDL.LU R171, [R1+0x928] ;  /* 0x0009280001ab7983 */ /* 0x000ee80000300800 */
        /* <DEDUP_REMOVED lines=8> */
[----:B--2---:R-:W-:Y:S01]  /*16360*/  HMMA.1688.F32.TF32 R152, R56, R50, R152 ;  /* 0x000000323898723c */ /* 0x004fe20000081098 */
[----:B------:R-:W-:-:S02]  /*16370*/  IMAD.MOV.U32 R134, RZ, RZ, R0 ;  /* 0x000000ffff867224 */ /* 0x000fc400078e0000 */
[----:B------:R-:W2:Y:S01]  /*16380*/  LDL.LU R0, [R1+0x904] ;  /* 0x0009040001007983 */ /* 0x000ea20000300800 */
[----:B------:R-:W-:-:S03]  /*16390*/  IMAD.MOV.U32 R135, RZ, RZ, R2 ;  /* 0x000000ffff877224 */ /* 0x000fc600078e0002 */
[----:B------:R-:W2:Y:S01]  /*163a0*/  LDL.LU R2, [R1+0x900] ;  /* 0x0009000001027983 */ /* 0x000ea20000300800 */
[C---:B------:R-:W-:Y:S11]  /*163b0*/  HMMA.1688.F32.TF32 R136, R72.reuse, R50, R136 ;  /* 0x000000324888723c */ /* 0x040ff60000081088 */
[----:B------:R-:W-:Y:S04]  /*163c0*/  @!UPT UIADD3 URZ, URZ, URZ, URZ ;  /* 0x0000003f3f3ff290 */ /* 0x000fe8000fffe03f */
[----:B------:R-:W-:Y:S04]  /*163d0*/  STL.64 [R1+0x120], R152 ;  /* 0x0001209801007387 */ /* 0x000fe80000100a00 */
[----:B------:R1:W-:Y:S01]  /*163e0*/  STL.64 [R1+0x128], R154 ;  /* 0x0001289a01007387 */ /* 0x0003e20000100a00 */
[-C--:B------:R-:W-:Y:S08]  /*163f0*/  HMMA.1688.F32.TF32 R132, R72, R10.reuse, R132 ;  /* 0x0000000a4884723c */ /* 0x080ff00000081084 */
[C---:B-1----:R-:W-:Y:S08]  /*16400*/  HMMA.1688.F32.TF32 R152, R56.reuse, R10, R144 ;  /* 0x0000000a3898723c */ /* 0x042ff00000081090 */
[C---:B------:R-:W-:Y:S08]  /*16410*/  HMMA.1688.F32.TF32 R144, R56.reuse, R6, R232 ;  /* 0x000000063890723c */ /* 0x040ff000000810e8 */
[C---:B----4-:R-:W-:Y:S08]  /*16420*/  HMMA.1688.F32.TF32 R172, R56.reuse, R42, R172 ;  /* 0x0000002a38ac723c */ /* 0x050ff000000810ac */
[----:B------:R-:W-:Y:S08]  /*16430*/  HMMA.1688.F32.TF32 R216, R56, R54, R216 ;  /* 0x0000003638d8723c */ /* 0x000ff000000810d8 */
[C---:B------:R-:W-:Y:S08]  /*16440*/  HMMA.1688.F32.TF32 R236, R72.reuse, R18, R236 ;  /* 0x0000001248ec723c */ /* 0x040ff000000810ec */
[C---:B------:R-:W-:Y:S08]  /*16450*/  HMMA.1688.F32.TF32 R60, R72.reuse, R46, R60 ;  /* 0x0000002e483c723c */ /* 0x040ff0000008103c */
[C---:B------:R-:W-:Y:S08]  /*16460*/  HMMA.1688.F32.TF32 R64, R72.reuse, R42, R64 ;  /* 0x0000002a4840723c */ /* 0x040ff00000081040 */
[----:B------:R-:W-:Y:S01]  /*16470*/  HMMA.1688.F32.TF32 R68, R72, R54, R68 ;  /* 0x000000364844723c */ /* 0x000fe20000081044 */
[----:B------:R-:W-:Y:S04]  /*16480*/  STL.64 [R1+0x110], R152 ;  /* 0x0001109801007387 */ /* 0x000fe80000100a00 */
[----:B------:R-:W-:Y:S04]  /*16490*/  STL.64 [R1+0x118], R154 ;  /* 0x0001189a01007387 */ /* 0x000fe80000100a00 */
[----:B------:R-:W-:Y:S04]  /*164a0*/  STL.64 [R1+0x100], R144 ;  /* 0x0001009001007387 */ /* 0x000fe80000100a00 */
[----:B------:R-:W-:Y:S04]  /*164b0*/  STL.64 [R1+0x108], R146 ;  /* 0x0001089201007387 */ /* 0x000fe80000100a00 */
[----:B------:R-:W-:Y:S04]  /*164c0*/  STL.64 [R1+0x90], R136 ;  /* 0x0000908801007387 */ /* 0x000fe80000100a00 */
[----:B------:R1:W-:Y:S04]  /*164d0*/  STL.64 [R1+0x98], R138 ;  /* 0x0000988a01007387 */ /* 0x0003e80000100a00 */
[----:B------:R-:W-:Y:S04]  /*164e0*/  STL.64 [R1+0x80], R132 ;  /* 0x0000808401007387 */ /* 0x000fe80000100a00 */
[----:B------:R-:W-:Y:S04]  /*164f0*/  STL.64 [R1+0x88], R134 ;  /* 0x0000888601007387 */ /* 0x000fe80000100a00 */
[----:B------:R-:W4:Y:S01]  /*16500*/  LDL.LU R12, [R1+0x2bc] ;  /* 0x0002bc00010c7983 */ /* 0x000f220000300800 */
[C---:B-1----:R-:W-:Y:S08]  /*16510*/  HMMA.1688.F32.TF32 R136, R100.reuse, R18, R112 ;  /* 0x000000126488723c */ /* 0x042ff00000081070 */
[C---:B------:R-:W-:Y:S08]  /*16520*/  HMMA.1688.F32.TF32 R80, R100.reuse, R42, R80 ;  /* 0x0000002a6450723c */ /* 0x040ff00000081050 */
[----:B------:R-:W-:Y:S01]  /*16530*/  HMMA.1688.F32.TF32 R96, R100, R54, R96 ;  /* 0x000000366460723c */ /* 0x000fe20000081060 */
[----:B------:R-:W-:-:S04]  /*16540*/  IADD3 R16, R16, c[0x0][0x180], RZ ;  /* 0x0000600010107a10 */ /* 0x000fc80007ffe0ff */
[----:B------:R-:W-:-:S04]  /*16550*/  SHF.R.S32.HI R8, RZ, 0x1f, R16 ;  /* 0x0000001fff087819 */ /* 0x000fc80000011410 */
[----:B------:R-:W-:Y:S01]  /*16560*/  LEA.HI R8, R8, R16, RZ, 0x6 ;  /* 0x0000001008087211 */ /* 0x000fe200078f30ff */
[C---:B---3--:R-:W-:Y:S08]  /*16570*/  HMMA.1688.F32.TF32 R168, R56.reuse, R46, R168 ;  /* 0x0000002e38a8723c */ /* 0x048ff000000810a8 */
[C---:B-----5:R-:W-:Y:S08]  /*16580*/  HMMA.1688.F32.TF32 R164, R56.reuse, R14, R164 ;  /* 0x0000000e38a4723c */ /* 0x060ff000000810a4 */
[----:B------:R-:W-:Y:S08]  /*16590*/  HMMA.1688.F32.TF32 R160, R56, R18, R160 ;  /* 0x0000001238a0723c */ /* 0x000ff000000810a0 */
[C---:B------:R-:W-:Y:S08]  /*165a0*/  HMMA.1688.F32.TF32 R56, R72.reuse, R14, R248 ;  /* 0x0000000e4838723c */ /* 0x040ff000000810f8 */
[----:B------:R-:W-:Y:S11]  /*165b0*/  HMMA.1688.F32.TF32 R72, R72, R6, R148 ;  /* 0x000000064848723c */ /* 0x000ff60000081094 */
[----:B------:R-:W-:Y:S11]  /*165c0*/  @!UPT UIADD3 URZ, URZ, URZ, URZ ;  /* 0x0000003f3f3ff290 */ /* 0x000ff6000fffe03f */
[----:B------:R-:W-:Y:S01]  /*165d0*/  @!UPT UIADD3 URZ, URZ, URZ, URZ ;  /* 0x0000003f3f3ff290 */ /* 0x000fe2000fffe03f */
[----:B------:R-:W-:Y:S04]  /*165e0*/  STL.64 [R1+0x60], R72 ;  /* 0x0000604801007387 */ /* 0x000fe80000100a00 */
[----:B------:R1:W-:Y:S04]  /*165f0*/  STL.64 [R1+0x68], R74 ;  /* 0x0000684a01007387 */ /* 0x0003e80000100a00 */
[----:B------:R-:W3:Y:S01]  /*16600*/  LDL.LU R5, [R1+0x2a8] ;  /* 0x0002a80001057983 */ /* 0x000ee20000300800 */
[C---:B-1----:R-:W-:Y:S08]  /*16610*/  HMMA.1688.F32.TF32 R72, R100.reuse, R14, R108 ;  /* 0x0000000e6448723c */ /* 0x042ff0000008106c */
[C---:B------:R-:W-:Y:S08]  /*16620*/  HMMA.1688.F32.TF32 R108, R100.reuse, R50, R104 ;  /* 0x00000032646c723c */ /* 0x040ff00000081068 */
[C---:B------:R-:W-:Y:S08]  /*16630*/  HMMA.1688.F32.TF32 R104, R100.reuse, R10, R244 ;  /* 0x0000000a6468723c */ /* 0x040ff000000810f4 */
[----:B------:R-:W-:Y:S07]  /*16640*/  HMMA.1688.F32.TF32 R100, R100, R6, R240 ;  /* 0x000000066464723c */ /* 0x000fee00000810f0 */
[----:B------:R-:W-:Y:S04]  /*16650*/  STL.64 [R1+0x40], R108 ;  /* 0x0000406c01007387 */ /* 0x000fe80000100a00 */
[----:B------:R-:W-:Y:S04]  /*16660*/  STL.64 [R1+0x48], R110 ;  /* 0x0000486e01007387 */ /* 0x000fe80000100a00 */
[----:B------:R-:W2:Y:S04]  /*16670*/  LDL.LU R40, [R1+0x2c4] ;  /* 0x0002c40001287983 */ /* 0x000ea80000300800 */
[----:B------:R-:W-:Y:S04]  /*16680*/  STL.64 [R1+0x50], R104 ;  /* 0x0000506801007387 */ /* 0x000fe80000100a00 */
[----:B------:R-:W-:Y:S04]  /*16690*/  STL.64 [R1+0x58], R106 ;  /* 0x0000586a01007387 */ /* 0x000fe80000100a00 */
[----:B------:R-:W5:Y:S04]  /*166a0*/  LDL.LU R9, [R1+0x2c8] ;  /* 0x0002c80001097983 */ /* 0x000f680000300800 */
[----:B------:R-:W-:Y:S04]  /*166b0*/  STL.64 [R1+0x30], R100 ;  /* 0x0000306401007387 */ /* 0x000fe80000100a00 */
        /* <DEDUP_REMOVED lines=9> */
[----:B------:R-:W-:-:S05]  /*16750*/  IMAD.MOV.U32 R17, RZ, RZ, c[0x0][0x180] ;  /* 0x00006000ff117624 */ /* 0x000fca00078e00ff */
[----:B------:R-:W-:Y:S02]  /*16760*/  IADD3 R4, R17, -0x80, RZ ;  /* 0xffffff8011047810 */ /* 0x000fe40007ffe0ff */
[----:B------:R-:W1:Y:S01]  /*16770*/  S2R R17, SR_TID.X ;  /* 0x0000000000117919 */ /* 0x000e620000002100 */
[----:B------:R-:W-:Y:S01]  /*16780*/  IMAD.MOV.U32 R48, RZ, RZ, c[0x0][0x188] ;  /* 0x00006200ff307624 */ /* 0x000fe200078e00ff */
[----:B------:R-:W-:Y:S01]  /*16790*/  SHF.R.S32.HI R8, RZ, 0x6, R8 ;  /* 0x00000006ff087819 */ /* 0x000fe20000011408 */
[----:B----4-:R-:W-:Y:S01]  /*167a0*/  IMAD R4, R12, -0x40, R4 ;  /* 0xffffffc00c047824 */ /* 0x010fe200078e0204 */
[----:B------:R-:W-:Y:S02]  /*167b0*/  HMMA.1688.F32.TF32 R112, R140, R14, R188 ;  /* 0x0000000e8c70723c */ /* 0x000fe400000810bc */
[----:B------:R-:W-:Y:S02]  /*167c0*/  IADD3 R8, R8, -0x2, RZ ;  /* 0xfffffffe08087810 */ /* 0x000fe40007ffe0ff */
[----:B------:R-:W-:-:S02]  /*167d0*/  SHF.L.U32 R48, R48, 0x6, RZ ;  /* 0x0000000630307819 */ /* 0x000fc400000006ff */
[----:B------:R-:W-:Y:S02]  /*167e0*/  ISETP.GT.AND P0, PT, R4, RZ, PT ;  /* 0x000000ff0400720c */ /* 0x000fe40003f04270 */
[----:B-1----:R-:W-:Y:S01]  /*167f0*/  HMMA.1688.F32.TF32 R100, R140, R46, R192 ;  /* 0x0000002e8c64723c */ /* 0x002fe200000810c0 */
[----:B------:R-:W-:Y:S01]  /*16800*/  ISETP.GE.AND P5, PT, R12, R8, PT ;  /* 0x000000080c00720c */ /* 0x000fe20003fa6270 */
[----:B------:R-:W-:-:S06]  /*16810*/  IMAD.SHL.U32 R48, R48, 0x4, RZ ;  /* 0x0000000430307824 */ /* 0x000fcc00078e00ff */
[----:B------:R-:W-:Y:S01]  /*16820*/  HMMA.1688.F32.TF32 R108, R140, R42, R196 ;  /* 0x0000002a8c6c723c */ /* 0x000fe200000810c4 */
[----:B------:R-:W-:-:S07]  /*16830*/  SEL R8, RZ, 0x4, !P0 ;  /* 0x00000004ff087807 */ /* 0x000fce0004000000 */
[C---:B------:R-:W-:Y:S08]  /*16840*/  HMMA.1688.F32.TF32 R132, R140.reuse, R18, R184 ;  /* 0x000000128c84723c */ /* 0x040ff000000810b8 */
[C---:B------:R-:W-:Y:S08]  /*16850*/  HMMA.1688.F32.TF32 R104, R140.reuse, R54, R200 ;  /* 0x000000368c68723c */ /* 0x040ff000000810c8 */
[C---:B------:R-:W-:Y:S08]  /*16860*/  HMMA.1688.F32.TF32 R188, R140.reuse, R50, R204 ;  /* 0x000000328cbc723c */ /* 0x040ff000000810cc */
[C---:B------:R-:W-:Y:S08]  /*16870*/  HMMA.1688.F32.TF32 R192, R140.reuse, R10, R208 ;  /* 0x0000000a8cc0723c */ /* 0x040ff000000810d0 */
[----:B------:R-:W-:Y:S01]  /*16880*/  HMMA.1688.F32.TF32 R196, R140, R6, R212 ;  /* 0x000000068cc4723c */ /* 0x000fe200000810d4 */
[----:B------:R-:W-:Y:S04]  /*16890*/  LDS R142, [R252+0xf380] ;  /* 0x00f38000fc8e7984 */ /* 0x000fe80000000800 */
[----:B------:R-:W-:Y:S04]  /*168a0*/  LDS R140, [R252+0xe380] ;  /* 0x00e38000fc8c7984 */ /* 0x000fe80000000800 */
[----:B------:R-:W-:Y:S04]  /*168b0*/  LDS R143, [R3+0xf380] ;  /* 0x00f38000038f7984 */ /* 0x000fe80000000800 */
[----:B------:R1:W4:Y:S01]  /*168c0*/  LDS R141, [R3+0xe380] ;  /* 0x00e38000038d7984 */ /* 0x0003220000000800 */
[----:B------:R-:W-:-:S02]  /*168d0*/  SEL R8, R8, RZ, !P5 ;  /* 0x000000ff08087207 */ /* 0x000fc40006800000 */
[----:B------:R-:W-:Y:S02]  /*168e0*/  LOP3.LUT R151, R17, 0x7f, RZ, 0xc0, !PT ;  /* 0x0000007f11977812 */ /* 0x000fe400078ec0ff */
[----:B------:R-:W-:-:S03]  /*168f0*/  ISETP.NE.U32.AND P0, PT, R8, RZ, PT ;  /* 0x000000ff0800720c */ /* 0x000fc60003f05070 */
[----:B------:R-:W-:Y:S01]  /*16900*/  IMAD.SHL.U32 R52, R151, 0x4, RZ ;  /* 0x0000000497347824 */ /* 0x000fe200078e00ff */
[----:B---3--:R-:W-:-:S04]  /*16910*/  IADD3 R5, R5, 0x1, RZ ;  /* 0x0000000105057810 */ /* 0x008fc80007ffe0ff */
[----:B------:R-:W-:-:S04]  /*16920*/  ISETP.GT.AND P1, PT, R5, 0x1, PT ;  /* 0x000000010500780c */ /* 0x000fc80003f24270 */
[----:B------:R-:W-:Y:S02]  /*16930*/  SEL R45, R5, RZ, !P1 ;  /* 0x000000ff052d7207 */ /* 0x000fe40004800000 */
[----:B------:R-:W-:-:S03]  /*16940*/  ISETP.GT.AND P1, PT, R4, 0x4, PT ;  /* 0x000000040400780c */ /* 0x000fc60003f24270 */
[----:B------:R-:W-:Y:S01]  /*16950*/  IMAD R5, R45, 0x10000, R52 ;  /* 0x000100002d057824 */ /* 0x000fe200078e0234 */
[----:B-1----:R-:W-:-:S04]  /*16960*/  SEL R3, RZ, 0x4, !P1 ;  /* 0x00000004ff037807 */ /* 0x002fc80004800000 */
[----:B------:R-:W-:-:S04]  /*16970*/  SEL R3, R3, RZ, !P5 ;  /* 0x000000ff03037207 */ /* 0x000fc80006800000 */
[----:B------:R-:W-:Y:S02]  /*16980*/  ISETP.NE.U32.AND P1, PT, R3, RZ, PT ;  /* 0x000000ff0300720c */ /* 0x000fe40003f25070 */
[----:B-----5:R-:W-:-:S05]  /*16990*/  IADD3 R9, P2, R9, R48, RZ ;  /* 0x0000003009097210 */ /* 0x020fca0007f5e0ff */
[----:B--2---:R-:W-:Y:S01]  /*169a0*/  IMAD.X R40, R40, 0x1, R0, P2 ;  /* 0x0000000128287824 */ /* 0x004fe200010e0600 */
[----:B------:R1:W-:Y:S01]  /*169b0*/  STL [R1+0x2c8], R9 ;  /* 0x0002c80901007387 */ /* 0x0003e20000100800 */
[----:B------:R-:W-:Y:S01]  /*169c0*/  IMAD.MOV.U32 R8, RZ, RZ, R9 ;  /* 0x000000ffff087224 */ /* 0x000fe200078e0009 */
[----:B------:R-:W-:Y:S02]  /*169d0*/  IADD3 R53, P2, R53, R48, RZ ;  /* 0x0000003035357210 */ /* 0x000fe40007f5e0ff */
[----:B------:R2:W-:Y:S01]  /*169e0*/  STL [R1+0x2c4], R40 ;  /* 0x0002c42801007387 */ /* 0x0005e20000100800 */
[----:B-1----:R-:W-:-:S03]  /*169f0*/  MOV R9, R40 ;  /* 0x0000002800097202 */ /* 0x002fc60000000f00 */
[----:B------:R-:W-:Y:S01]  /*16a00*/  BAR.SYNC.DEFER_BLOCKING 0x0 ;  /* 0x0000000000007b1d */ /* 0x000fe20000010000 */
[----:B------:R-:W-:Y:S01]  /*16a10*/  IADD3 R16, P3, R16, R48, RZ ;  /* 0x0000003010107210 */ /* 0x000fe20007f7e0ff */
[----:B------:R-:W-:-:S04]  /*16a20*/  IMAD.X R145, R145, 0x1, R0, P2 ;  /* 0x0000000191917824 */ /* 0x000fc800010e0600 */
[----:B------:R-:W-:Y:S04]  /*16a30*/  STL [R1+0x2a8], R45 ;  /* 0x0002a82d01007387 */ /* 0x000fe80000100800 */
[----:B------:R-:W3:Y:S04]  /*16a40*/  LDL.LU R144, [R1+0x350] ;  /* 0x0003500001907983 */ /* 0x000ee80000300800 */
[----:B--2---:R-:W2:Y:S04]  /*16a50*/  LDL.LU R40, [R1+0x388] ;  /* 0x0003880001287983 */ /* 0x004ea80000300800 */
[----:B------:R-:W-:Y:S04]  /*16a60*/  STL [R1+0x2d0], R53 ;  /* 0x0002d03501007387 */ /* 0x000fe80000100800 */
[----:B------:R1:W-:Y:S04]  /*16a70*/  STL [R1+0x2cc], R145 ;  /* 0x0002cc9101007387 */ /* 0x0003e80000100800 */
[----:B------:R-:W-:Y:S01]  /*16a80*/  @!PT LDS RZ, [RZ] ;  /* 0x00000000fffff984 */ /* 0x000fe20000000800 */
[----:B------:R-:W-:Y:S01]  /*16a90*/  @!PT LDS RZ, [RZ] ;  /* 0x00000000fffff984 */ /* 0x000fe20000000800 */
[----:B------:R-:W-:Y:S01]  /*16aa0*/  @!PT LDS RZ, [RZ] ;  /* 0x00000000fffff984 */ /* 0x000fe20000000800 */
[----:B------:R5:W-:Y:S04]  /*16ab0*/  LDGSTS.E [R5], [R8.64], P0 ;  /* 0x0000000008057fae */ /* 0x000be80008121844 */
[----:B------:R1:W-:Y:S01]  /*16ac0*/  STL [R1+0x308], R16 ;  /* 0x0003081001007387 */ /* 0x0003e20000100800 */
[----:B------:R-:W-:-:S02]  /*16ad0*/  IMAD.X R146, R146, 0x1, R0, P3 ;  /* 0x0000000192927824 */ /* 0x000fc400018e0600 */
[----:B-----5:R-:W-:Y:S02]  /*16ae0*/  IMAD.MOV.U32 R9, RZ, RZ, R145 ;  /* 0x000000ffff097224 */ /* 0x020fe400078e0091 */
[----:B-1----:R-:W5:Y:S01]  /*16af0*/  LDL.LU R145, [R1+0x34c] ;  /* 0x00034c0001917983 */ /* 0x002f620000300800 */
[----:B------:R-:W-:Y:S01]  /*16b00*/  IMAD.MOV.U32 R8, RZ, RZ, R53 ;  /* 0x000000ffff087224 */ /* 0x000fe200078e0035 */
[-C--:B------:R-:W-:Y:S02]  /*16b10*/  IADD3 R44, P2, R44, R48.reuse, RZ ;  /* 0x000000302c2c7210 */ /* 0x080fe40007f5e0ff */
[----:B------:R-:W-:Y:S01]  /*16b20*/  STL [R1+0x304], R146 ;  /* 0x0003049201007387 */ /* 0x000fe20000100800 */
[----:B------:R-:W-:-:S03]  /*16b30*/  IADD3 R13, P3, R13, R48, RZ ;  /* 0x000000300d0d7210 */ /* 0x000fc60007f7e0ff */
[----:B------:R-:W4:Y:S01]  /*16b40*/  LDL.LU R53, [R1+0x384] ;  /* 0x0003840001357983 */ /* 0x000f220000300800 */
[----:B------:R-:W-:-:S03]  /*16b50*/  IMAD.X R49, R49, 0x1, R0, P2 ;  /* 0x0000000131317824 */ /* 0x000fc600010e0600 */
[----:B------:R1:W-:Y:S01]  /*16b60*/  LDGSTS.E [R5+0x200], [R8.64], P0 ;  /* 0x0020000008057fae */ /* 0x0003e20008121844 */
[----:B------:R-:W-:-:S03]  /*16b70*/  IMAD.X R41, R41, 0x1, R0, P3 ;  /* 0x0000000129297824 */ /* 0x000fc600018e0600 */
[----:B------:R-:W4:Y:S01]  /*16b80*/  LDL.LU R147, [R1+0x390] ;  /* 0x0003900001937983 */ /* 0x000f220000300800 */
[----:B-1----:R-:W-:Y:S01]  /*16b90*/  IMAD.MOV.U32 R8, RZ, RZ, R16 ;  /* 0x000000ffff087224 */ /* 0x002fe200078e0010 */
[----:B------:R-:W-:Y:S02]  /*16ba0*/  MOV R9, R146 ;  /* 0x0000009200097202 */ /* 0x000fe40000000f00 */
[----:B------:R-:W4:Y:S04]  /*16bb0*/  LDL.LU R16, [R1+0x3cc] ;  /* 0x0003cc0001107983 */ /* 0x000f280000300800 */
[----:B------:R1:W-:Y:S04]  /*16bc0*/  LDGSTS.E [R5+0x1000], [R8.64], P1 ;  /* 0x0100000008057fae */ /* 0x0003e80008921844 */
[----:B------:R1:W-:Y:S04]  /*16bd0*/  STL [R1+0x310], R44 ;  /* 0x0003102c01007387 */ /* 0x0003e80000100800 */
[----:B------:R1:W-:Y:S02]  /*16be0*/  STL [R1+0x30c], R49 ;  /* 0x00030c3101007387 */ /* 0x0003e40000100800 */
[----:B-1----:R-:W-:-:S02]  /*16bf0*/  IMAD.MOV.U32 R8, RZ, RZ, R44 ;  /* 0x000000ffff087224 */ /* 0x002fc400078e002c */
[----:B------:R-:W-:Y:S01]  /*16c00*/  STL [R1+0x348], R13 ;  /* 0x0003480d01007387 */ /* 0x000fe20000100800 */
[----:B------:R-:W-:-:S03]  /*16c10*/  IMAD.MOV.U32 R9, RZ, RZ, R49 ;  /* 0x000000ffff097224 */ /* 0x000fc600078e0031 */
[----:B------:R-:W4:Y:S04]  /*16c20*/  LDL.LU R148, [R1+0x38c] ;  /* 0x00038c0001947983 */ /* 0x000f280000300800 */
[----:B------:R1:W-:Y:S04]  /*16c30*/  STL [R1+0x344], R41 ;  /* 0x0003442901007387 */ /* 0x0003e80000100800 */
[----:B------:R-:W4:Y:S04]  /*16c40*/  LDL.LU R44, [R1+0x3c8] ;  /* 0x0003c800012c7983 */ /* 0x000f280000300800 */
[----:B------:R1:W-:Y:S04]  /*16c50*/  LDGSTS.E [R5+0x1200], [R8.64], P1 ;  /* 0x0120000008057fae */ /* 0x0003e80008921844 */
[----:B------:R-:W4:Y:S01]  /*16c60*/  LDL.LU R49, [R1+0x3d0] ;  /* 0x0003d00001317983 */ /* 0x000f220000300800 */
[----:B-1----:R-:W-:-:S03]  /*16c70*/  MOV R9, R41 ;  /* 0x0000002900097202 */ /* 0x002fc60000000f00 */
[----:B------:R-:W4:Y:S01]  /*16c80*/  LDL.LU R41, [R1+0x3d4] ;  /* 0x0003d40001297983 */ /* 0x000f220000300800 */
[----:B------:R-:W-:-:S03]  /*16c90*/  IMAD.MOV.U32 R8, RZ, RZ, R13 ;  /* 0x000000ffff087224 */ /* 0x000fc600078e000d */
[----:B------:R-:W4:Y:S04]  /*16ca0*/  LDL.LU R146, [R1+0x408] ;  /* 0x0004080001927983 */ /* 0x000f280000300800 */
[----:B------:R-:W4:Y:S01]  /*16cb0*/  LDL.LU R13, [R1+0x40c] ;  /* 0x00040c00010d7983 */ /* 0x000f220000300800 */
[----:B------:R-:W-:-:S04]  /*16cc0*/  ISETP.GT.AND P0, PT, R4, 0x8, PT ;  /* 0x000000080400780c */ /* 0x000fc80003f04270 */
[----:B------:R-:W-:-:S04]  /*16cd0*/  SEL R3, RZ, 0x4, !P0 ;  /* 0x00000004ff037807 */ /* 0x000fc80004000000 */
[----:B------:R-:W-:-:S04]  /*16ce0*/  SEL R3, R3, RZ, !P5 ;  /* 0x000000ff03037207 */ /* 0x000fc80006800000 */
[----:B------:R-:W-:Y:S02]  /*16cf0*/  ISETP.NE.U32.AND P0, PT, R3, RZ, PT ;  /* 0x000000ff0300720c */ /* 0x000fe40003f05070 */
[----:B------:R-:W-:-:S04]  /*16d00*/  ISETP.GT.AND P1, PT, R4, 0xc, PT ;  /* 0x0000000c0400780c */ /* 0x000fc80003f24270 */
[----:B------:R-:W-:-:S04]  /*16d10*/  SEL R3, RZ, 0x4, !P1 ;  /* 0x00000004ff037807 */ /* 0x000fc80004800000 */
[----:B------:R-:W-:-:S03]  /*16d20*/  SEL R3, R3, RZ, !P5 ;  /* 0x000000ff03037207 */ /* 0x000fc60006800000 */
[----:B------:R1:W-:Y:S01]  /*16d30*/  LDGSTS.E [R5+0x2000], [R8.64], P0 ;  /* 0x0200000008057fae */ /* 0x0003e20008121844 */
[----:B------:R-:W-:Y:S02]  /*16d40*/  ISETP.NE.U32.AND P1, PT, R3, RZ, PT ;  /* 0x000000ff0300720c */ /* 0x000fe40003f25070 */
[-C--:B---3--:R-:W-:Y:S02]  /*16d50*/  IADD3 R144, P2, R144, R48.reuse, RZ ;  /* 0x0000003090907210 */ /* 0x088fe40007f5e0ff */
[----:B--2---:R-:W-:-:S03]  /*16d60*/  IADD3 R40, P3, R40, R48, RZ ;  /* 0x0000003028287210 */ /* 0x004fc60007f7e0ff */
[----:B-1----:R-:W-:Y:S01]  /*16d70*/  IMAD.MOV.U32 R8, RZ, RZ, R144 ;  /* 0x000000ffff087224 */ /* 0x002fe200078e0090 */
[----:B------:R-:W-:Y:S01]  /*16d80*/  STL [R1+0x350], R144 ;  /* 0x0003509001007387 */ /* 0x000fe20000100800 */
[----:B-----5:R-:W-:-:S04]  /*16d90*/  IMAD.X R145, R145, 0x1, R0, P2 ;  /* 0x0000000191917824 */ /* 0x020fc800010e0600 */
[----:B------:R-:W-:Y:S01]  /*16da0*/  IMAD.MOV.U32 R9, RZ, RZ, R145 ;  /* 0x000000ffff097224 */ /* 0x000fe200078e0091 */
[----:B------:R1:W-:Y:S01]  /*16db0*/  STL [R1+0x34c], R145 ;  /* 0x00034c9101007387 */ /* 0x0003e20000100800 */
[----:B----4-:R-:W-:-:S03]  /*16dc0*/  IMAD.X R53, R53, 0x1, R0, P3 ;  /* 0x0000000135357824 */ /* 0x010fc600018e0600 */
[----:B------:R2:W-:Y:S01]  /*16dd0*/  LDGSTS.E [R5+0x2200], [R8.64], P0 ;  /* 0x0220000008057fae */ /* 0x0005e20008121844 */
[----:B------:R-:W-:-:S03]  /*16de0*/  ISETP.GT.AND P0, PT, R4, 0x10, PT ;  /* 0x000000100400780c */ /* 0x000fc60003f04270 */
[----:B------:R-:W-:Y:S01]  /*16df0*/  STL [R1+0x388], R40 ;  /* 0x0003882801007387 */ /* 0x000fe20000100800 */
[----:B------:R-:W-:Y:S02]  /*16e00*/  SEL R3, RZ, 0x4, !P0 ;  /* 0x00000004ff037807 */ /* 0x000fe40004000000 */
[----:B------:R-:W-:Y:S01]  /*16e10*/  IADD3 R147, P2, R147, R48, RZ ;  /* 0x0000003093937210 */ /* 0x000fe20007f5e0ff */
[----:B------:R3:W-:Y:S01]  /*16e20*/  STL [R1+0x384], R53 ;  /* 0x0003843501007387 */ /* 0x0007e20000100800 */
[----:B------:R-:W-:-:S03]  /*16e30*/  SEL R3, R3, RZ, !P5 ;  /* 0x000000ff03037207 */ /* 0x000fc60006800000 */
[----:B-1----:R-:W4:Y:S01]  /*16e40*/  LDL.LU R145, [R1+0x410] ;  /* 0x0004100001917983 */ /* 0x002f220000300800 */
[----:B--2---:R-:W-:Y:S01]  /*16e50*/  IMAD.MOV.U32 R8, RZ, RZ, R40 ;  /* 0x000000ffff087224 */ /* 0x004fe200078e0028 */
[----:B------:R-:W-:Y:S02]  /*16e60*/  MOV R9, R53 ;  /* 0x0000003500097202 */ /* 0x000fe40000000f00 */
[----:B------:R-:W2:Y:S01]  /*16e70*/  LDL.LU R144, [R1+0x414] ;  /* 0x0004140001907983 */ /* 0x000ea20000300800 */
[----:B------:R-:W-:-:S03]  /*16e80*/  IADD3 R16, P3, R16, R48, RZ ;  /* 0x0000003010107210 */ /* 0x000fc60007f7e0ff */
[----:B---3--:R-:W3:Y:S01]  /*16e90*/  LDL.LU R53, [R1+0x448] ;  /* 0x0004480001357983 */ /* 0x008ee20000300800 */
[----:B------:R-:W-:-:S03]  /*16ea0*/  ISETP.NE.U32.AND P0, PT, R3, RZ, PT ;  /* 0x000000ff0300720c */ /* 0x000fc60003f05070 */
[----:B------:R-:W5:Y:S04]  /*16eb0*/  LDL.LU R40, [R1+0x44c] ;  /* 0x00044c0001287983 */ /* 0x000f680000300800 */
[----:B------:R1:W-:Y:S01]  /*16ec0*/  LDGSTS.E [R5+0x3000], [R8.64], P1 ;  /* 0x0300000008057fae */ /* 0x0003e20008921844 */
[----:B------:R-:W-:Y:S02]  /*16ed0*/  IMAD.X R148, R148, 0x1, R0, P2 ;  /* 0x0000000194947824 */ /* 0x000fe400010e0600 */
[----:B-1----:R-:W-:Y:S02]  /*16ee0*/  IMAD.MOV.U32 R8, RZ, RZ, R147 ;  /* 0x000000ffff087224 */ /* 0x002fe400078e0093 */
[----:B------:R-:W-:Y:S01]  /*16ef0*/  IMAD.MOV.U32 R9, RZ, RZ, R148 ;  /* 0x000000ffff097224 */ /* 0x000fe200078e0094 */
[----:B------:R-:W-:Y:S01]  /*16f00*/  STL [R1+0x390], R147 ;  /* 0x0003909301007387 */ /* 0x000fe20000100800 */
[----:B------:R-:W-:-:S03]  /*16f10*/  IMAD.X R44, R44, 0x1, R0, P3 ;  /* 0x000000012c2c7824 */ /* 0x000fc600018e0600 */
[----:B------:R-:W-:Y:S04]  /*16f20*/  STL [R1+0x38c], R148 ;  /* 0x00038c9401007387 */ /* 0x000fe80000100800 */
[----:B------:R1:W-:Y:S04]  /*16f30*/  LDGSTS.E [R5+0x3200], [R8.64], P1 ;  /* 0x0320000008057fae */ /* 0x0003e80008921844 */
[----:B------:R-:W-:Y:S01]  /*16f40*/  STL [R1+0x3cc], R16 ;  /* 0x0003cc1001007387 */ /* 0x000fe20000100800 */
[----:B------:R-:W-:Y:S01]  /*16f50*/  IADD3 R41, P2, R41, R48, RZ ;  /* 0x0000003029297210 */ /* 0x000fe20007f5e0ff */
[----:B-1----:R-:W-:Y:S01]  /*16f60*/  IMAD.MOV.U32 R8, RZ, RZ, R16 ;  /* 0x000000ffff087224 */ /* 0x002fe200078e0010 */
[----:B------:R-:W-:Y:S01]  /*16f70*/  MOV R9, R44 ;  /* 0x0000002c00097202 */ /* 0x000fe20000000f00 */
[----:B------:R1:W-:Y:S02]  /*16f80*/  STL [R1+0x3c8], R44 ;  /* 0x0003c82c01007387 */ /* 0x0003e40000100800 */
[----:B------:R-:W-:-:S02]  /*16f90*/  IMAD.X R49, R49, 0x1, R0, P2 ;  /* 0x0000000131317824 */ /* 0x000fc400010e0600 */
[----:B------:R1:W-:Y:S01]  /*16fa0*/  LDGSTS.E [R5+0x4000], [R8.64], P0 ;  /* 0x0400000008057fae */ /* 0x0003e20008121844 */
[----:B------:R-:W-:-:S03]  /*16fb0*/  IADD3 R13, P3, R13, R48, RZ ;  /* 0x000000300d0d7210 */ /* 0x000fc60007f7e0ff */
[----:B-1----:R-:W3:Y:S02]  /*16fc0*/  LDL.LU R44, [R1+0x454] ;  /* 0x00045400012c7983 */ /* 0x002ee40000300800 */
[----:B------:R-:W-:Y:S02]  /*16fd0*/  IMAD.X R146, R146, 0x1, R0, P3 ;  /* 0x0000000192927824 */ /* 0x000fe400018e0600 */
[----:B------:R-:W3:Y:S01]  /*16fe0*/  LDL.LU R16, [R1+0x48c] ;  /* 0x00048c0001107983 */ /* 0x000ee20000300800 */
[----:B------:R-:W-:-:S03]  /*16ff0*/  IMAD.MOV.U32 R9, RZ, RZ, R49 ;  /* 0x000000ffff097224 */ /* 0x000fc600078e0031 */
[----:B------:R-:W-:Y:S01]  /*17000*/  STL [R1+0x3d4], R41 ;  /* 0x0003d42901007387 */ /* 0x000fe20000100800 */
[----:B------:R-:W-:-:S03]  /*17010*/  IMAD.MOV.U32 R8, RZ, RZ, R41 ;  /* 0x000000ffff087224 */ /* 0x000fc600078e0029 */
[----:B------:R1:W-:Y:S04]  /*17020*/  STL [R1+0x3d0], R49 ;  /* 0x0003d03101007387 */ /* 0x0003e80000100800 */
[----:B------:R1:W-:Y:S01]  /*17030*/  STL [R1+0x40c], R13 ;  /* 0x00040c0d01007387 */ /* 0x0003e20000100800 */
[----:B------:R-:W-:-:S03]  /*17040*/  ISETP.GT.AND P1, PT, R4, 0x14, PT ;  /* 0x000000140400780c */ /* 0x000fc60003f24270 */
[----:B------:R1:W-:Y:S04]  /*17050*/  LDGSTS.E [R5+0x4200], [R8.64], P0 ;  /* 0x0420000008057fae */ /* 0x0003e80008121844 */
[----:B-1----:R-:W3:Y:S04]  /*17060*/  LDL.LU R49, [R1+0x450] ;  /* 0x0004500001317983 */ /* 0x002ee80000300800 */
[----:B------:R-:W-:Y:S04]  /*17070*/  STL [R1+0x408], R146 ;  /* 0x0004089201007387 */ /* 0x000fe80000100800 */
[----:B------:R-:W3:Y:S01]  /*17080*/  LDL.LU R41, [R1+0x488] ;  /* 0x0004880001297983 */ /* 0x000ee20000300800 */
[----:B------:R-:W-:-:S02]  /*17090*/  SEL R3, RZ, 0x4, !P1 ;  /* 0x00000004ff037807 */ /* 0x000fc40004800000 */
[----:B------:R-:W-:Y:S01]  /*170a0*/  ISETP.GT.AND P0, PT, R4, 0x18, PT ;  /* 0x000000180400780c */ /* 0x000fe20003f04270 */
[----:B------:R-:W-:Y:S01]  /*170b0*/  IMAD.MOV.U32 R8, RZ, RZ, R13 ;  /* 0x000000ffff087224 */ /* 0x000fe200078e000d */
[----:B------:R-:W-:Y:S01]  /*170c0*/  SEL R3, R3, RZ, !P5 ;  /* 0x000000ff03037207 */ /* 0x000fe20006800000 */
[----:B------:R-:W3:Y:S03]  /*170d0*/  LDL.LU R147, [R1+0x494] ;  /* 0x0004940001937983 */ /* 0x000ee60000300800 */
[----:B------:R-:W-:Y:S01]  /*170e0*/  ISETP.NE.U32.AND P1, PT, R3, RZ, PT ;  /* 0x000000ff0300720c */ /* 0x000fe20003f25070 */
[----:B------:R-:W3:Y:S01]  /*170f0*/  LDL.LU R13, [R1+0x74c] ;  /* 0x00074c00010d7983 */ /* 0x000ee20000300800 */
[----:B------:R-:W-:Y:S02]  /*17100*/  SEL R3, RZ, 0x4, !P0 ;  /* 0x00000004ff037807 */ /* 0x000fe40004000000 */
[----:B------:R-:W-:-:S02]  /*17110*/  MOV R9, R146 ;  /* 0x0000009200097202 */ /* 0x000fc40000000f00 */
[----:B------:R-:W-:-:S04]  /*17120*/  SEL R3, R3, RZ, !P5 ;  /* 0x000000ff03037207 */ /* 0x000fc80006800000 */
[----:B------:R-:W-:-:S03]  /*17130*/  ISETP.NE.U32.AND P0, PT, R3, RZ, PT ;  /* 0x000000ff0300720c */ /* 0x000fc60003f05070 */
[----:B------:R1:W-:Y:S01]  /*17140*/  LDGSTS.E [R5+0x5000], [R8.64], P1 ;  /* 0x0500000008057fae */ /* 0x0003e20008921844 */
[----:B--2---:R-:W-:-:S05]  /*17150*/  IADD3 R144, P2, R144, R48, RZ ;  /* 0x0000003090907210 */ /* 0x004fca0007f5e0ff */
[--C-:B----4-:R-:W-:Y:S01]  /*17160*/  IMAD.X R145, R145, 0x1, R0.reuse, P2 ;  /* 0x0000000191917824 */ /* 0x110fe200010e0600 */
[----:B-----5:R-:W-:Y:S01]  /*17170*/  IADD3 R40, P3, R40, R48, RZ ;  /* 0x0000003028287210 */ /* 0x020fe20007f7e0ff */
[----:B------:R-:W-:Y:S04]  /*17180*/  STL [R1+0x414], R144 ;  /* 0x0004149001007387 */ /* 0x000fe80000100800 */
[----:B---3--:R-:W-:Y:S01]  /*17190*/  IMAD.X R53, R53, 0x1, R0, P3 ;  /* 0x0000000135357824 */ /* 0x008fe200018e0600 */
[----:B------:R2:W-:Y:S01]  /*171a0*/  STL [R1+0x410], R145 ;  /* 0x0004109101007387 */ /* 0x0005e20000100800 */
[----:B-1----:R-:W-:-:S03]  /*171b0*/  IMAD.MOV.U32 R9, RZ, RZ, R145 ;  /* 0x000000ffff097224 */ /* 0x002fc600078e0091 */
[----:B------:R-:W-:Y:S01]  /*171c0*/  STL [R1+0x44c], R40 ;  /* 0x00044c2801007387 */ /* 0x000fe20000100800 */
[----:B------:R-:W-:-:S03]  /*171d0*/  IMAD.MOV.U32 R8, RZ, RZ, R144 ;  /* 0x000000ffff087224 */ /* 0x000fc600078e0090 */
[----:B------:R-:W3:Y:S04]  /*171e0*/  LDL.LU R148, [R1+0x490] ;  /* 0x0004900001947983 */ /* 0x000ee80000300800 */
[----:B------:R1:W-:Y:S04]  /*171f0*/  STL [R1+0x448], R53 ;  /* 0x0004483501007387 */ /* 0x0003e80000100800 */
[----:B--2---:R-:W2:Y:S04]  /*17200*/  LDL.LU R145, [R1+0x748] ;  /* 0x0007480001917983 */ /* 0x004ea80000300800 */
[----:B------:R-:W4:Y:S04]  /*17210*/  LDL.LU R146, [R1+0x750] ;  /* 0x0007500001927983 */ /* 0x000f280000300800 */
[----:B------:R-:W5:Y:S04]  /*17220*/  LDL.LU R144, [R1+0x754] ;  /* 0x0007540001907983 */ /* 0x000f680000300800 */
[----:B------:R1:W-:Y:S02]  /*17230*/  LDGSTS.E [R5+0x5200], [R8.64], P1 ;  /* 0x0520000008057fae */ /* 0x0003e40008921844 */
[----:B-1----:R-:W-:Y:S01]  /*17240*/  IMAD.MOV.U32 R8, RZ, RZ, R40 ;  /* 0x000000ffff087224 */ /* 0x002fe200078e0028 */
[----:B------:R-:W-:-:S02]  /*17250*/  MOV R9, R53 ;  /* 0x0000003500097202 */ /* 0x000fc40000000f00 */
[----:B------:R-:W4:Y:S01]  /*17260*/  LDL.LU R53, [R1+0x778] ;  /* 0x0007780001357983 */ /* 0x000f220000300800 */
[----:B------:R-:W-:-:S03]  /*17270*/  IADD3 R44, P2, R44, R48, RZ ;  /* 0x000000302c2c7210 */ /* 0x000fc60007f5e0ff */
[----:B------:R-:W4:Y:S01]  /*17280*/  LDL.LU R40, [R1+0x77c] ;  /* 0x00077c0001287983 */ /* 0x000f220000300800 */
[----:B------:R-:W-:-:S03]  /*17290*/  IADD3 R16, P3, R16, R48, RZ ;  /* 0x0000003010107210 */ /* 0x000fc60007f7e0ff */
[----:B------:R-:W-:Y:S04]  /*172a0*/  STL [R1+0x454], R44 ;  /* 0x0004542c01007387 */ /* 0x000fe80000100800 */
[----:B------:R1:W-:Y:S01]  /*172b0*/  LDGSTS.E [R5+0x6000], [R8.64], P0 ;  /* 0x0600000008057fae */ /* 0x0003e20008121844 */
[----:B------:R-:W-:Y:S02]  /*172c0*/  IMAD.X R49, R49, 0x1, R0, P2 ;  /* 0x0000000131317824 */ /* 0x000fe400010e0600 */
[----:B-1----:R-:W-:-:S03]  /*172d0*/  IMAD.MOV.U32 R8, RZ, RZ, R44 ;  /* 0x000000ffff087224 */ /* 0x002fc600078e002c */
[----:B------:R1:W-:Y:S01]  /*172e0*/  STL [R1+0x450], R49 ;  /* 0x0004503101007387 */ /* 0x0003e20000100800 */
[----:B------:R-:W-:-:S03]  /*172f0*/  IMAD.X R41, R41, 0x1, R0, P3 ;  /* 0x0000000129297824 */ /* 0x000fc600018e0600 */
[----:B------:R-:W-:Y:S01]  /*17300*/  STL [R1+0x48c], R16 ;  /* 0x00048c1001007387 */ /* 0x000fe20000100800 */
[----:B------:R-:W-:-:S03]  /*17310*/  IMAD.MOV.U32 R9, RZ, RZ, R49 ;  /* 0x000000ffff097224 */ /* 0x000fc600078e0031 */
[----:B------:R1:W-:Y:S04]  /*17320*/  STL [R1+0x488], R41 ;  /* 0x0004882901007387 */ /* 0x0003e80000100800 */
[----:B-1----:R-:W4:Y:S04]  /*17330*/  LDL.LU R49, [R1+0x780] ;  /* 0x0007800001317983 */ /* 0x002f280000300800 */
[----:B------:R-:W4:Y:S04]  /*17340*/  LDL.LU R44, [R1+0x784] ;  /* 0x00078400012c7983 */ /* 0x000f280000300800 */
[----:B------:R1:W-:Y:S02]  /*17350*/  LDGSTS.E [R5+0x6200], [R8.64], P0 ;  /* 0x0620000008057fae */ /* 0x0003e40008121844 */
[----:B-1----:R-:W-:Y:S01]  /*17360*/  MOV R9, R41 ;  /* 0x0000002900097202 */ /* 0x002fe20000000f00 */
[----:B------:R-:W-:Y:S01]  /*17370*/  IMAD.MOV.U32 R8, RZ, RZ, R16 ;  /* 0x000000ffff087224 */ /* 0x000fe200078e0010 */
[----:B------:R-:W4:Y:S04]  /*17380*/  LDL.LU R41, [R1+0x808] ;  /* 0x0008080001297983 */ /* 0x000f280000300800 */
[----:B------:R-:W4:Y:S01]  /*17390*/  LDL.LU R16, [R1+0x80c] ;  /* 0x00080c0001107983 */ /* 0x000f220000300800 */
[----:B------:R-:W-:-:S04]  /*173a0*/  ISETP.GT.AND P1, PT, R4, 0x1c, PT ;  /* 0x0000001c0400780c */ /* 0x000fc80003f24270 */
[----:B------:R-:W-:-:S04]  /*173b0*/  SEL R3, RZ, 0x4, !P1 ;  /* 0x00000004ff037807 */ /* 0x000fc80004800000 */
[----:B------:R-:W-:Y:S02]  /*173c0*/  SEL R3, R3, RZ, !P5 ;  /* 0x000000ff03037207 */ /* 0x000fe40006800000 */
[----:B------:R-:W-:Y:S02]  /*173d0*/  ISETP.GT.AND P0, PT, R4, 0x20, PT ;  /* 0x000000200400780c */ /* 0x000fe40003f04270 */
[----:B------:R-:W-:Y:S02]  /*173e0*/  ISETP.NE.U32.AND P1, PT, R3, RZ, PT ;  /* 0x000000ff0300720c */ /* 0x000fe40003f25070 */
[----:B------:R-:W-:Y:S02]  /*173f0*/  SEL R3, RZ, 0x4, !P0 ;  /* 0x00000004ff037807 */ /* 0x000fe40004000000 */
[----:B------:R-:W-:Y:S02]  /*17400*/  IADD3 R147, P2, R147, R48, RZ ;  /* 0x0000003093937210 */ /* 0x000fe40007f5e0ff */
[----:B------:R-:W-:-:S02]  /*17410*/  SEL R3, R3, RZ, !P5 ;  /* 0x000000ff03037207 */ /* 0x000fc40006800000 */
[----:B------:R-:W-:Y:S02]  /*17420*/  IADD3 R13, P3, R13, R48, RZ ;  /* 0x000000300d0d7210 */ /* 0x000fe40007f7e0ff */
[----:B------:R-:W-:-:S03]  /*17430*/  ISETP.NE.U32.AND P0, PT, R3, RZ, PT ;  /* 0x000000ff0300720c */ /* 0x000fc60003f05070 */
[----:B------:R1:W-:Y:S04]  /*17440*/  LDGSTS.E [R5+0x7000], [R8.64], P1 ;  /* 0x0700000008057fae */ /* 0x0003e80008921844 */
[----:B------:R-:W-:Y:S01]  /*17450*/  STL [R1+0x494], R147 ;  /* 0x0004949301007387 */ /* 0x000fe20000100800 */
[----:B-1----:R-:W-:Y:S02]  /*17460*/  IMAD.MOV.U32 R8, RZ, RZ, R147 ;  /* 0x000000ffff087224 */ /* 0x002fe400078e0093 */
[----:B---3--:R-:W-:-:S04]  /*17470*/  IMAD.X R148, R148, 0x1, R0, P2 ;  /* 0x0000000194947824 */ /* 0x008fc800010e0600 */
[----:B------:R-:W-:Y:S02]  /*17480*/  IMAD.MOV.U32 R9, RZ, RZ, R148 ;  /* 0x000000ffff097224 */ /* 0x000fe400078e0094 */
[----:B--2---:R-:W-:Y:S01]  /*17490*/  IMAD.X R145, R145, 0x1, R0, P3 ;  /* 0x0000000191917824 */ /* 0x004fe200018e0600 */
[----:B------:R-:W-:Y:S04]  /*174a0*/  STL [R1+0x490], R148 ;  /* 0x0004909401007387 */ /* 0x000fe80000100800 */
[----:B------:R1:W-:Y:S01]  /*174b0*/  LDGSTS.E [R5+0x7200], [R8.64], P1 ;  /* 0x0720000008057fae */ /* 0x0003e20008921844 */
[----:B-----5:R-:W-:-:S03]  /*174c0*/  IADD3 R144, P2, R144, R48, RZ ;  /* 0x0000003090907210 */ /* 0x020fc60007f5e0ff */
[----:B------:R-:W-:Y:S02]  /*174d0*/  STL [R1+0x74c], R13 ;  /* 0x00074c0d01007387 */ /* 0x000fe40000100800 */
[----:B----4-:R-:W-:Y:S02]  /*174e0*/  IMAD.X R146, R146, 0x1, R0, P2 ;  /* 0x0000000192927824 */ /* 0x010fe400010e0600 */
[----:B------:R2:W-:Y:S01]  /*174f0*/  STL [R1+0x748], R145 ;  /* 0x0007489101007387 */ /* 0x0005e20000100800 */
[----:B-1----:R-:W-:Y:S01]  /*17500*/  IMAD.MOV.U32 R8, RZ, RZ, R13 ;  /* 0x000000ffff087224 */ /* 0x002fe200078e000d */
[----:B------:R-:W-:Y:S02]  /*17510*/  MOV R9, R145 ;  /* 0x0000009100097202 */ /* 0x000fe40000000f00 */
[----:B------:R-:W-:-:S03]  /*17520*/  ISETP.GT.AND P1, PT, R4, 0x24, PT ;  /* 0x000000240400780c */ /* 0x000fc60003f24270 */
[----:B------:R1:W-:Y:S04]  /*17530*/  LDGSTS.E [R5+0x8000], [R8.64], P0 ;  /* 0x0800000008057fae */ /* 0x0003e80008121844 */
[----:B--2---:R-:W2:Y:S04]  /*17540*/  LDL.LU R145, [R1+0x814] ;  /* 0x0008140001917983 */ /* 0x004ea80000300800 */
[----:B------:R-:W3:Y:S01]  /*17550*/  LDL.LU R13, [R1+0x82c] ;  /* 0x00082c00010d7983 */ /* 0x000ee20000300800 */
[----:B------:R-:W-:-:S03]  /*17560*/  IADD3 R40, P3, R40, R48, RZ ;  /* 0x0000003028287210 */ /* 0x000fc60007f7e0ff */
[----:B------:R-:W-:Y:S01]  /*17570*/  STL [R1+0x754], R144 ;  /* 0x0007549001007387 */ /* 0x000fe20000100800 */
[----:B-1----:R-:W-:Y:S02]  /*17580*/  IMAD.MOV.U32 R9, RZ, RZ, R146 ;  /* 0x000000ffff097224 */ /* 0x002fe400078e0092 */
[----:B------:R-:W-:Y:S01]  /*17590*/  IMAD.X R53, R53, 0x1, R0, P3 ;  /* 0x0000000135357824 */ /* 0x000fe200018e0600 */
[----:B------:R1:W-:Y:S01]  /*175a0*/  STL [R1+0x750], R146 ;  /* 0x0007509201007387 */ /* 0x0003e20000100800 */
[----:B------:R-:W-:Y:S01]  /*175b0*/  SEL R3, RZ, 0x4, !P1 ;  /* 0x00000004ff037807 */ /* 0x000fe20004800000 */
[----:B------:R-:W-:Y:S02]  /*175c0*/  IMAD.MOV.U32 R8, RZ, RZ, R144 ;  /* 0x000000ffff087224 */ /* 0x000fe400078e0090 */
[----:B------:R4:W-:Y:S01]  /*175d0*/  STL [R1+0x77c], R40 ;  /* 0x00077c2801007387 */ /* 0x0009e20000100800 */
[----:B------:R-:W-:-:S03]  /*175e0*/  SEL R3, R3, RZ, !P5 ;  /* 0x000000ff03037207 */ /* 0x000fc60006800000 */
[----:B------:R5:W-:Y:S04]  /*175f0*/  LDGSTS.E [R5+0x8200], [R8.64], P0 ;  /* 0x0820000008057fae */ /* 0x000be80008121844 */
[----:B-1----:R-:W3:Y:S04]  /*17600*/  LDL.LU R146, [R1+0x810] ;  /* 0x0008100001927983 */ /* 0x002ee80000300800 */
[----:B------:R1:W-:Y:S04]  /*17610*/  STL [R1+0x778], R53 ;  /* 0x0007783501007387 */ /* 0x0003e80000100800 */
[----:B------:R-:W3:Y:S01]  /*17620*/  LDL.LU R144, [R1+0x828] ;  /* 0x0008280001907983 */ /* 0x000ee20000300800 */
[----:B-----5:R-:W-:Y:S01]  /*17630*/  IMAD.MOV.U32 R8, RZ, RZ, R40 ;  /* 0x000000ffff087224 */ /* 0x020fe200078e0028 */
[----:B------:R-:W-:-:S02]  /*17640*/  ISETP.NE.U32.AND P1, PT, R3, RZ, PT ;  /* 0x000000ff0300720c */ /* 0x000fc40003f25070 */
[----:B------:R-:W5:Y:S04]  /*17650*/  LDL.LU R147, [R1+0x834] ;  /* 0x0008340001937983 */ /* 0x000f680000300800 */
[----:B----4-:R-:W4:Y:S01]  /*17660*/  LDL.LU R40, [R1+0x84c] ;  /* 0x00084c0001287983 */ /* 0x010f220000300800 */
[----:B------:R-:W-:-:S05]  /*17670*/  IADD3 R44, P2, R44, R48, RZ ;  /* 0x000000302c2c7210 */ /* 0x000fca0007f5e0ff */
[----:B------:R-:W-:Y:S01]  /*17680*/  IMAD.X R49, R49, 0x1, R0, P2 ;  /* 0x0000000131317824 */ /* 0x000fe200010e0600 */
[----:B------:R1:W-:Y:S04]  /*17690*/  STL [R1+0x784], R44 ;  /* 0x0007842c01007387 */ /* 0x0003e80000100800 */
[----:B------:R-:W-:Y:S01]  /*176a0*/  STL [R1+0x780], R49 ;  /* 0x0007803101007387 */ /* 0x000fe20000100800 */
[----:B------:R-:W-:-:S05]  /*176b0*/  MOV R9, R53 ;  /* 0x0000003500097202 */ /* 0x000fca0000000f00 */
[----:B------:R1:W-:Y:S01]  /*176c0*/  LDGSTS.E [R5+0x9000], [R8.64], P1 ;  /* 0x0900000008057fae */ /* 0x0003e20008921844 */
[----:B------:R-:W-:-:S05]  /*176d0*/  IADD3 R16, P3, R16, R48, RZ ;  /* 0x0000003010107210 */ /* 0x000fca0007f7e0ff */
[----:B------:R-:W-:Y:S01]  /*176e0*/  IMAD.X R41, R41, 0x1, R0, P3 ;  /* 0x0000000129297824 */ /* 0x000fe200018e0600 */
[----:B------:R1:W-:Y:S04]  /*176f0*/  STL [R1+0x80c], R16 ;  /* 0x00080c1001007387 */ /* 0x0003e80000100800 */
[----:B------:R-:W4:Y:S04]  /*17700*/  LDL.LU R148, [R1+0x830] ;  /* 0x0008300001947983 */ /* 0x000f280000300800 */
[----:B------:R1:W-:Y:S04]  /*17710*/  STL [R1+0x808], R41 ;  /* 0x0008082901007387 */ /* 0x0003e80000100800 */
[----:B-1----:R-:W4:Y:S01]  /*17720*/  LDL.LU R53, [R1+0x848] ;  /* 0x0008480001357983 */ /* 0x002f220000300800 */
[----:B------:R-:W-:-:S02]  /*17730*/  IMAD.MOV.U32 R8, RZ, RZ, R44 ;  /* 0x000000ffff087224 */ /* 0x000fc400078e002c */
[----:B------:R-:W-:Y:S01]  /*17740*/  IMAD.MOV.U32 R9, RZ, RZ, R49 ;  /* 0x000000ffff097224 */ /* 0x000fe200078e0031 */
[----:B------:R-:W4:Y:S04]  /*17750*/  LDL.LU R44, [R1+0x850] ;  /* 0x00085000012c7983 */ /* 0x000f280000300800 */
[----:B------:R1:W-:Y:S02]  /*17760*/  LDGSTS.E [R5+0x9200], [R8.64], P1 ;  /* 0x0920000008057fae */ /* 0x0003e40008921844 */
[----:B-1----:R-:W-:Y:S02]  /*17770*/  IMAD.MOV.U32 R8, RZ, RZ, R16 ;  /* 0x000000ffff087224 */ /* 0x002fe400078e0010 */
[----:B------:R-:W4:Y:S01]  /*17780*/  LDL.LU R16, [R1+0x854] ;  /* 0x0008540001107983 */ /* 0x000f220000300800 */
[----:B------:R-:W-:-:S03]  /*17790*/  MOV R9, R41 ;  /* 0x0000002900097202 */ /* 0x000fc60000000f00 */
[----:B------:R-:W4:Y:S04]  /*177a0*/  LDL.LU R49, [R1+0x898] ;  /* 0x0008980001317983 */ /* 0x000f280000300800 */
[----:B------:R-:W4:Y:S01]  /*177b0*/  LDL.LU R41, [R1+0x89c] ;  /* 0x00089c0001297983 */ /* 0x000f220000300800 */
[----:B------:R-:W-:-:S04]  /*177c0*/  ISETP.GT.AND P0, PT, R4, 0x28, PT ;  /* 0x000000280400780c */ /* 0x000fc80003f04270 */
[----:B------:R-:W-:-:S04]  /*177d0*/  SEL R3, RZ, 0x4, !P0 ;  /* 0x00000004ff037807 */ /* 0x000fc80004000000 */
[----:B------:R-:W-:Y:S02]  /*177e0*/  SEL R3, R3, RZ, !P5 ;  /* 0x000000ff03037207 */ /* 0x000fe40006800000 */
[----:B------:R-:W-:Y:S02]  /*177f0*/  ISETP.GT.AND P1, PT, R4, 0x2c, PT ;  /* 0x0000002c0400780c */ /* 0x000fe40003f24270 */
[----:B------:R-:W-:Y:S02]  /*17800*/  ISETP.NE.U32.AND P0, PT, R3, RZ, PT ;  /* 0x000000ff0300720c */ /* 0x000fe40003f05070 */
[----:B------:R-:W-:-:S04]  /*17810*/  SEL R3, RZ, 0x4, !P1 ;  /* 0x00000004ff037807 */ /* 0x000fc80004800000 */
[----:B------:R-:W-:-:S04]  /*17820*/  SEL R3, R3, RZ, !P5 ;  /* 0x000000ff03037207 */ /* 0x000fc80006800000 */
[----:B------:R-:W-:-:S03]  /*17830*/  ISETP.NE.U32.AND P1, PT, R3, RZ, PT ;  /* 0x000000ff0300720c */ /* 0x000fc60003f25070 */
[----:B------:R1:W-:Y:S01]  /*17840*/  LDGSTS.E [R5+0xa000], [R8.64], P0 ;  /* 0x0a00000008057fae */ /* 0x0003e20008121844 */
[-C--:B--2---:R-:W-:Y:S02]  /*17850*/  IADD3 R145, P2, R145, R48.reuse, RZ ;  /* 0x0000003091917210 */ /* 0x084fe40007f5e0ff */
[----:B---3--:R-:W-:-:S03]  /*17860*/  IADD3 R13, P3, R13, R48, RZ ;  /* 0x000000300d0d7210 */ /* 0x008fc60007f7e0ff */
[----:B-1----:R-:W-:Y:S01]  /*17870*/  IMAD.MOV.U32 R8, RZ, RZ, R145 ;  /* 0x000000ffff087224 */ /* 0x002fe200078e0091 */
[----:B------:R-:W-:Y:S01]  /*17880*/  STL [R1+0x814], R145 ;  /* 0x0008149101007387 */ /* 0x000fe20000100800 */
[----:B------:R-:W-:-:S04]  /*17890*/  IMAD.X R146, R146, 0x1, R0, P2 ;  /* 0x0000000192927824 */ /* 0x000fc800010e0600 */
[----:B------:R-:W-:Y:S02]  /*178a0*/  IMAD.MOV.U32 R9, RZ, RZ, R146 ;  /* 0x000000ffff097224 */ /* 0x000fe400078e0092 */
[----:B------:R-:W-:-:S03]  /*178b0*/  IMAD.X R144, R144, 0x1, R0, P3 ;  /* 0x0000000190907824 */ /* 0x000fc600018e0600 */
[----:B------:R1:W-:Y:S01]  /*178c0*/  LDGSTS.E [R5+0xa200], [R8.64], P0 ;  /* 0x0a20000008057fae */ /* 0x0003e20008121844 */
[----:B-----5:R-:W-:-:S03]  /*178d0*/  IADD3 R147, P2, R147, R48, RZ ;  /* 0x0000003093937210 */ /* 0x020fc60007f5e0ff */
[----:B------:R2:W-:Y:S01]  /*178e0*/  STL [R1+0x810], R146 ;  /* 0x0008109201007387 */ /* 0x0005e20000100800 */
[----:B------:R-:W-:Y:S02]  /*178f0*/  ISETP.GT.AND P0, PT, R4, 0x30, PT ;  /* 0x000000300400780c */ /* 0x000fe40003f04270 */
[----:B----4-:R-:W-:Y:S01]  /*17900*/  IADD3 R40, P3, R40, R48, RZ ;  /* 0x0000003028287210 */ /* 0x010fe20007f7e0ff */
[----:B------:R-:W-:Y:S01]  /*17910*/  STL [R1+0x82c], R13 ;  /* 0x00082c0d01007387 */ /* 0x000fe20000100800 */
[----:B-1----:R-:W-:Y:S01]  /*17920*/  IMAD.MOV.U32 R8, RZ, RZ, R13 ;  /* 0x000000ffff087224 */ /* 0x002fe200078e000d */
[----:B------:R-:W-:Y:S02]  /*17930*/  MOV R9, R144 ;  /* 0x0000009000097202 */ /* 0x000fe40000000f00 */
[----:B------:R1:W-:Y:S04]  /*17940*/  STL [R1+0x828], R144 ;  /* 0x0008289001007387 */ /* 0x0003e80000100800 */
[----:B--2---:R-:W2:Y:S01]  /*17950*/  LDL.LU R146, [R1+0x8a0] ;  /* 0x0008a00001927983 */ /* 0x004ea20000300800 */
[----:B------:R-:W-:-:S03]  /*17960*/  SEL R3, RZ, 0x4, !P0 ;  /* 0x00000004ff037807 */ /* 0x000fc60004000000 */
[----:B------:R-:W3:Y:S04]  /*17970*/  LDL.LU R145, [R1+0x8a4] ;  /* 0x0008a40001917983 */ /* 0x000ee80000300800 */
[----:B------:R4:W-:Y:S04]  /*17980*/  LDGSTS.E [R5+0xb000], [R8.64], P1 ;  /* 0x0b00000008057fae */ /* 0x0009e80008921844 */
[----:B-1----:R-:W5:Y:S04]  /*17990*/  LDL.LU R144, [R1+0x8a8] ;  /* 0x0008a80001907983 */ /* 0x002f680000300800 */
[----:B------:R-:W5:Y:S01]  /*179a0*/  LDL.LU R13, [R1+0x8ac] ;  /* 0x0008ac00010d7983 */ /* 0x000f620000300800 */
[----:B----4-:R-:W-:-:S03]  /*179b0*/  IMAD.MOV.U32 R8, RZ, RZ, R147 ;  /* 0x000000ffff087224 */ /* 0x010fc600078e0093 */
[----:B------:R-:W-:Y:S01]  /*179c0*/  STL [R1+0x834], R147 ;  /* 0x0008349301007387 */ /* 0x000fe20000100800 */
[----:B------:R-:W-:-:S04]  /*179d0*/  IMAD.X R148, R148, 0x1, R0, P2 ;  /* 0x0000000194947824 */ /* 0x000fc800010e0600 */
[----:B------:R-:W-:Y:S01]  /*179e0*/  IMAD.MOV.U32 R9, RZ, RZ, R148 ;  /* 0x000000ffff097224 */ /* 0x000fe200078e0094 */
[----:B------:R-:W-:Y:S01]  /*179f0*/  STL [R1+0x830], R148 ;  /* 0x0008309401007387 */ /* 0x000fe20000100800 */
[----:B------:R-:W-:-:S03]  /*17a00*/  IMAD.X R53, R53, 0x1, R0, P3 ;  /* 0x0000000135357824 */ /* 0x000fc600018e0600 */
[----:B------:R-:W-:Y:S01]  /*17a10*/  STL [R1+0x84c], R40 ;  /* 0x00084c2801007387 */ /* 0x000fe20000100800 */
[----:B------:R-:W-:-:S03]  /*17a20*/  SEL R3, R3, RZ, !P5 ;  /* 0x000000ff03037207 */ /* 0x000fc60006800000 */
[----:B------:R1:W-:Y:S04]  /*17a30*/  LDGSTS.E [R5+0xb200], [R8.64], P1 ;  /* 0x0b20000008057fae */ /* 0x0003e80008921844 */
[----:B------:R4:W-:Y:S01]  /*17a40*/  STL [R1+0x848], R53 ;  /* 0x0008483501007387 */ /* 0x0009e20000100800 */
[----:B------:R-:W-:Y:S02]  /*17a50*/  ISETP.NE.U32.AND P0, PT, R3, RZ, PT ;  /* 0x000000ff0300720c */ /* 0x000fe40003f05070 */
[----:B-1----:R-:W-:Y:S01]  /*17a60*/  MOV R9, R53 ;  /* 0x0000003500097202 */ /* 0x002fe20000000f00 */
[----:B------:R-:W-:Y:S01]  /*17a70*/  IMAD.MOV.U32 R8, RZ, RZ, R40 ;  /* 0x000000ffff087224 */ /* 0x000fe200078e0028 */
[----:B----4-:R-:W5:Y:S04]  /*17a80*/  LDL.LU R53, [R1+0x8b0] ;  /* 0x0008b00001357983 */ /* 0x010f680000300800 */
[----:B------:R-:W5:Y:S01]  /*17a90*/  LDL.LU R40, [R1+0x8b4] ;  /* 0x0008b40001287983 */ /* 0x000f620000300800 */
[----:B------:R-:W-:-:S04]  /*17aa0*/  IADD3 R16, P2, R16, R48, RZ ;  /* 0x0000003010107210 */ /* 0x000fc80007f5e0ff */
[----:B------:R1:W-:Y:S01]  /*17ab0*/  LDGSTS.E [R5+0xc000], [R8.64], P0 ;  /* 0x0c00000008057fae */ /* 0x0003e20008121844 */
[----:B------:R-:W-:Y:S01]  /*17ac0*/  IADD3 R41, P3, R41, R48, RZ ;  /* 0x0000003029297210 */ /* 0x000fe20007f7e0ff */
[--C-:B------:R-:W-:Y:S02]  /*17ad0*/  IMAD.X R44, R44, 0x1, R0.reuse, P2 ;  /* 0x000000012c2c7824 */ /* 0x100fe400010e0600 */
[----:B------:R-:W-:Y:S02]  /*17ae0*/  STL [R1+0x854], R16 ;  /* 0x0008541001007387 */ /* 0x000fe40000100800 */
[----:B------:R-:W-:Y:S02]  /*17af0*/  IMAD.X R49, R49, 0x1, R0, P3 ;  /* 0x0000000131317824 */ /* 0x000fe400018e0600 */
[----:B------:R1:W-:Y:S02]  /*17b00*/  STL [R1+0x850], R44 ;  /* 0x0008502c01007387 */ /* 0x0003e40000100800 */
[----:B-1----:R-:W-:-:S02]  /*17b10*/  IMAD.MOV.U32 R8, RZ, RZ, R16 ;  /* 0x000000ffff087224 */ /* 0x002fc400078e0010 */
[----:B------:R-:W-:Y:S01]  /*17b20*/  STL [R1+0x89c], R41 ;  /* 0x00089c2901007387 */ /* 0x000fe20000100800 */
[----:B------:R-:W-:-:S03]  /*17b30*/  IMAD.MOV.U32 R9, RZ, RZ, R44 ;  /* 0x000000ffff097224 */ /* 0x000fc600078e002c */
[----:B------:R-:W5:Y:S04]  /*17b40*/  LDL.LU R44, [R1+0x8bc] ;  /* 0x0008bc00012c7983 */ /* 0x000f680000300800 */
[----:B------:R1:W-:Y:S04]  /*17b50*/  STL [R1+0x898], R49 ;  /* 0x0008983101007387 */ /* 0x0003e80000100800 */
[----:B------:R-:W5:Y:S04]  /*17b60*/  LDL.LU R16, [R1+0x8c4] ;  /* 0x0008c40001107983 */ /* 0x000f680000300800 */
[----:B------:R1:W-:Y:S02]  /*17b70*/  LDGSTS.E [R5+0xc200], [R8.64], P0 ;  /* 0x0c20000008057fae */ /* 0x0003e40008121844 */
[----:B-1----:R-:W-:Y:S01]  /*17b80*/  MOV R9, R49 ;  /* 0x0000003100097202 */ /* 0x002fe20000000f00 */
[----:B------:R-:W-:Y:S01]  /*17b90*/  IMAD.MOV.U32 R8, RZ, RZ, R41 ;  /* 0x000000ffff087224 */ /* 0x000fe200078e0029 */
[----:B------:R-:W5:Y:S04]  /*17ba0*/  LDL.LU R49, [R1+0x8b8] ;  /* 0x0008b80001317983 */ /* 0x000f680000300800 */
[----:B------:R-:W5:Y:S01]  /*17bb0*/  LDL.LU R41, [R1+0x8c0] ;  /* 0x0008c00001297983 */ /* 0x000f620000300800 */
        /* <DEDUP_REMOVED lines=9> */
[----:B---3--:R-:W-:-:S05]  /*17c50*/  IADD3 R145, P2, R145, R48, RZ ;  /* 0x0000003091917210 */ /* 0x008fca0007f5e0ff */
[----:B--2---:R-:W-:Y:S02]  /*17c60*/  IMAD.X R146, R146, 0x1, R0, P2 ;  /* 0x0000000192927824 */ /* 0x004fe400010e0600 */
[----:B-1----:R-:W-:Y:S01]  /*17c70*/  IMAD.MOV.U32 R8, RZ, RZ, R145 ;  /* 0x000000ffff087224 */ /* 0x002fe200078e0091 */
[----:B-----5:R-:W-:Y:S01]  /*17c80*/  IADD3 R13, P3, R13, R48, RZ ;  /* 0x000000300d0d7210 */ /* 0x020fe20007f7e0ff */
[----:B------:R-:W-:Y:S01]  /*17c90*/  IMAD.MOV.U32 R9, RZ, RZ, R146 ;  /* 0x000000ffff097224 */ /* 0x000fe200078e0092 */
[----:B------:R1:W-:Y:S03]  /*17ca0*/  STL [R1+0x8a4], R145 ;  /* 0x0008a49101007387 */ /* 0x0003e60000100800 */
[----:B------:R-:W-:Y:S01]  /*17cb0*/  IMAD.X R144, R144, 0x1, R0, P3 ;  /* 0x0000000190907824 */ /* 0x000fe200018e0600 */
[----:B------:R-:W-:Y:S04]  /*17cc0*/  STL [R1+0x8a0], R146 ;  /* 0x0008a09201007387 */ /* 0x000fe80000100800 */
[----:B------:R2:W-:Y:S04]  /*17cd0*/  STL [R1+0x8ac], R13 ;  /* 0x0008ac0d01007387 */ /* 0x0005e80000100800 */
[----:B------:R3:W-:Y:S04]  /*17ce0*/  LDGSTS.E [R5+0xd200], [R8.64], P1 ;  /* 0x0d20000008057fae */ /* 0x0007e80008921844 */
[----:B------:R5:W-:Y:S01]  /*17cf0*/  STL [R1+0x8a8], R144 ;  /* 0x0008a89001007387 */ /* 0x000be20000100800 */
[----:B------:R-:W-:-:S03]  /*17d00*/  ISETP.GT.AND P1, PT, R4, 0x3c, PT ;  /* 0x0000003c0400780c */ /* 0x000fc60003f24270 */
[----:B-1----:R-:W4:Y:S01]  /*17d10*/  LDL.LU R145, [R1+0x2d4] ;  /* 0x0002d40001917983 */ /* 0x002f220000300800 */
[----:B---3--:R-:W-:Y:S01]  /*17d20*/  IMAD.MOV.U32 R8, RZ, RZ, R13 ;  /* 0x000000ffff087224 */ /* 0x008fe200078e000d */
[----:B------:R-:W-:Y:S02]  /*17d30*/  MOV R9, R144 ;  /* 0x0000009000097202 */ /* 0x000fe40000000f00 */
[----:B--2---:R-:W2:Y:S01]  /*17d40*/  LDL.LU R13, [R1+0x2d8] ;  /* 0x0002d800010d7983 */ /* 0x004ea20000300800 */
[----:B------:R-:W-:-:S03]  /*17d50*/  SEL R3, RZ, 0x4, !P1 ;  /* 0x00000004ff037807 */ /* 0x000fc60004800000 */
[----:B------:R1:W-:Y:S01]  /*17d60*/  LDGSTS.E [R5+0xe000], [R8.64], P0 ;  /* 0x0e00000008057fae */ /* 0x0003e20008121844 */
[----:B-----5:R-:W-:-:S05]  /*17d70*/  IADD3 R40, P2, R40, R48, RZ ;  /* 0x0000003028287210 */ /* 0x020fca0007f5e0ff */
[----:B------:R-:W-:Y:S01]  /*17d80*/  IMAD.X R53, R53, 0x1, R0, P2 ;  /* 0x0000000135357824 */ /* 0x000fe200010e0600 */
[----:B------:R3:W-:Y:S01]  /*17d90*/  STL [R1+0x8b4], R40 ;  /* 0x0008b42801007387 */ /* 0x0007e20000100800 */
[----:B-1----:R-:W-:-:S03]  /*17da0*/  IMAD.MOV.U32 R8, RZ, RZ, R40 ;  /* 0x000000ffff087224 */ /* 0x002fc600078e0028 */
[----:B------:R1:W-:Y:S01]  /*17db0*/  STL [R1+0x8b0], R53 ;  /* 0x0008b03501007387 */ /* 0x0003e20000100800 */
[----:B------:R-:W-:-:S03]  /*17dc0*/  IMAD.MOV.U32 R9, RZ, RZ, R53 ;  /* 0x000000ffff097224 */ /* 0x000fc600078e0035 */
[----:B------:R-:W5:Y:S04]  /*17dd0*/  LDL.LU R146, [R1+0x2dc] ;  /* 0x0002dc0001927983 */ /* 0x000f680000300800 */
[----:B------:R-:W5:Y:S01]  /*17de0*/  LDL.LU R144, [R1+0x2e0] ;  /* 0x0002e00001907983 */ /* 0x000f620000300800 */
[----:B------:R-:W-:-:S03]  /*17df0*/  SEL R3, R3, RZ, !P5 ;  /* 0x000000ff03037207 */ /* 0x000fc60006800000 */
[----:B------:R-:W5:Y:S04]  /*17e00*/  LDL.LU R147, [R1+0x314] ;  /* 0x0003140001937983 */ /* 0x000f680000300800 */
[----:B------:R1:W-:Y:S01]  /*17e10*/  LDGSTS.E [R5+0xe200], [R8.64], P0 ;  /* 0x0e20000008057fae */ /* 0x0003e20008121844 */
[----:B------:R-:W-:-:S03]  /*17e20*/  IADD3 R44, P0, R44, R48, RZ ;  /* 0x000000302c2c7210 */ /* 0x000fc60007f1e0ff */
[----:B---3--:R-:W3:Y:S01]  /*17e30*/  LDL.LU R40, [R1+0x318] ;  /* 0x0003180001287983 */ /* 0x008ee20000300800 */
[----:B------:R-:W-:Y:S02]  /*17e40*/  IADD3 R16, P2, R16, R48, RZ ;  /* 0x0000003010107210 */ /* 0x000fe40007f5e0ff */
[----:B------:R-:W-:Y:S01]  /*17e50*/  ISETP.NE.U32.AND P1, PT, R3, RZ, PT ;  /* 0x000000ff0300720c */ /* 0x000fe20003f25070 */
[----:B------:R1:W-:Y:S02]  /*17e60*/  STL [R1+0x8bc], R44 ;  /* 0x0008bc2c01007387 */ /* 0x0003e40000100800 */
[----:B-1----:R-:W-:Y:S01]  /*17e70*/  MOV R8, R44 ;  /* 0x0000002c00087202 */ /* 0x002fe20000000f00 */
[--C-:B------:R-:W-:Y:S02]  /*17e80*/  IMAD.X R49, R49, 0x1, R0.reuse, P0 ;  /* 0x0000000131317824 */ /* 0x100fe400000e0600 */
[----:B------:R-:W-:-:S03]  /*17e90*/  IMAD.X R41, R41, 0x1, R0, P2 ;  /* 0x0000000129297824 */ /* 0x000fc600010e0600 */
[----:B------:R1:W-:Y:S01]  /*17ea0*/  STL [R1+0x8b8], R49 ;  /* 0x0008b83101007387 */ /* 0x0003e20000100800 */
[----:B------:R-:W-:-:S03]  /*17eb0*/  IMAD.MOV.U32 R9, RZ, RZ, R49 ;  /* 0x000000ffff097224 */ /* 0x000fc600078e0031 */
[----:B------:R-:W-:Y:S04]  /*17ec0*/  STL [R1+0x8c4], R16 ;  /* 0x0008c41001007387 */ /* 0x000fe80000100800 */
[----:B------:R1:W-:Y:S04]  /*17ed0*/  STL [R1+0x8c0], R41 ;  /* 0x0008c02901007387 */ /* 0x0003e80000100800 */
[----:B------:R-:W3:Y:S04]  /*17ee0*/  LDL.LU R53, [R1+0x31c] ;  /* 0x00031c0001357983 */ /* 0x000ee80000300800 */
[----:B------:R-:W3:Y:S04]  /*17ef0*/  LDL.LU R44, [R1+0x320] ;  /* 0x00032000012c7983 */ /* 0x000ee80000300800 */
[----:B------:R1:W-:Y:S04]  /*17f00*/  LDGSTS.E [R5+0xf000], [R8.64], P1 ;  /* 0x0f00000008057fae */ /* 0x0003e80008921844 */
[----:B-1----:R-:W3:Y:S01]  /*17f10*/  LDL.LU R49, [R1+0x354] ;  /* 0x0003540001317983 */ /* 0x002ee20000300800 */
[----:B------:R-:W-:-:S03]  /*17f20*/  IMAD.MOV.U32 R9, RZ, RZ, R41 ;  /* 0x000000ffff097224 */ /* 0x000fc600078e0029 */
[----:B------:R-:W3:Y:S01]  /*17f30*/  LDL.LU R41, [R1+0x358] ;  /* 0x0003580001297983 */ /* 0x000ee20000300800 */
[----:B------:R-:W-:Y:S01]  /*17f40*/  ISETP.GT.AND P0, PT, R4, 0x1, PT ;  /* 0x000000010400780c */ /* 0x000fe20003f04270 */
[----:B------:R-:W-:Y:S01]  /*17f50*/  IMAD.MOV.U32 R8, RZ, RZ, R16 ;  /* 0x000000ffff087224 */ /* 0x000fe200078e0010 */
[----:B------:R-:W-:Y:S02]  /*17f60*/  LOP3.LUT R17, R17, 0x7f, RZ, 0xc0, !PT ;  /* 0x0000007f11117812 */ /* 0x000fe400078ec0ff */
[----:B------:R-:W-:Y:S02]  /*17f70*/  SEL R3, RZ, 0x4, !P0 ;  /* 0x00000004ff037807 */ /* 0x000fe40004000000 */
[----:B------:R1:W-:Y:S02]  /*17f80*/  LDGSTS.E [R5+0xf200], [R8.64], P1 ;  /* 0x0f20000008057fae */ /* 0x0003e40008921844 */
[----:B------:R-:W-:Y:S01]  /*17f90*/  SEL R3, R3, RZ, !P5 ;  /* 0x000000ff03037207 */ /* 0x000fe20006800000 */
[----:B------:R-:W-:-:S03]  /*17fa0*/  IMAD.SHL.U32 R17, R17, 0x4, RZ ;  /* 0x0000000411117824 */ /* 0x000fc600078e00ff */
[----:B------:R-:W-:Y:S02]  /*17fb0*/  ISETP.NE.U32.AND P1, PT, R3, RZ, PT ;  /* 0x000000ff0300720c */ /* 0x000fe40003f25070 */
[----:B------:R-:W-:-:S04]  /*17fc0*/  LOP3.LUT R148, R17, 0x20, RZ, 0x3c, !PT ;  /* 0x0000002011947812 */ /* 0x000fc800078e3cff */
[----:B------:R-:W-:Y:S02]  /*17fd0*/  LEA R3, R45, R148, 0x10 ;  /* 0x000000942d037211 */ /* 0x000fe400078e80ff */
[----:B--2---:R-:W-:-:S05]  /*17fe0*/  IADD3 R13, P0, R13, R48, RZ ;  /* 0x000000300d0d7210 */ /* 0x004fca0007f1e0ff */
[----:B----4-:R-:W-:Y:S01]  /*17ff0*/  IMAD.X R145, R145, 0x1, R0, P0 ;  /* 0x0000000191917824 */ /* 0x010fe200000e0600 */
[----:B------:R-:W-:Y:S01]  /*18000*/  STL [R1+0x2d8], R13 ;  /* 0x0002d80d01007387 */ /* 0x000fe20000100800 */
[----:B-1----:R-:W-:Y:S01]  /*18010*/  IMAD.MOV.U32 R8, RZ, RZ, R13 ;  /* 0x000000ffff087224 */ /* 0x002fe200078e000d */
[----:B------:R-:W-:Y:S01]  /*18020*/  ISETP.GT.AND P0, PT, R4, 0x5, PT ;  /* 0x000000050400780c */ /* 0x000fe20003f04270 */
[----:B------:R-:W-:Y:S01]  /*18030*/  IMAD.MOV.U32 R9, RZ, RZ, R145 ;  /* 0x000000ffff097224 */ /* 0x000fe200078e0091 */
[----:B------:R1:W-:Y:S02]  /*18040*/  STL [R1+0x2d4], R145 ;  /* 0x0002d49101007387 */ /* 0x0003e40000100800 */
[----:B------:R-:W-:Y:S02]  /*18050*/  SEL R5, RZ, 0x4, !P0 ;  /* 0x00000004ff057807 */ /* 0x000fe40004000000 */
[----:B------:R2:W-:Y:S04]  /*18060*/  LDGSTS.E [R3+0x400], [R8.64], P1 ;  /* 0x0040000008037fae */ /* 0x0005e80008921844 */
[----:B-1----:R-:W4:Y:S04]  /*18070*/  LDL.LU R145, [R1+0x360] ;  /* 0x0003600001917983 */ /* 0x002f280000300800 */
[----:B------:R-:W4:Y:S01]  /*18080*/  LDL.LU R13, [R1+0x398] ;  /* 0x00039800010d7983 */ /* 0x000f220000300800 */
[----:B-----5:R-:W-:-:S05]  /*18090*/  IADD3 R144, P2, R144, R48, RZ ;  /* 0x0000003090907210 */ /* 0x020fca0007f5e0ff */
[----:B------:R-:W-:Y:S01]  /*180a0*/  IMAD.X R146, R146, 0x1, R0, P2 ;  /* 0x0000000192927824 */ /* 0x000fe200010e0600 */
[----:B------:R-:W-:Y:S01]  /*180b0*/  STL [R1+0x2e0], R144 ;  /* 0x0002e09001007387 */ /* 0x000fe20000100800 */
[----:B---3--:R-:W-:-:S03]  /*180c0*/  IADD3 R40, P3, R40, R48, RZ ;  /* 0x0000003028287210 */ /* 0x008fc60007f7e0ff */
[----:B------:R1:W-:Y:S01]  /*180d0*/  STL [R1+0x2dc], R146 ;  /* 0x0002dc9201007387 */ /* 0x0003e20000100800 */
[----:B--2---:R-:W-:-:S03]  /*180e0*/  MOV R9, R146 ;  /* 0x0000009200097202 */ /* 0x004fc60000000f00 */
[----:B------:R2:W-:Y:S01]  /*180f0*/  STL [R1+0x318], R40 ;  /* 0x0003182801007387 */ /* 0x0005e20000100800 */
[----:B------:R-:W-:Y:S01]  /*18100*/  SEL R5, R5, RZ, !P5 ;  /* 0x000000ff05057207 */ /* 0x000fe20006800000 */
[----:B------:R-:W-:Y:S02]  /*18110*/  IMAD.X R147, R147, 0x1, R0, P3 ;  /* 0x0000000193937824 */ /* 0x000fe400018e0600 */
[----:B-1----:R-:W3:Y:S01]  /*18120*/  LDL.LU R146, [R1+0x35c] ;  /* 0x00035c0001927983 */ /* 0x002ee20000300800 */
[----:B------:R-:W-:Y:S01]  /*18130*/  ISETP.NE.U32.AND P0, PT, R5, RZ, PT ;  /* 0x000000ff0500720c */ /* 0x000fe20003f05070 */
[----:B------:R-:W-:Y:S02]  /*18140*/  IMAD.MOV.U32 R8, RZ, RZ, R144 ;  /* 0x000000ffff087224 */ /* 0x000fe400078e0090 */
[----:B------:R-:W-:Y:S04]  /*18150*/  STL [R1+0x314], R147 ;  /* 0x0003149301007387 */ /* 0x000fe80000100800 */
[----:B------:R-:W5:Y:S04]  /*18160*/  LDL.LU R144, [R1+0x394] ;  /* 0x0003940001907983 */ /* 0x000f680000300800 */
[----:B------:R1:W-:Y:S04]  /*18170*/  LDGSTS.E [R3+0x600], [R8.64], P1 ;  /* 0x0060000008037fae */ /* 0x0003e80008921844 */
[----:B------:R-:W5:Y:S01]  /*18180*/  LDL.LU R148, [R1+0x3a0] ;  /* 0x0003a00001947983 */ /* 0x000f620000300800 */
[----:B-1----:R-:W-:Y:S01]  /*18190*/  IMAD.MOV.U32 R8, RZ, RZ, R40 ;  /* 0x000000ffff087224 */ /* 0x002fe200078e0028 */
[-C--:B------:R-:W-:Y:S01]  /*181a0*/  IADD3 R44, P2, R44, R48.reuse, RZ ;  /* 0x000000302c2c7210 */ /* 0x080fe20007f5e0ff */
[----:B------:R-:W-:Y:S01]  /*181b0*/  IMAD.MOV.U32 R9, RZ, RZ, R147 ;  /* 0x000000ffff097224 */ /* 0x000fe200078e0093 */
[----:B--2---:R-:W2:Y:S03]  /*181c0*/  LDL.LU R40, [R1+0x3dc] ;  /* 0x0003dc0001287983 */ /* 0x004ea60000300800 */
[----:B------:R-:W-:Y:S01]  /*181d0*/  IMAD.X R53, R53, 0x1, R0, P2 ;  /* 0x0000000135357824 */ /* 0x000fe200010e0600 */
[----:B------:R1:W-:Y:S04]  /*181e0*/  STL [R1+0x320], R44 ;  /* 0x0003202c01007387 */ /* 0x0003e80000100800 */
[----:B------:R1:W-:Y:S01]  /*181f0*/  LDGSTS.E [R3+0x1400], [R8.64], P0 ;  /* 0x0140000008037fae */ /* 0x0003e20008121844 */
[----:B------:R-:W-:-:S03]  /*18200*/  IADD3 R41, P3, R41, R48, RZ ;  /* 0x0000003029297210 */ /* 0x000fc60007f7e0ff */
[----:B------:R1:W-:Y:S02]  /*18210*/  STL [R1+0x31c], R53 ;  /* 0x00031c3501007387 */ /* 0x0003e40000100800 */
[----:B-1----:R-:W-:Y:S01]  /*18220*/  IMAD.MOV.U32 R8, RZ, RZ, R44 ;  /* 0x000000ffff087224 */ /* 0x002fe200078e002c */
[----:B------:R-:W-:Y:S01]  /*18230*/  MOV R9, R53 ;  /* 0x0000003500097202 */ /* 0x000fe20000000f00 */
[----:B------:R-:W-:Y:S01]  /*18240*/  IMAD.X R49, R49, 0x1, R0, P3 ;  /* 0x0000000131317824 */ /* 0x000fe200018e0600 */
[----:B------:R1:W-:Y:S04]  /*18250*/  STL [R1+0x358], R41 ;  /* 0x0003582901007387 */ /* 0x0003e80000100800 */
[----:B------:R-:W2:Y:S04]  /*18260*/  LDL.LU R149, [R1+0x39c] ;  /* 0x00039c0001957983 */ /* 0x000ea80000300800 */
[----:B------:R1:W-:Y:S04]  /*18270*/  STL [R1+0x354], R49 ;  /* 0x0003543101007387 */ /* 0x0003e80000100800 */
[----:B------:R-:W2:Y:S04]  /*18280*/  LDL.LU R44, [R1+0x3d8] ;  /* 0x0003d800012c7983 */ /* 0x000ea80000300800 */
[----:B------:R1:W-:Y:S04]  /*18290*/  LDGSTS.E [R3+0x1600], [R8.64], P0 ;  /* 0x0160000008037fae */ /* 0x0003e80008121844 */
[----:B------:R-:W2:Y:S01]  /*182a0*/  LDL.LU R53, [R1+0x3e0] ;  /* 0x0003e00001357983 */ /* 0x000ea20000300800 */
[----:B-1----:R-:W-:-:S03]  /*182b0*/  IMAD.MOV.U32 R8, RZ, RZ, R41 ;  /* 0x000000ffff087224 */ /* 0x002fc600078e0029 */
[----:B------:R-:W2:Y:S01]  /*182c0*/  LDL.LU R41, [R1+0x3e4] ;  /* 0x0003e40001297983 */ /* 0x000ea20000300800 */
[----:B------:R-:W-:-:S03]  /*182d0*/  IMAD.MOV.U32 R9, RZ, RZ, R49 ;  /* 0x000000ffff097224 */ /* 0x000fc600078e0031 */
[----:B------:R-:W2:Y:S04]  /*182e0*/  LDL.LU R147, [R1+0x418] ;  /* 0x0004180001937983 */ /* 0x000ea80000300800 */
[----:B------:R-:W2:Y:S01]  /*182f0*/  LDL.LU R49, [R1+0x41c] ;  /* 0x00041c0001317983 */ /* 0x000ea20000300800 */
        /* <DEDUP_REMOVED lines=9> */
[-C--:B----4-:R-:W-:Y:S02]  /*18390*/  IADD3 R145, P2, R145, R48.reuse, RZ ;  /* 0x0000003091917210 */ /* 0x090fe40007f5e0ff */
[----:B------:R-:W-:-:S03]  /*183a0*/  IADD3 R13, P3, R13, R48, RZ ;  /* 0x000000300d0d7210 */ /* 0x000fc60007f7e0ff */
[----:B-1----:R-:W-:Y:S01]  /*183b0*/  IMAD.MOV.U32 R8, RZ, RZ, R145 ;  /* 0x000000ffff087224 */ /* 0x002fe200078e0091 */
[----:B------:R-:W-:Y:S01]  /*183c0*/  STL [R1+0x360], R145 ;  /* 0x0003609101007387 */ /* 0x000fe20000100800 */
[----:B---3--:R-:W-:-:S05]  /*183d0*/  IMAD.X R146, R146, 0x1, R0, P2 ;  /* 0x0000000192927824 */ /* 0x008fca00010e0600 */
[----:B------:R-:W-:Y:S01]  /*183e0*/  MOV R9, R146 ;  /* 0x0000009200097202 */ /* 0x000fe20000000f00 */
[----:B-----5:R-:W-:Y:S01]  /*183f0*/  IMAD.X R144, R144, 0x1, R0, P3 ;  /* 0x0000000190907824 */ /* 0x020fe200018e0600 */
[----:B------:R1:W-:Y:S04]  /*18400*/  STL [R1+0x35c], R146 ;  /* 0x00035c9201007387 */ /* 0x0003e80000100800 */
[----:B------:R3:W-:Y:S01]  /*18410*/  LDGSTS.E [R3+0x2600], [R8.64], P1 ;  /* 0x0260000008037fae */ /* 0x0007e20008921844 */
[----:B------:R-:W-:-:S03]  /*18420*/  ISETP.GT.AND P1, PT, R4, 0x11, PT ;  /* 0x000000110400780c */ /* 0x000fc60003f24270 */
[----:B------:R-:W-:Y:S01]  /*18430*/  STL [R1+0x398], R13 ;  /* 0x0003980d01007387 */ /* 0x000fe20000100800 */
[----:B------:R-:W-:-:S03]  /*18440*/  SEL R5, RZ, 0x4, !P1 ;  /* 0x00000004ff057807 */ /* 0x000fc60004800000 */
[----:B------:R4:W-:Y:S01]  /*18450*/  STL [R1+0x394], R144 ;  /* 0x0003949001007387 */ /* 0x0009e20000100800 */
[----:B------:R-:W-:-:S03]  /*18460*/  IADD3 R148, P2, R148, R48, RZ ;  /* 0x0000003094947210 */ /* 0x000fc60007f5e0ff */
[----:B-1----:R-:W5:Y:S04]  /*18470*/  LDL.LU R146, [R1+0x420] ;  /* 0x0004200001927983 */ /* 0x002f680000300800 */
[----:B------:R-:W5:Y:S01]  /*18480*/  LDL.LU R145, [R1+0x424] ;  /* 0x0004240001917983 */ /* 0x000f620000300800 */
[----:B---3--:R-:W-:Y:S01]  /*18490*/  IMAD.MOV.U32 R8, RZ, RZ, R13 ;  /* 0x000000ffff087224 */ /* 0x008fe200078e000d */
[----:B------:R-:W-:Y:S01]  /*184a0*/  SEL R5, R5, RZ, !P5 ;  /* 0x000000ff05057207 */ /* 0x000fe20006800000 */
[----:B------:R-:W-:Y:S02]  /*184b0*/  IMAD.MOV.U32 R9, RZ, RZ, R144 ;  /* 0x000000ffff097224 */ /* 0x000fe400078e0090 */
[----:B----4-:R-:W3:Y:S01]  /*184c0*/  LDL.LU R144, [R1+0x458] ;  /* 0x0004580001907983 */ /* 0x010ee20000300800 */
[----:B--2---:R-:W-:-:S03]  /*184d0*/  IADD3 R40, P3, R40, R48, RZ ;  /* 0x0000003028287210 */ /* 0x004fc60007f7e0ff */
[----:B------:R-:W2:Y:S01]  /*184e0*/  LDL.LU R13, [R1+0x45c] ;  /* 0x00045c00010d7983 */ /* 0x000ea20000300800 */
[----:B------:R-:W-:-:S03]  /*184f0*/  ISETP.NE.U32.AND P1, PT, R5, RZ, PT ;  /* 0x000000ff0500720c */ /* 0x000fc60003f25070 */
[----:B------:R1:W-:Y:S04]  /*18500*/  LDGSTS.E [R3+0x3400], [R8.64], P0 ;  /* 0x0340000008037fae */ /* 0x0003e80008121844 */
[----:B------:R-:W-:Y:S01]  /*18510*/  STL [R1+0x3a0], R148 ;  /* 0x0003a09401007387 */ /* 0x000fe20000100800 */
[----:B------:R-:W-:Y:S02]  /*18520*/  IMAD.X R149, R149, 0x1, R0, P2 ;  /* 0x0000000195957824 */ /* 0x000fe400010e0600 */
[----:B-1----:R-:W-:-:S03]  /*18530*/  IMAD.MOV.U32 R8, RZ, RZ, R148 ;  /* 0x000000ffff087224 */ /* 0x002fc600078e0094 */
[----:B------:R-:W-:Y:S01]  /*18540*/  MOV R9, R149 ;  /* 0x0000009500097202 */ /* 0x000fe20000000f00 */
[----:B------:R-:W-:Y:S01]  /*18550*/  IMAD.X R44, R44, 0x1, R0, P3 ;  /* 0x000000012c2c7824 */ /* 0x000fe200018e0600 */
[----:B------:R-:W-:Y:S04]  /*18560*/  STL [R1+0x39c], R149 ;  /* 0x00039c9501007387 */ /* 0x000fe80000100800 */
[----:B------:R1:W-:Y:S04]  /*18570*/  LDGSTS.E [R3+0x3600], [R8.64], P0 ;  /* 0x0360000008037fae */ /* 0x0003e80008121844 */
[----:B------:R-:W-:Y:S01]  /*18580*/  STL [R1+0x3dc], R40 ;  /* 0x0003dc2801007387 */ /* 0x000fe20000100800 */
[----:B------:R-:W-:Y:S01]  /*18590*/  IADD3 R41, P2, R41, R48, RZ ;  /* 0x0000003029297210 */ /* 0x000fe20007f5e0ff */
[----:B-1----:R-:W-:-:S02]  /*185a0*/  IMAD.MOV.U32 R8, RZ, RZ, R40 ;  /* 0x000000ffff087224 */ /* 0x002fc400078e0028 */
[----:B------:R1:W-:Y:S01]  /*185b0*/  STL [R1+0x3d8], R44 ;  /* 0x0003d82c01007387 */ /* 0x0003e20000100800 */
[----:B------:R-:W-:Y:S02]  /*185c0*/  IMAD.MOV.U32 R9, RZ, RZ, R44 ;  /* 0x000000ffff097224 */ /* 0x000fe400078e002c */
[--C-:B------:R-:W-:Y:S01]  /*185d0*/  IMAD.X R53, R53, 0x1, R0.reuse, P2 ;  /* 0x0000000135357824 */ /* 0x100fe200010e0600 */
[----:B------:R-:W-:Y:S02]  /*185e0*/  IADD3 R49, P3, R49, R48, RZ ;  /* 0x0000003031317210 */ /* 0x000fe40007f7e0ff */
[----:B------:R4:W-:Y:S04]  /*185f0*/  LDGSTS.E [R3+0x4400], [R8.64], P1 ;  /* 0x0440000008037fae */ /* 0x0009e80008921844 */
[----:B-1----:R-:W3:Y:S01]  /*18600*/  LDL.LU R44, [R1+0x464] ;  /* 0x00046400012c7983 */ /* 0x002ee20000300800 */
[----:B------:R-:W-:-:S03]  /*18610*/  IMAD.X R147, R147, 0x1, R0, P3 ;  /* 0x0000000193937824 */ /* 0x000fc600018e0600 */
[----:B------:R-:W3:Y:S04]  /*18620*/  LDL.LU R40, [R1+0x49c] ;  /* 0x00049c0001287983 */ /* 0x000ee80000300800 */
[----:B------:R-:W-:Y:S01]  /*18630*/  STL [R1+0x3e4], R41 ;  /* 0x0003e42901007387 */ /* 0x000fe20000100800 */
[----:B----4-:R-:W-:-:S03]  /*18640*/  MOV R9, R53 ;  /* 0x0000003500097202 */ /* 0x010fc60000000f00 */
[----:B------:R1:W-:Y:S01]  /*18650*/  STL [R1+0x3e0], R53 ;  /* 0x0003e03501007387 */ /* 0x0003e20000100800 */
[----:B------:R-:W-:-:S03]  /*18660*/  IMAD.MOV.U32 R8, RZ, RZ, R41 ;  /* 0x000000ffff087224 */ /* 0x000fc600078e0029 */
        /* <DEDUP_REMOVED lines=8> */
[----:B----4-:R-:W-:Y:S01]  /*186f0*/  IMAD.MOV.U32 R8, RZ, RZ, R49 ;  /* 0x000000ffff087224 */ /* 0x010fe200078e0031 */
[----:B------:R-:W-:Y:S01]  /*18700*/  SEL R5, R5, RZ, !P5 ;  /* 0x000000ff05057207 */ /* 0x000fe20006800000 */
[----:B------:R-:W4:Y:S03]  /*18710*/  LDL.LU R148, [R1+0x730] ;  /* 0x0007300001947983 */ /* 0x000f260000300800 */
[----:B------:R-:W-:Y:S01]  /*18720*/  ISETP.NE.U32.AND P0, PT, R5, RZ, PT ;  /* 0x000000ff0500720c */ /* 0x000fe20003f05070 */
[----:B------:R-:W-:Y:S01]  /*18730*/  IMAD.MOV.U32 R9, RZ, RZ, R147 ;  /* 0x000000ffff097224 */ /* 0x000fe200078e0093 */
[----:B------:R-:W4:Y:S01]  /*18740*/  LDL.LU R49, [R1+0x75c] ;  /* 0x00075c0001317983 */ /* 0x000f220000300800 */
[----:B------:R-:W-:-:S04]  /*18750*/  SEL R5, RZ, 0x4, !P1 ;  /* 0x00000004ff057807 */ /* 0x000fc80004800000 */
[----:B------:R-:W-:-:S06]  /*18760*/  SEL R5, R5, RZ, !P5 ;  /* 0x000000ff05057207 */ /* 0x000fcc0006800000 */
[----:B------:R1:W-:Y:S01]  /*18770*/  LDGSTS.E [R3+0x5400], [R8.64], P0 ;  /* 0x0540000008037fae */ /* 0x0003e20008121844 */
[----:B------:R-:W-:Y:S02]  /*18780*/  ISETP.NE.U32.AND P1, PT, R5, RZ, PT ;  /* 0x000000ff0500720c */ /* 0x000fe40003f25070 */
[----:B-----5:R-:W-:-:S05]  /*18790*/  IADD3 R145, P2, R145, R48, RZ ;  /* 0x0000003091917210 */ /* 0x020fca0007f5e0ff */
[----:B------:R-:W-:Y:S01]  /*187a0*/  IMAD.X R146, R146, 0x1, R0, P2 ;  /* 0x0000000192927824 */ /* 0x000fe200010e0600 */
[----:B------:R-:W-:Y:S01]  /*187b0*/  STL [R1+0x424], R145 ;  /* 0x0004249101007387 */ /* 0x000fe20000100800 */
[----:B--2---:R-:W-:-:S03]  /*187c0*/  IADD3 R13, P3, R13, R48, RZ ;  /* 0x000000300d0d7210 */ /* 0x004fc60007f7e0ff */
[----:B------:R2:W-:Y:S01]  /*187d0*/  STL [R1+0x420], R146 ;  /* 0x0004209201007387 */ /* 0x0005e20000100800 */
[----:B-1----:R-:W-:-:S03]  /*187e0*/  IMAD.MOV.U32 R8, RZ, RZ, R145 ;  /* 0x000000ffff087224 */ /* 0x002fc600078e0091 */
[----:B------:R-:W-:Y:S01]  /*187f0*/  STL [R1+0x45c], R13 ;  /* 0x00045c0d01007387 */ /* 0x000fe20000100800 */
[----:B---3--:R-:W-:Y:S01]  /*18800*/  IMAD.X R144, R144, 0x1, R0, P3 ;  /* 0x0000000190907824 */ /* 0x008fe200018e0600 */
[----:B------:R-:W-:Y:S02]  /*18810*/  MOV R9, R146 ;  /* 0x0000009200097202 */ /* 0x000fe40000000f00 */
[----:B------:R-:W3:Y:S04]  /*18820*/  LDL.LU R149, [R1+0x72c] ;  /* 0x00072c0001957983 */ /* 0x000ee80000300800 */
[----:B------:R1:W-:Y:S04]  /*18830*/  STL [R1+0x458], R144 ;  /* 0x0004589001007387 */ /* 0x0003e80000100800 */
[----:B--2---:R-:W2:Y:S04]  /*18840*/  LDL.LU R146, [R1+0x758] ;  /* 0x0007580001927983 */ /* 0x004ea80000300800 */
[----:B------:R5:W-:Y:S04]  /*18850*/  LDGSTS.E [R3+0x5600], [R8.64], P0 ;  /* 0x0560000008037fae */ /* 0x000be80008121844 */
[----:B------:R-:W2:Y:S01]  /*18860*/  LDL.LU R147, [R1+0x760] ;  /* 0x0007600001937983 */ /* 0x000ea20000300800 */
[----:B-----5:R-:W-:-:S03]  /*18870*/  IMAD.MOV.U32 R9, RZ, RZ, R144 ;  /* 0x000000ffff097224 */ /* 0x020fc600078e0090 */
[----:B-1----:R-:W5:Y:S01]  /*18880*/  LDL.LU R144, [R1+0x764] ;  /* 0x0007640001907983 */ /* 0x002f620000300800 */
[----:B------:R-:W-:-:S03]  /*18890*/  IMAD.MOV.U32 R8, RZ, RZ, R13 ;  /* 0x000000ffff087224 */ /* 0x000fc600078e000d */
[----:B------:R-:W5:Y:S04]  /*188a0*/  LDL.LU R145, [R1+0x788] ;  /* 0x0007880001917983 */ /* 0x000f680000300800 */
[----:B------:R-:W5:Y:S04]  /*188b0*/  LDL.LU R13, [R1+0x78c] ;  /* 0x00078c00010d7983 */ /* 0x000f680000300800 */
[----:B------:R1:W-:Y:S01]  /*188c0*/  LDGSTS.E [R3+0x6400], [R8.64], P1 ;  /* 0x0640000008037fae */ /* 0x0003e20008921844 */
[-C--:B------:R-:W-:Y:S02]  /*188d0*/  IADD3 R44, P2, R44, R48.reuse, RZ ;  /* 0x000000302c2c7210 */ /* 0x080fe40007f5e0ff */
[----:B------:R-:W-:-:S03]  /*188e0*/  IADD3 R40, P3, R40, R48, RZ ;  /* 0x0000003028287210 */ /* 0x000fc60007f7e0ff */
[----:B------:R-:W-:Y:S01]  /*188f0*/  STL [R1+0x464], R44 ;  /* 0x0004642c01007387 */ /* 0x000fe20000100800 */
[----:B-1----:R-:W-:Y:S02]  /*18900*/  IMAD.MOV.U32 R8, RZ, RZ, R44 ;  /* 0x000000ffff087224 */ /* 0x002fe400078e002c */
[----:B------:R-:W-:-:S05]  /*18910*/  IMAD.X R53, R53, 0x1, R0, P2 ;  /* 0x0000000135357824 */ /* 0x000fca00010e0600 */
[----:B------:R1:W-:Y:S01]  /*18920*/  STL [R1+0x460], R53 ;  /* 0x0004603501007387 */ /* 0x0003e20000100800 */
[----:B------:R-:W-:-:S03]  /*18930*/  IMAD.X R41, R41, 0x1, R0, P3 ;  /* 0x0000000129297824 */ /* 0x000fc600018e0600 */
[----:B------:R-:W-:Y:S01]  /*18940*/  STL [R1+0x49c], R40 ;  /* 0x00049c2801007387 */ /* 0x000fe20000100800 */
[----:B------:R-:W-:-:S03]  /*18950*/  MOV R9, R53 ;  /* 0x0000003500097202 */ /* 0x000fc60000000f00 */
[----:B------:R4:W-:Y:S04]  /*18960*/  STL [R1+0x498], R41 ;  /* 0x0004982901007387 */ /* 0x0009e80000100800 */
[----:B-1----:R-:W5:Y:S04]  /*18970*/  LDL.LU R53, [R1+0x790] ;  /* 0x0007900001357983 */ /* 0x002f680000300800 */
[----:B------:R-:W5:Y:S04]  /*18980*/  LDL.LU R44, [R1+0x794] ;  /* 0x00079400012c7983 */ /* 0x000f680000300800 */
[----:B------:R1:W-:Y:S02]  /*18990*/  LDGSTS.E [R3+0x6600], [R8.64], P1 ;  /* 0x0660000008037fae */ /* 0x0003e40008921844 */
[----:B-1----:R-:W-:-:S02]  /*189a0*/  IMAD.MOV.U32 R9, RZ, RZ, R41 ;  /* 0x000000ffff097224 */ /* 0x002fc400078e0029 */
[----:B------:R-:W-:Y:S01]  /*189b0*/  IMAD.MOV.U32 R8, RZ, RZ, R40 ;  /* 0x000000ffff087224 */ /* 0x000fe200078e0028 */
[----:B----4-:R-:W4:Y:S04]  /*189c0*/  LDL.LU R41, [R1+0x818] ;  /* 0x0008180001297983 */ /* 0x010f280000300800 */
[----:B------:R-:W4:Y:S01]  /*189d0*/  LDL.LU R40, [R1+0x81c] ;  /* 0x00081c0001287983 */ /* 0x000f220000300800 */
[----:B------:R-:W-:-:S04]  /*189e0*/  ISETP.GT.AND P0, PT, R4, 0x1d, PT ;  /* 0x0000001d0400780c */ /* 0x000fc80003f04270 */
[----:B------:R-:W-:-:S04]  /*189f0*/  SEL R5, RZ, 0x4, !P0 ;  /* 0x00000004ff057807 */ /* 0x000fc80004000000 */
[----:B------:R-:W-:-:S04]  /*18a00*/  SEL R5, R5, RZ, !P5 ;  /* 0x000000ff05057207 */ /* 0x000fc80006800000 */
[----:B------:R-:W-:Y:S02]  /*18a10*/  ISETP.NE.U32.AND P0, PT, R5, RZ, PT ;  /* 0x000000ff0500720c */ /* 0x000fe40003f05070 */
[----:B------:R-:W-:Y:S02]  /*18a20*/  ISETP.GT.AND P1, PT, R4, 0x21, PT ;  /* 0x000000210400780c */ /* 0x000fe40003f24270 */
[----:B------:R-:W-:Y:S02]  /*18a30*/  IADD3 R148, P2, R148, R48, RZ ;  /* 0x0000003094947210 */ /* 0x000fe40007f5e0ff */
[----:B------:R-:W-:-:S04]  /*18a40*/  SEL R5, RZ, 0x4, !P1 ;  /* 0x00000004ff057807 */ /* 0x000fc80004800000 */
[----:B------:R-:W-:Y:S02]  /*18a50*/  SEL R5, R5, RZ, !P5 ;  /* 0x000000ff05057207 */ /* 0x000fe40006800000 */
[----:B------:R-:W-:Y:S01]  /*18a60*/  IADD3 R49, P3, R49, R48, RZ ;  /* 0x0000003031317210 */ /* 0x000fe20007f7e0ff */
[----:B------:R1:W-:Y:S01]  /*18a70*/  LDGSTS.E [R3+0x7400], [R8.64], P0 ;  /* 0x0740000008037fae */ /* 0x0003e20008121844 */
[----:B------:R-:W-:-:S03]  /*18a80*/  ISETP.NE.U32.AND P1, PT, R5, RZ, PT ;  /* 0x000000ff0500720c */ /* 0x000fc60003f25070 */
[----:B------:R-:W-:Y:S01]  /*18a90*/  STL [R1+0x730], R148 ;  /* 0x0007309401007387 */ /* 0x000fe20000100800 */
[----:B-1----:R-:W-:Y:S02]  /*18aa0*/  IMAD.MOV.U32 R8, RZ, RZ, R148 ;  /* 0x000000ffff087224 */ /* 0x002fe400078e0094 */
[----:B---3--:R-:W-:-:S05]  /*18ab0*/  IMAD.X R149, R149, 0x1, R0, P2 ;  /* 0x0000000195957824 */ /* 0x008fca00010e0600 */
[----:B------:R-:W-:Y:S01]  /*18ac0*/  MOV R9, R149 ;  /* 0x0000009500097202 */ /* 0x000fe20000000f00 */
[----:B--2---:R-:W-:-:S04]  /*18ad0*/  IMAD.X R146, R146, 0x1, R0, P3 ;  /* 0x0000000192927824 */ /* 0x004fc800018e0600 */
[----:B------:R1:W-:Y:S01]  /*18ae0*/  LDGSTS.E [R3+0x7600], [R8.64], P0 ;  /* 0x0760000008037fae */ /* 0x0003e20008121844 */
[----:B------:R-:W-:-:S03]  /*18af0*/  ISETP.GT.AND P0, PT, R4, 0x25, PT ;  /* 0x000000250400780c */ /* 0x000fc60003f04270 */
[----:B------:R-:W-:Y:S01]  /*18b00*/  STL [R1+0x72c], R149 ;  /* 0x00072c9501007387 */ /* 0x000fe20000100800 */
[----:B------:R-:W-:-:S03]  /*18b10*/  SEL R5, RZ, 0x4, !P0 ;  /* 0x00000004ff057807 */ /* 0x000fc60004000000 */
[----:B------:R-:W-:Y:S01]  /*18b20*/  STL [R1+0x75c], R49 ;  /* 0x00075c3101007387 */ /* 0x000fe20000100800 */
[-C--:B-----5:R-:W-:Y:S01]  /*18b30*/  IADD3 R144, P2, R144, R48.reuse, RZ ;  /* 0x0000003090907210 */ /* 0x0a0fe20007f5e0ff */
[----:B-1----:R-:W-:Y:S02]  /*18b40*/  IMAD.MOV.U32 R8, RZ, RZ, R49 ;  /* 0x000000ffff087224 */ /* 0x002fe400078e0031 */
[----:B------:R1:W-:Y:S01]  /*18b50*/  STL [R1+0x758], R146 ;  /* 0x0007589201007387 */ /* 0x0003e20000100800 */
[----:B------:R-:W-:Y:S02]  /*18b60*/  IMAD.MOV.U32 R9, RZ, RZ, R146 ;  /* 0x000000ffff097224 */ /* 0x000fe400078e0092 */
[----:B------:R-:W-:Y:S01]  /*18b70*/  IMAD.X R147, R147, 0x1, R0, P2 ;  /* 0x0000000193937824 */ /* 0x000fe200010e0600 */
[----:B------:R-:W-:Y:S02]  /*18b80*/  IADD3 R13, P3, R13, R48, RZ ;  /* 0x000000300d0d7210 */ /* 0x000fe40007f7e0ff */
[----:B------:R2:W-:Y:S01]  /*18b90*/  LDGSTS.E [R3+0x8400], [R8.64], P1 ;  /* 0x0840000008037fae */ /* 0x0005e20008921844 */
[----:B------:R-:W-:-:S03]  /*18ba0*/  SEL R5, R5, RZ, !P5 ;  /* 0x000000ff05057207 */ /* 0x000fc60006800000 */
[----:B-1----:R-:W3:Y:S01]  /*18bb0*/  LDL.LU R146, [R1+0x824] ;  /* 0x0008240001927983 */ /* 0x002ee20000300800 */
[----:B------:R-:W-:-:S03]  /*18bc0*/  IMAD.X R145, R145, 0x1, R0, P3 ;  /* 0x0000000191917824 */ /* 0x000fc600018e0600 */
[----:B------:R-:W5:Y:S04]  /*18bd0*/  LDL.LU R49, [R1+0x83c] ;  /* 0x00083c0001317983 */ /* 0x000f680000300800 */
[----:B------:R-:W-:Y:S01]  /*18be0*/  STL [R1+0x764], R144 ;  /* 0x0007649001007387 */ /* 0x000fe20000100800 */
[----:B--2---:R-:W-:Y:S01]  /*18bf0*/  MOV R9, R147 ;  /* 0x0000009300097202 */ /* 0x004fe20000000f00 */
[----:B------:R-:W-:Y:S02]  /*18c00*/  IMAD.MOV.U32 R8, RZ, RZ, R144 ;  /* 0x000000ffff087224 */ /* 0x000fe400078e0090 */
[----:B------:R1:W-:Y:S01]  /*18c10*/  STL [R1+0x760], R147 ;  /* 0x0007609301007387 */ /* 0x0003e20000100800 */
[----:B------:R-:W-:-:S03]  /*18c20*/  ISETP.NE.U32.AND P0, PT, R5, RZ, PT ;  /* 0x000000ff0500720c */ /* 0x000fc60003f05070 */
[----:B------:R2:W-:Y:S04]  /*18c30*/  STL [R1+0x78c], R13 ;  /* 0x00078c0d01007387 */ /* 0x0005e80000100800 */
[----:B------:R2:W-:Y:S04]  /*18c40*/  LDGSTS.E [R3+0x8600], [R8.64], P1 ;  /* 0x0860000008037fae */ /* 0x0005e80008921844 */
[----:B-1----:R-:W5:Y:S04]  /*18c50*/  LDL.LU R147, [R1+0x820] ;  /* 0x0008200001937983 */ /* 0x002f680000300800 */
[----:B------:R-:W-:Y:S04]  /*18c60*/  STL [R1+0x788], R145 ;  /* 0x0007889101007387 */ /* 0x000fe80000100800 */
[----:B------:R-:W5:Y:S01]  /*18c70*/  LDL.LU R144, [R1+0x838] ;  /* 0x0008380001907983 */ /* 0x000f620000300800 */
[----:B--2---:R-:W-:-:S03]  /*18c80*/  IMAD.MOV.U32 R8, RZ, RZ, R13 ;  /* 0x000000ffff087224 */ /* 0x004fc600078e000d */
[----:B------:R-:W2:Y:S01]  /*18c90*/  LDL.LU R148, [R1+0x844] ;  /* 0x0008440001947983 */ /* 0x000ea20000300800 */
[----:B------:R-:W-:-:S03]  /*18ca0*/  IMAD.MOV.U32 R9, RZ, RZ, R145 ;  /* 0x000000ffff097224 */ /* 0x000fc600078e0091 */
[----:B------:R-:W2:Y:S04]  /*18cb0*/  LDL.LU R13, [R1+0x894] ;  /* 0x00089400010d7983 */ /* 0x000ea80000300800 */
[----:B------:R1:W-:Y:S01]  /*18cc0*/  LDGSTS.E [R3+0x9400], [R8.64], P0 ;  /* 0x0940000008037fae */ /* 0x0003e20008121844 */
[----:B------:R-:W-:-:S05]  /*18cd0*/  IADD3 R44, P2, R44, R48, RZ ;  /* 0x000000302c2c7210 */ /* 0x000fca0007f5e0ff */
[----:B------:R-:W-:Y:S01]  /*18ce0*/  IMAD.X R53, R53, 0x1, R0, P2 ;  /* 0x0000000135357824 */ /* 0x000fe200010e0600 */
[----:B------:R4:W-:Y:S04]  /*18cf0*/  STL [R1+0x794], R44 ;  /* 0x0007942c01007387 */ /* 0x0009e80000100800 */
[----:B------:R4:W-:Y:S01]  /*18d00*/  STL [R1+0x790], R53 ;  /* 0x0007903501007387 */ /* 0x0009e20000100800 */
[----:B-1----:R-:W-:Y:S02]  /*18d10*/  MOV R8, R44 ;  /* 0x0000002c00087202 */ /* 0x002fe40000000f00 */
[----:B----4-:R-:W-:-:S05]  /*18d20*/  IADD3 R40, P3, R40, R48, RZ ;  /* 0x0000003028287210 */ /* 0x010fca0007f7e0ff */
[----:B------:R1:W-:Y:S01]  /*18d30*/  STL [R1+0x81c], R40 ;  /* 0x00081c2801007387 */ /* 0x0003e20000100800 */
[----:B------:R-:W-:-:S03]  /*18d40*/  IMAD.X R41, R41, 0x1, R0, P3 ;  /* 0x0000000129297824 */ /* 0x000fc600018e0600 */
[----:B------:R-:W4:Y:S04]  /*18d50*/  LDL.LU R149, [R1+0x840] ;  /* 0x0008400001957983 */ /* 0x000f280000300800 */
[----:B------:R1:W-:Y:S04]  /*18d60*/  STL [R1+0x818], R41 ;  /* 0x0008182901007387 */ /* 0x0003e80000100800 */
[----:B------:R-:W4:Y:S01]  /*18d70*/  LDL.LU R44, [R1+0x858] ;  /* 0x00085800012c7983 */ /* 0x000f220000300800 */
[----:B------:R-:W-:-:S03]  /*18d80*/  IMAD.MOV.U32 R9, RZ, RZ, R53 ;  /* 0x000000ffff097224 */ /* 0x000fc600078e0035 */
[----:B------:R-:W4:Y:S04]  /*18d90*/  LDL.LU R53, [R1+0x85c] ;  /* 0x00085c0001357983 */ /* 0x000f280000300800 */
[----:B------:R1:W-:Y:S02]  /*18da0*/  LDGSTS.E [R3+0x9600], [R8.64], P0 ;  /* 0x0960000008037fae */ /* 0x0003e40008121844 */
[----:B-1----:R-:W-:Y:S02]  /*18db0*/  IMAD.MOV.U32 R8, RZ, RZ, R40 ;  /* 0x000000ffff087224 */ /* 0x002fe400078e0028 */
[----:B------:R-:W4:Y:S01]  /*18dc0*/  LDL.LU R40, [R1+0x890] ;  /* 0x0008900001287983 */ /* 0x000f220000300800 */
[----:B------:R-:W-:-:S03]  /*18dd0*/  IMAD.MOV.U32 R9, RZ, RZ, R41 ;  /* 0x000000ffff097224 */ /* 0x000fc600078e0029 */
        /* <DEDUP_REMOVED lines=11> */
[-C--:B---3--:R-:W-:Y:S02]  /*18e90*/  IADD3 R146, P2, R146, R48.reuse, RZ ;  /* 0x0000003092927210 */ /* 0x088fe40007f5e0ff */
[----:B-----5:R-:W-:-:S03]  /*18ea0*/  IADD3 R49, P3, R49, R48, RZ ;  /* 0x0000003031317210 */ /* 0x020fc60007f7e0ff */
[----:B-1----:R-:W-:Y:S01]  /*18eb0*/  IMAD.MOV.U32 R8, RZ, RZ, R146 ;  /* 0x000000ffff087224 */ /* 0x002fe200078e0092 */
[----:B------:R-:W-:Y:S01]  /*18ec0*/  STL [R1+0x824], R146 ;  /* 0x0008249201007387 */ /* 0x000fe20000100800 */
[----:B------:R-:W-:-:S04]  /*18ed0*/  IMAD.X R147, R147, 0x1, R0, P2 ;  /* 0x0000000193937824 */ /* 0x000fc800010e0600 */
[----:B------:R-:W-:Y:S01]  /*18ee0*/  IMAD.MOV.U32 R9, RZ, RZ, R147 ;  /* 0x000000ffff097224 */ /* 0x000fe200078e0093 */
[----:B------:R1:W-:Y:S01]  /*18ef0*/  STL [R1+0x820], R147 ;  /* 0x0008209301007387 */ /* 0x0003e20000100800 */
[----:B------:R-:W-:-:S03]  /*18f00*/  IADD3.X R144, R144, R0, RZ, P3, !PT ;  /* 0x0000000090907210 */ /* 0x000fc60001ffe4ff */
[----:B------:R-:W-:Y:S01]  /*18f10*/  STL [R1+0x83c], R49 ;  /* 0x00083c3101007387 */ /* 0x000fe20000100800 */
[----:B--2---:R-:W-:-:S03]  /*18f20*/  IADD3 R148, P2, R148, R48, RZ ;  /* 0x0000003094947210 */ /* 0x004fc60007f5e0ff */
[----:B------:R2:W-:Y:S01]  /*18f30*/  LDGSTS.E [R3+0xa600], [R8.64], P1 ;  /* 0x0a60000008037fae */ /* 0x0005e20008921844 */
[----:B------:R-:W-:-:S03]  /*18f40*/  ISETP.GT.AND P1, PT, R4, 0x31, PT ;  /* 0x000000310400780c */ /* 0x000fc60003f24270 */
[----:B------:R3:W-:Y:S01]  /*18f50*/  STL [R1+0x838], R144 ;  /* 0x0008389001007387 */ /* 0x0007e20000100800 */
[----:B------:R-:W-:-:S03]  /*18f60*/  IADD3 R13, P3, R13, R48, RZ ;  /* 0x000000300d0d7210 */ /* 0x000fc60007f7e0ff */
[----:B-1----:R-:W5:Y:S01]  /*18f70*/  LDL.LU R147, [R1+0x864] ;  /* 0x0008640001937983 */ /* 0x002f620000300800 */
[----:B--2---:R-:W-:-:S03]  /*18f80*/  IMAD.MOV.U32 R8, RZ, RZ, R49 ;  /* 0x000000ffff087224 */ /* 0x004fc600078e0031 */
[----:B------:R-:W2:Y:S01]  /*18f90*/  LDL.LU R146, [R1+0x888] ;  /* 0x0008880001927983 */ /* 0x000ea20000300800 */
[----:B------:R-:W-:Y:S01]  /*18fa0*/  IMAD.MOV.U32 R9, RZ, RZ, R144 ;  /* 0x000000ffff097224 */ /* 0x000fe200078e0090 */
[----:B------:R-:W-:Y:S02]  /*18fb0*/  SEL R5, RZ, 0x4, !P1 ;  /* 0x00000004ff057807 */ /* 0x000fe40004800000 */
[----:B---3--:R-:W3:Y:S04]  /*18fc0*/  LDL.LU R144, [R1+0x868] ;  /* 0x0008680001907983 */ /* 0x008ee80000300800 */
[----:B------:R1:W-:Y:S01]  /*18fd0*/  LDGSTS.E [R3+0xb400], [R8.64], P0 ;  /* 0x0b40000008037fae */ /* 0x0003e20008121844 */
[----:B------:R-:W-:-:S03]  /*18fe0*/  SEL R5, R5, RZ, !P5 ;  /* 0x000000ff05057207 */ /* 0x000fc60006800000 */
[----:B------:R-:W3:Y:S04]  /*18ff0*/  LDL.LU R49, [R1+0x884] ;  /* 0x0008840001317983 */ /* 0x000ee80000300800 */
[----:B------:R-:W-:Y:S01]  /*19000*/  STL [R1+0x844], R148 ;  /* 0x0008449401007387 */ /* 0x000fe20000100800 */
[----:B-1----:R-:W-:Y:S01]  /*19010*/  IMAD.MOV.U32 R8, RZ, RZ, R148 ;  /* 0x000000ffff087224 */ /* 0x002fe200078e0094 */
[----:B------:R-:W-:Y:S02]  /*19020*/  ISETP.NE.U32.AND P1, PT, R5, RZ, PT ;  /* 0x000000ff0500720c */ /* 0x000fe40003f25070 */
[----:B----4-:R-:W-:-:S05]  /*19030*/  IADD3.X R149, R149, R0, RZ, P2, !PT ;  /* 0x0000000095957210 */ /* 0x010fca00017fe4ff */
[----:B------:R-:W-:Y:S02]  /*19040*/  IMAD.MOV.U32 R9, RZ, RZ, R149 ;  /* 0x000000ffff097224 */ /* 0x000fe400078e0095 */
[----:B------:R-:W-:Y:S01]  /*19050*/  IMAD.X R44, R44, 0x1, R0, P3 ;  /* 0x000000012c2c7824 */ /* 0x000fe200018e0600 */
[----:B------:R-:W-:Y:S04]  /*19060*/  STL [R1+0x840], R149 ;  /* 0x0008409501007387 */ /* 0x000fe80000100800 */
[----:B------:R-:W-:Y:S04]  /*19070*/  STL [R1+0x894], R13 ;  /* 0x0008940d01007387 */ /* 0x000fe80000100800 */
[----:B------:R1:W-:Y:S04]  /*19080*/  LDGSTS.E [R3+0xb600], [R8.64], P0 ;  /* 0x0b60000008037fae */ /* 0x0003e80008121844 */
[----:B------:R4:W-:Y:S01]  /*19090*/  STL [R1+0x858], R44 ;  /* 0x0008582c01007387 */ /* 0x0009e20000100800 */
[----:B-1----:R-:W-:Y:S01]  /*190a0*/  MOV R9, R44 ;  /* 0x0000002c00097202 */ /* 0x002fe20000000f00 */
[----:B------:R-:W-:-:S02]  /*190b0*/  IMAD.MOV.U32 R8, RZ, RZ, R13 ;  /* 0x000000ffff087224 */ /* 0x000fc400078e000d */
[----:B----4-:R-:W4:Y:S04]  /*190c0*/  LDL.LU R44, [R1+0x86c] ;  /* 0x00086c00012c7983 */ /* 0x010f280000300800 */
[----:B------:R-:W4:Y:S01]  /*190d0*/  LDL.LU R13, [R1+0x880] ;  /* 0x00088000010d7983 */ /* 0x000f220000300800 */
[-C--:B------:R-:W-:Y:S02]  /*190e0*/  IADD3 R40, P2, R40, R48.reuse, RZ ;  /* 0x0000003028287210 */ /* 0x080fe40007f5e0ff */
[----:B------:R-:W-:Y:S01]  /*190f0*/  IADD3 R41, P3, R41, R48, RZ ;  /* 0x0000003029297210 */ /* 0x000fe20007f7e0ff */
[----:B------:R1:W-:Y:S02]  /*19100*/  LDGSTS.E [R3+0xc400], [R8.64], P1 ;  /* 0x0c40000008037fae */ /* 0x0003e40008921844 */
[----:B------:R-:W-:-:S02]  /*19110*/  IMAD.X R53, R53, 0x1, R0, P2 ;  /* 0x0000000135357824 */ /* 0x000fc400010e0600 */
[----:B------:R-:W-:Y:S01]  /*19120*/  STL [R1+0x890], R40 ;  /* 0x0008902801007387 */ /* 0x000fe20000100800 */
[----:B------:R-:W-:-:S03]  /*19130*/  IMAD.X R145, R145, 0x1, R0, P3 ;  /* 0x0000000191917824 */ /* 0x000fc600018e0600 */
[----:B------:R1:W-:Y:S02]  /*19140*/  STL [R1+0x85c], R53 ;  /* 0x00085c3501007387 */ /* 0x0003e40000100800 */
[----:B-1----:R-:W-:Y:S02]  /*19150*/  IMAD.MOV.U32 R8, RZ, RZ, R40 ;  /* 0x000000ffff087224 */ /* 0x002fe400078e0028 */
[----:B------:R-:W-:Y:S01]  /*19160*/  STL [R1+0x88c], R41 ;  /* 0x00088c2901007387 */ /* 0x000fe20000100800 */
[----:B------:R-:W-:-:S03]  /*19170*/  IMAD.MOV.U32 R9, RZ, RZ, R53 ;  /* 0x000000ffff097224 */ /* 0x000fc600078e0035 */
[----:B------:R-:W4:Y:S04]  /*19180*/  LDL.LU R53, [R1+0x87c] ;  /* 0x00087c0001357983 */ /* 0x000f280000300800 */
[----:B------:R1:W-:Y:S04]  /*19190*/  STL [R1+0x860], R145 ;  /* 0x0008609101007387 */ /* 0x0003e80000100800 */
[----:B------:R1:W-:Y:S04]  /*191a0*/  LDGSTS.E [R3+0xc600], [R8.64], P1 ;  /* 0x0c60000008037fae */ /* 0x0003e80008921844 */
[----:B------:R-:W4:Y:S01]  /*191b0*/  LDL.LU R40, [R1+0x878] ;  /* 0x0008780001287983 */ /* 0x000f220000300800 */
[----:B-1----:R-:W-:-:S03]  /*191c0*/  IMAD.MOV.U32 R9, RZ, RZ, R145 ;  /* 0x000000ffff097224 */ /* 0x002fc600078e0091 */
[----:B------:R-:W4:Y:S01]  /*191d0*/  LDL.LU R145, [R1+0x870] ;  /* 0x0008700001917983 */ /* 0x000f220000300800 */
[----:B------:R-:W-:-:S03]  /*191e0*/  MOV R8, R41 ;  /* 0x0000002900087202 */ /* 0x000fc60000000f00 */
        /* <DEDUP_REMOVED lines=10> */
[----:B--2---:R-:W-:-:S05]  /*19290*/  IADD3 R146, P2, R146, R48, RZ ;  /* 0x0000003092927210 */ /* 0x004fca0007f5e0ff */
[----:B-----5:R-:W-:Y:S02]  /*192a0*/  IMAD.X R147, R147, 0x1, R0, P2 ;  /* 0x0000000193937824 */ /* 0x020fe400010e0600 */
[----:B-1----:R-:W-:Y:S01]  /*192b0*/  IMAD.MOV.U32 R8, RZ, RZ, R146 ;  /* 0x000000ffff087224 */ /* 0x002fe200078e0092 */
[----:B---3--:R-:W-:Y:S02]  /*192c0*/  IADD3 R49, P3, R49, R48, RZ ;  /* 0x0000003031317210 */ /* 0x008fe40007f7e0ff */
[----:B------:R-:W-:-:S03]  /*192d0*/  MOV R9, R147 ;  /* 0x0000009300097202 */ /* 0x000fc60000000f00 */
[----:B------:R-:W-:Y:S01]  /*192e0*/  IMAD.X R144, R144, 0x1, R0, P3 ;  /* 0x0000000190907824 */ /* 0x000fe200018e0600 */
[----:B------:R-:W-:Y:S04]  /*192f0*/  STL [R1+0x888], R146 ;  /* 0x0008889201007387 */ /* 0x000fe80000100800 */
[----:B------:R1:W-:Y:S01]  /*19300*/  LDGSTS.E [R3+0xd600], [R8.64], P0 ;  /* 0x0d60000008037fae */ /* 0x0003e20008121844 */
[----:B------:R-:W-:-:S03]  /*19310*/  ISETP.GT.AND P0, PT, R4, 0x3d, PT ;  /* 0x0000003d0400780c */ /* 0x000fc60003f04270 */
[----:B------:R2:W-:Y:S01]  /*19320*/  STL [R1+0x864], R147 ;  /* 0x0008649301007387 */ /* 0x0005e20000100800 */
[----:B------:R-:W-:-:S03]  /*19330*/  SEL R5, RZ, 0x4, !P0 ;  /* 0x00000004ff057807 */ /* 0x000fc60004000000 */
[----:B------:R3:W-:Y:S01]  /*19340*/  STL [R1+0x884], R49 ;  /* 0x0008843101007387 */ /* 0x0007e20000100800 */
[----:B-1----:R-:W-:Y:S02]  /*19350*/  IMAD.MOV.U32 R8, RZ, RZ, R49 ;  /* 0x000000ffff087224 */ /* 0x002fe400078e0031 */
[----:B------:R-:W-:Y:S01]  /*19360*/  IMAD.MOV.U32 R9, RZ, RZ, R144 ;  /* 0x000000ffff097224 */ /* 0x000fe200078e0090 */
[----:B------:R-:W-:Y:S04]  /*19370*/  STL [R1+0x868], R144 ;  /* 0x0008689001007387 */ /* 0x000fe80000100800 */
[----:B--2---:R-:W2:Y:S04]  /*19380*/  LDL.LU R147, [R1+0x2e4] ;  /* 0x0002e40001937983 */ /* 0x004ea80000300800 */
[----:B------:R-:W5:Y:S04]  /*19390*/  LDL.LU R146, [R1+0x2e8] ;  /* 0x0002e80001927983 */ /* 0x000f680000300800 */
[----:B------:R1:W-:Y:S01]  /*193a0*/  LDGSTS.E [R3+0xe400], [R8.64], P1 ;  /* 0x0e40000008037fae */ /* 0x0003e20008921844 */
[----:B------:R-:W-:-:S04]  /*193b0*/  SEL R5, R5, RZ, !P5 ;  /* 0x000000ff05057207 */ /* 0x000fc80006800000 */
[----:B------:R-:W-:Y:S02]  /*193c0*/  ISETP.NE.U32.AND P0, PT, R5, RZ, PT ;  /* 0x000000ff0500720c */ /* 0x000fe40003f05070 */
[----:B----4-:R-:W-:-:S05]  /*193d0*/  IADD3 R13, P2, R13, R48, RZ ;  /* 0x000000300d0d7210 */ /* 0x010fca0007f5e0ff */
[----:B------:R-:W-:Y:S01]  /*193e0*/  IMAD.X R44, R44, 0x1, R0, P2 ;  /* 0x000000012c2c7824 */ /* 0x000fe200010e0600 */
[----:B------:R-:W-:Y:S01]  /*193f0*/  STL [R1+0x880], R13 ;  /* 0x0008800d01007387 */ /* 0x000fe20000100800 */
[----:B-1----:R-:W-:-:S03]  /*19400*/  IMAD.MOV.U32 R8, RZ, RZ, R13 ;  /* 0x000000ffff087224 */ /* 0x002fc600078e000d */
[----:B------:R-:W-:Y:S01]  /*19410*/  MOV R9, R44 ;  /* 0x0000002c00097202 */ /* 0x000fe20000000f00 */
[----:B------:R1:W-:Y:S04]  /*19420*/  STL [R1+0x86c], R44 ;  /* 0x00086c2c01007387 */ /* 0x0003e80000100800 */
[----:B---3--:R-:W3:Y:S04]  /*19430*/  LDL.LU R49, [R1+0x2ec] ;  /* 0x0002ec0001317983 */ /* 0x008ee80000300800 */
[----:B------:R4:W-:Y:S04]  /*19440*/  LDGSTS.E [R3+0xe600], [R8.64], P1 ;  /* 0x0e60000008037fae */ /* 0x0009e80008921844 */
[----:B-1----:R-:W3:Y:S01]  /*19450*/  LDL.LU R44, [R1+0x2f0] ;  /* 0x0002f000012c7983 */ /* 0x002ee20000300800 */
[----:B------:R-:W-:-:S03]  /*19460*/  IADD3 R53, P1, R53, R48, RZ ;  /* 0x0000003035357210 */ /* 0x000fc60007f3e0ff */
[----:B------:R-:W3:Y:S04]  /*19470*/  LDL.LU R144, [R1+0x324] ;  /* 0x0003240001907983 */ /* 0x000ee80000300800 */
[----:B------:R-:W3:Y:S01]  /*19480*/  LDL.LU R13, [R1+0x328] ;  /* 0x00032800010d7983 */ /* 0x000ee20000300800 */
[----:B------:R-:W-:Y:S01]  /*19490*/  IADD3 R40, P2, R40, R48, RZ ;  /* 0x0000003028287210 */ /* 0x000fe20007f5e0ff */
[----:B----4-:R-:W-:Y:S02]  /*194a0*/  IMAD.MOV.U32 R8, RZ, RZ, R53 ;  /* 0x000000ffff087224 */ /* 0x010fe400078e0035 */
[----:B------:R-:W-:Y:S01]  /*194b0*/  STL [R1+0x87c], R53 ;  /* 0x00087c3501007387 */ /* 0x000fe20000100800 */
[--C-:B------:R-:W-:Y:S02]  /*194c0*/  IMAD.X R145, R145, 0x1, R0.reuse, P1 ;  /* 0x0000000191917824 */ /* 0x100fe400008e0600 */
[----:B------:R-:W-:-:S02]  /*194d0*/  IMAD.X R41, R41, 0x1, R0, P2 ;  /* 0x0000000129297824 */ /* 0x000fc400010e0600 */
[----:B------:R-:W-:Y:S01]  /*194e0*/  IMAD.MOV.U32 R9, RZ, RZ, R145 ;  /* 0x000000ffff097224 */ /* 0x000fe200078e0091 */
[----:B------:R1:W-:Y:S04]  /*194f0*/  STL [R1+0x870], R145 ;  /* 0x0008709101007387 */ /* 0x0003e80000100800 */
[----:B------:R-:W-:Y:S04]  /*19500*/  STL [R1+0x878], R40 ;  /* 0x0008782801007387 */ /* 0x000fe80000100800 */
[----:B------:R4:W-:Y:S04]  /*19510*/  LDGSTS.E [R3+0xf400], [R8.64], P0 ;  /* 0x0f40000008037fae */ /* 0x0009e80008121844 */
[----:B------:R4:W-:Y:S04]  /*19520*/  STL [R1+0x874], R41 ;  /* 0x0008742901007387 */ /* 0x0009e80000100800 */
[----:B-1----:R-:W3:Y:S01]  /*19530*/  LDL.LU R145, [R1+0x32c] ;  /* 0x00032c0001917983 */ /* 0x002ee20000300800 */
[----:B----4-:R-:W-:-:S03]  /*19540*/  IMAD.MOV.U32 R9, RZ, RZ, R41 ;  /* 0x000000ffff097224 */ /* 0x010fc600078e0029 */
[----:B------:R-:W4:Y:S01]  /*19550*/  LDL.LU R41, [R1+0x330] ;  /* 0x0003300001297983 */ /* 0x000f220000300800 */
[----:B------:R-:W-:-:S03]  /*19560*/  MOV R8, R40 ;  /* 0x0000002800087202 */ /* 0x000fc60000000f00 */
[----:B------:R-:W4:Y:S04]  /*19570*/  LDL.LU R53, [R1+0x364] ;  /* 0x0003640001357983 */ /* 0x000f280000300800 */
[----:B------:R-:W4:Y:S04]  /*19580*/  LDL.LU R40, [R1+0x368] ;  /* 0x0003680001287983 */ /* 0x000f280000300800 */
[----:B------:R1:W-:Y:S01]  /*19590*/  LDGSTS.E [R3+0xf600], [R8.64], P0 ;  /* 0x0f60000008037fae */ /* 0x0003e20008121844 */
[----:B------:R-:W-:Y:S01]  /*195a0*/  ISETP.GT.AND P0, PT, R4, 0x2, PT ;  /* 0x000000020400780c */ /* 0x000fe20003f04270 */
[----:B------:R-:W-:-:S03]  /*195b0*/  IMAD.SHL.U32 R151, R151, 0x4, RZ ;  /* 0x0000000497977824 */ /* 0x000fc600078e00ff */
[----:B-1----:R-:W-:-:S04]  /*195c0*/  SEL R3, RZ, 0x4, !P0 ;  /* 0x00000004ff037807 */ /* 0x002fc80004000000 */
[----:B------:R-:W-:-:S04]  /*195d0*/  SEL R3, R3, RZ, !P5 ;  /* 0x000000ff03037207 */ /* 0x000fc80006800000 */
[----:B------:R-:W-:Y:S02]  /*195e0*/  ISETP.NE.U32.AND P1, PT, R3, RZ, PT ;  /* 0x000000ff0300720c */ /* 0x000fe40003f25070 */
[----:B------:R-:W-:Y:S01]  /*195f0*/  LOP3.LUT R148, R151, 0x40, RZ, 0x3c, !PT ;  /* 0x0000004097947812 */ /* 0x000fe200078e3cff */
[----:B------:R-:W-:Y:S04]  /*19600*/  HMMA.1688.F32.TF32 R224, R140, R46, R224 ;  /* 0x0000002e8ce0723c */ /* 0x000fe800000810e0 */
[----:B------:R-:W-:-:S04]  /*19610*/  IMAD R3, R45, 0x10000, R148 ;  /* 0x000100002d037824 */ /* 0x000fc800078e0294 */
[----:B------:R-:W-:Y:S01]  /*19620*/  HMMA.1688.F32.TF32 R220, R140, R14, R220 ;  /* 0x0000000e8cdc723c */ /* 0x000fe200000810dc */
[----:B-----5:R-:W-:-:S05]  /*19630*/  IADD3 R146, P0, R146, R48, RZ ;  /* 0x0000003092927210 */ /* 0x020fca0007f1e0ff */
[----:B--2---:R-:W-:Y:S01]  /*19640*/  IMAD.X R147, R147, 0x1, R0, P0 ;  /* 0x0000000193937824 */ /* 0x004fe200000e0600 */
[----:B------:R-:W-:Y:S01]  /*19650*/  ISETP.GT.AND P0, PT, R4, 0x6, PT ;  /* 0x000000060400780c */ /* 0x000fe20003f04270 */
[----:B------:R-:W-:Y:S01]  /*19660*/  STL [R1+0x2e8], R146 ;  /* 0x0002e89201007387 */ /* 0x000fe20000100800 */
[----:B------:R-:W-:Y:S01]  /*19670*/  MOV R8, R146 ;  /* 0x0000009200087202 */ /* 0x000fe20000000f00 */
[----:B------:R-:W-:Y:S02]  /*19680*/  IMAD.MOV.U32 R9, RZ, RZ, R147 ;  /* 0x000000ffff097224 */ /* 0x000fe400078e0093 */
[----:B------:R-:W-:Y:S01]  /*19690*/  STL [R1+0x2e4], R147 ;  /* 0x0002e49301007387 */ /* 0x000fe20000100800 */
[----:B------:R-:W-:-:S03]  /*196a0*/  SEL R5, RZ, 0x4, !P0 ;  /* 0x00000004ff057807 */ /* 0x000fc60004000000 */
[----:B------:R-:W2:Y:S04]  /*196b0*/  LDL.LU R47, [R1+0x370] ;  /* 0x00037000012f7983 */ /* 0x000ea80000300800 */
[----:B------:R-:W5:Y:S01]  /*196c0*/  LDL.LU R14, [R1+0x3a8] ;  /* 0x0003a800010e7983 */ /* 0x000f620000300800 */
[----:B------:R-:W-:-:S03]  /*196d0*/  SEL R5, R5, RZ, !P5 ;  /* 0x000000ff05057207 */ /* 0x000fc60006800000 */
[----:B------:R1:W-:Y:S01]  /*196e0*/  LDGSTS.E [R3+0x800], [R8.64], P1 ;  /* 0x0080000008037fae */ /* 0x0003e20008921844 */
[----:B------:R-:W-:Y:S02]  /*196f0*/  ISETP.NE.U32.AND P0, PT, R5, RZ, PT ;  /* 0x000000ff0500720c */ /* 0x000fe40003f05070 */
[----:B---3--:R-:W-:-:S05]  /*19700*/  IADD3 R44, P2, R44, R48, RZ ;  /* 0x000000302c2c7210 */ /* 0x008fca0007f5e0ff */
[--C-:B------:R-:W-:Y:S01]  /*19710*/  IMAD.X R49, R49, 0x1, R0.reuse, P2 ;  /* 0x0000000131317824 */ /* 0x100fe200010e0600 */
[----:B------:R-:W-:Y:S01]  /*19720*/  IADD3 R13, P3, R13, R48, RZ ;  /* 0x000000300d0d7210 */ /* 0x000fe20007f7e0ff */
[----:B------:R-:W-:Y:S03]  /*19730*/  STL [R1+0x2f0], R44 ;  /* 0x0002f02c01007387 */ /* 0x000fe60000100800 */
[----:B-1----:R-:W-:Y:S01]  /*19740*/  MOV R9, R49 ;  /* 0x0000003100097202 */ /* 0x002fe20000000f00 */
[----:B------:R1:W-:Y:S01]  /*19750*/  STL [R1+0x2ec], R49 ;  /* 0x0002ec3101007387 */ /* 0x0003e20000100800 */
[----:B------:R-:W-:-:S03]  /*19760*/  IMAD.X R144, R144, 0x1, R0, P3 ;  /* 0x0000000190907824 */ /* 0x000fc600018e0600 */
[----:B------:R-:W-:Y:S04]  /*19770*/  STL [R1+0x328], R13 ;  /* 0x0003280d01007387 */ /* 0x000fe80000100800 */
[----:B-1----:R-:W3:Y:S01]  /*19780*/  LDL.LU R49, [R1+0x36c] ;  /* 0x00036c0001317983 */ /* 0x002ee20000300800 */
[----:B------:R-:W-:-:S03]  /*19790*/  IMAD.MOV.U32 R8, RZ, RZ, R44 ;  /* 0x000000ffff087224 */ /* 0x000fc600078e002c */
[----:B------:R1:W-:Y:S04]  /*197a0*/  STL [R1+0x324], R144 ;  /* 0x0003249001007387 */ /* 0x0003e80000100800 */
[----:B------:R-:W3:Y:S04]  /*197b0*/  LDL.LU R44, [R1+0x3a4] ;  /* 0x0003a400012c7983 */ /* 0x000ee80000300800 */
[----:B------:R1:W-:Y:S01]  /*197c0*/  LDGSTS.E [R3+0xa00], [R8.64], P1 ;  /* 0x00a0000008037fae */ /* 0x0003e20008921844 */
[----:B----4-:R-:W-:Y:S01]  /*197d0*/  IADD3 R41, P2, R41, R48, RZ ;  /* 0x0000003029297210 */ /* 0x010fe20007f5e0ff */
[----:B-1----:R-:W-:-:S02]  /*197e0*/  IMAD.MOV.U32 R8, RZ, RZ, R13 ;  /* 0x000000ffff087224 */ /* 0x002fc400078e000d */
[----:B------:R-:W-:Y:S02]  /*197f0*/  IMAD.MOV.U32 R9, RZ, RZ, R144 ;  /* 0x000000ffff097224 */ /* 0x000fe400078e0090 */
[----:B------:R-:W-:Y:S01]  /*19800*/  IMAD.X R145, R145, 0x1, R0, P2 ;  /* 0x0000000191917824 */ /* 0x000fe200010e0600 */
[----:B------:R-:W4:Y:S01]  /*19810*/  LDL.LU R144, [R1+0x3b0] ;  /* 0x0003b00001907983 */ /* 0x000f220000300800 */
[----:B------:R-:W-:-:S03]  /*19820*/  IADD3 R40, P3, R40, R48, RZ ;  /* 0x0000003028287210 */ /* 0x000fc60007f7e0ff */
[----:B------:R-:W4:Y:S02]  /*19830*/  LDL.LU R13, [R1+0x3ec] ;  /* 0x0003ec00010d7983 */ /* 0x000f240000300800 */
[----:B------:R-:W-:Y:S02]  /*19840*/  IMAD.X R53, R53, 0x1, R0, P3 ;  /* 0x0000000135357824 */ /* 0x000fe400018e0600 */
[----:B------:R-:W-:Y:S04]  /*19850*/  STL [R1+0x330], R41 ;  /* 0x0003302901007387 */ /* 0x000fe80000100800 */
[----:B------:R1:W-:Y:S04]  /*19860*/  LDGSTS.E [R3+0x1800], [R8.64], P0 ;  /* 0x0180000008037fae */ /* 0x0003e80008121844 */
[----:B------:R1:W-:Y:S04]  /*19870*/  STL [R1+0x32c], R145 ;  /* 0x00032c9101007387 */ /* 0x0003e80000100800 */
[----:B------:R1:W-:Y:S02]  /*19880*/  STL [R1+0x368], R40 ;  /* 0x0003682801007387 */ /* 0x0003e40000100800 */
[----:B-1----:R-:W-:Y:S01]  /*19890*/  MOV R8, R41 ;  /* 0x0000002900087202 */ /* 0x002fe20000000f00 */
[----:B------:R-:W-:-:S02]  /*198a0*/  IMAD.MOV.U32 R9, RZ, RZ, R145 ;  /* 0x000000ffff097224 */ /* 0x000fc400078e0091 */
[----:B------:R-:W4:Y:S04]  /*198b0*/  LDL.LU R145, [R1+0x3ac] ;  /* 0x0003ac0001917983 */ /* 0x000f280000300800 */
[----:B------:R1:W-:Y:S04]  /*198c0*/  STL [R1+0x364], R53 ;  /* 0x0003643501007387 */ /* 0x0003e80000100800 */
[----:B------:R-:W4:Y:S04]  /*198d0*/  LDL.LU R41, [R1+0x3e8] ;  /* 0x0003e80001297983 */ /* 0x000f280000300800 */
[----:B------:R1:W-:Y:S04]  /*198e0*/  LDGSTS.E [R3+0x1a00], [R8.64], P0 ;  /* 0x01a0000008037fae */ /* 0x0003e80008121844 */
[----:B------:R-:W4:Y:S01]  /*198f0*/  LDL.LU R46, [R1+0x3f0] ;  /* 0x0003f000012e7983 */ /* 0x000f220000300800 */
[----:B-1----:R-:W-:-:S03]  /*19900*/  IMAD.MOV.U32 R8, RZ, RZ, R40 ;  /* 0x000000ffff087224 */ /* 0x002fc600078e0028 */
        /* <DEDUP_REMOVED lines=13> */
[-C--:B--2---:R-:W-:Y:S02]  /*199e0*/  IADD3 R47, P2, R47, R48.reuse, RZ ;  /* 0x000000302f2f7210 */ /* 0x084fe40007f5e0ff */
[----:B-----5:R-:W-:-:S03]  /*199f0*/  IADD3 R14, P3, R14, R48, RZ ;  /* 0x000000300e0e7210 */ /* 0x020fc60007f7e0ff */
[----:B-1----:R-:W-:Y:S01]  /*19a00*/  IMAD.MOV.U32 R8, RZ, RZ, R47 ;  /* 0x000000ffff087224 */ /* 0x002fe200078e002f */
[----:B------:R-:W-:Y:S01]  /*19a10*/  STL [R1+0x370], R47 ;  /* 0x0003702f01007387 */ /* 0x000fe20000100800 */
[----:B---3--:R-:W-:-:S04]  /*19a20*/  IMAD.X R49, R49, 0x1, R0, P2 ;  /* 0x0000000131317824 */ /* 0x008fc800010e0600 */
[----:B------:R-:W-:Y:S01]  /*19a30*/  IMAD.MOV.U32 R9, RZ, RZ, R49 ;  /* 0x000000ffff097224 */ /* 0x000fe200078e0031 */
[----:B------:R1:W-:Y:S01]  /*19a40*/  STL [R1+0x36c], R49 ;  /* 0x00036c3101007387 */ /* 0x0003e20000100800 */
[----:B------:R-:W-:-:S03]  /*19a50*/  IADD3.X R44, R44, R0, RZ, P3, !PT ;  /* 0x000000002c2c7210 */ /* 0x000fc60001ffe4ff */
[----:B------:R2:W-:Y:S01]  /*19a60*/  LDGSTS.E [R3+0x2a00], [R8.64], P1 ;  /* 0x02a0000008037fae */ /* 0x0005e20008921844 */
[----:B------:R-:W-:-:S03]  /*19a70*/  ISETP.GT.AND P1, PT, R4, 0x12, PT ;  /* 0x000000120400780c */ /* 0x000fc60003f24270 */
[----:B------:R-:W-:Y:S01]  /*19a80*/  STL [R1+0x3a8], R14 ;  /* 0x0003a80e01007387 */ /* 0x000fe20000100800 */
[----:B------:R-:W-:-:S03]  /*19a90*/  SEL R5, RZ, 0x4, !P1 ;  /* 0x00000004ff057807 */ /* 0x000fc60004800000 */
[----:B------:R3:W-:Y:S04]  /*19aa0*/  STL [R1+0x3a4], R44 ;  /* 0x0003a42c01007387 */ /* 0x0007e80000100800 */
[----:B-1----:R-:W5:Y:S04]  /*19ab0*/  LDL.LU R49, [R1+0x430] ;  /* 0x0004300001317983 */ /* 0x002f680000300800 */
[----:B------:R-:W5:Y:S01]  /*19ac0*/  LDL.LU R47, [R1+0x434] ;  /* 0x00043400012f7983 */ /* 0x000f620000300800 */
[----:B--2---:R-:W-:Y:S01]  /*19ad0*/  IMAD.MOV.U32 R8, RZ, RZ, R14 ;  /* 0x000000ffff087224 */ /* 0x004fe200078e000e */
[----:B------:R-:W-:Y:S01]  /*19ae0*/  SEL R5, R5, RZ, !P5 ;  /* 0x000000ff05057207 */ /* 0x000fe20006800000 */
[----:B------:R-:W-:-:S02]  /*19af0*/  IMAD.MOV.U32 R9, RZ, RZ, R44 ;  /* 0x000000ffff097224 */ /* 0x000fc400078e002c */
[----:B---3--:R-:W2:Y:S01]  /*19b00*/  LDL.LU R44, [R1+0x468] ;  /* 0x00046800012c7983 */ /* 0x008ea20000300800 */
[----:B----4-:R-:W-:-:S03]  /*19b10*/  IADD3 R144, P2, R144, R48, RZ ;  /* 0x0000003090907210 */ /* 0x010fc60007f5e0ff */
[----:B------:R-:W3:Y:S01]  /*19b20*/  LDL.LU R14, [R1+0x46c] ;  /* 0x00046c00010e7983 */ /* 0x000ee20000300800 */
[----:B------:R-:W-:Y:S02]  /*19b30*/  ISETP.NE.U32.AND P1, PT, R5, RZ, PT ;  /* 0x000000ff0500720c */ /* 0x000fe40003f25070 */
[----:B------:R-:W-:Y:S01]  /*19b40*/  IADD3 R13, P3, R13, R48, RZ ;  /* 0x000000300d0d7210 */ /* 0x000fe20007f7e0ff */
[----:B------:R1:W-:Y:S04]  /*19b50*/  LDGSTS.E [R3+0x3800], [R8.64], P0 ;  /* 0x0380000008037fae */ /* 0x0003e80008121844 */
[----:B------:R-:W-:Y:S01]  /*19b60*/  STL [R1+0x3b0], R144 ;  /* 0x0003b09001007387 */ /* 0x000fe20000100800 */
[----:B-1----:R-:W-:Y:S01]  /*19b70*/  IMAD.MOV.U32 R8, RZ, RZ, R144 ;  /* 0x000000ffff087224 */ /* 0x002fe200078e0090 */
[----:B------:R-:W-:-:S05]  /*19b80*/  IADD3.X R145, R145, R0, RZ, P2, !PT ;  /* 0x0000000091917210 */ /* 0x000fca00017fe4ff */
[----:B------:R-:W-:Y:S02]  /*19b90*/  IMAD.MOV.U32 R9, RZ, RZ, R145 ;  /* 0x000000ffff097224 */ /* 0x000fe400078e0091 */
[--C-:B------:R-:W-:Y:S01]  /*19ba0*/  IMAD.X R41, R41, 0x1, R0.reuse, P3 ;  /* 0x0000000129297824 */ /* 0x100fe200018e0600 */
        /* <DEDUP_REMOVED lines=10> */
[----:B-1----:R-:W2:Y:S02]  /*19c50*/  LDL.LU R41, [R1+0x474] ;  /* 0x0004740001297983 */ /* 0x002ea40000300800 */
[----:B------:R-:W-:Y:S02]  /*19c60*/  IMAD.X R53, R53, 0x1, R0, P3 ;  /* 0x0000000135357824 */ /* 0x000fe400018e0600 */
[----:B------:R-:W2:Y:S01]  /*19c70*/  LDL.LU R13, [R1+0x73c] ;  /* 0x00073c00010d7983 */ /* 0x000ea20000300800 */
[----:B----4-:R-:W-:-:S03]  /*19c80*/  IMAD.MOV.U32 R9, RZ, RZ, R46 ;  /* 0x000000ffff097224 */ /* 0x010fc600078e002e */
[----:B------:R-:W-:Y:S01]  /*19c90*/  STL [R1+0x3f4], R40 ;  /* 0x0003f42801007387 */ /* 0x000fe20000100800 */
[----:B------:R-:W-:-:S03]  /*19ca0*/  IMAD.MOV.U32 R8, RZ, RZ, R40 ;  /* 0x000000ffff087224 */ /* 0x000fc600078e0028 */
[----:B------:R1:W-:Y:S04]  /*19cb0*/  STL [R1+0x3f0], R46 ;  /* 0x0003f02e01007387 */ /* 0x0003e80000100800 */
[----:B------:R4:W-:Y:S01]  /*19cc0*/  STL [R1+0x42c], R15 ;  /* 0x00042c0f01007387 */ /* 0x0009e20000100800 */
[----:B------:R-:W-:-:S03]  /*19cd0*/  ISETP.GT.AND P0, PT, R4, 0x16, PT ;  /* 0x000000160400780c */ /* 0x000fc60003f04270 */
[----:B------:R4:W-:Y:S04]  /*19ce0*/  LDGSTS.E [R3+0x4a00], [R8.64], P1 ;  /* 0x04a0000008037fae */ /* 0x0009e80008921844 */
[----:B-1----:R-:W2:Y:S04]  /*19cf0*/  LDL.LU R46, [R1+0x470] ;  /* 0x00047000012e7983 */ /* 0x002ea80000300800 */
[----:B------:R-:W-:Y:S04]  /*19d00*/  STL [R1+0x428], R53 ;  /* 0x0004283501007387 */ /* 0x000fe80000100800 */
[----:B------:R-:W2:Y:S01]  /*19d10*/  LDL.LU R40, [R1+0x738] ;  /* 0x0007380001287983 */ /* 0x000ea20000300800 */
[----:B------:R-:W-:-:S02]  /*19d20*/  SEL R5, RZ, 0x4, !P0 ;  /* 0x00000004ff057807 */ /* 0x000fc40004000000 */
[----:B------:R-:W-:Y:S01]  /*19d30*/  ISETP.GT.AND P1, PT, R4, 0x1a, PT ;  /* 0x0000001a0400780c */ /* 0x000fe20003f24270 */
[----:B----4-:R-:W-:Y:S01]  /*19d40*/  IMAD.MOV.U32 R9, RZ, RZ, R53 ;  /* 0x000000ffff097224 */ /* 0x010fe200078e0035 */
[----:B------:R-:W-:Y:S01]  /*19d50*/  SEL R5, R5, RZ, !P5 ;  /* 0x000000ff05057207 */ /* 0x000fe20006800000 */
[----:B------:R-:W4:Y:S03]  /*19d60*/  LDL.LU R144, [R1+0x744] ;  /* 0x0007440001907983 */ /* 0x000f260000300800 */
[----:B------:R-:W-:Y:S02]  /*19d70*/  ISETP.NE.U32.AND P0, PT, R5, RZ, PT ;  /* 0x000000ff0500720c */ /* 0x000fe40003f05070 */
[----:B------:R-:W-:Y:S02]  /*19d80*/  MOV R8, R15 ;  /* 0x0000000f00087202 */ /* 0x000fe40000000f00 */
[----:B------:R-:W4:Y:S01]  /*19d90*/  LDL.LU R15, [R1+0x76c] ;  /* 0x00076c00010f7983 */ /* 0x000f220000300800 */
[----:B------:R-:W-:-:S04]  /*19da0*/  SEL R5, RZ, 0x4, !P1 ;  /* 0x00000004ff057807 */ /* 0x000fc80004800000 */
[----:B------:R-:W-:-:S04]  /*19db0*/  SEL R5, R5, RZ, !P5 ;  /* 0x000000ff05057207 */ /* 0x000fc80006800000 */
[----:B------:R1:W-:Y:S01]  /*19dc0*/  LDGSTS.E [R3+0x5800], [R8.64], P0 ;  /* 0x0580000008037fae */ /* 0x0003e20008121844 */
[----:B------:R-:W-:Y:S02]  /*19dd0*/  ISETP.NE.U32.AND P1, PT, R5, RZ, PT ;  /* 0x000000ff0500720c */ /* 0x000fe40003f25070 */
[----:B-----5:R-:W-:-:S05]  /*19de0*/  IADD3 R47, P2, R47, R48, RZ ;  /* 0x000000302f2f7210 */ /* 0x020fca0007f5e0ff */
[----:B------:R-:W-:Y:S01]  /*19df0*/  IMAD.X R49, R49, 0x1, R0, P2 ;  /* 0x0000000131317824 */ /* 0x000fe200010e0600 */
[----:B------:R5:W-:Y:S01]  /*19e00*/  STL [R1+0x434], R47 ;  /* 0x0004342f01007387 */ /* 0x000be20000100800 */
[----:B---3--:R-:W-:-:S03]  /*19e10*/  IADD3 R14, P3, R14, R48, RZ ;  /* 0x000000300e0e7210 */ /* 0x008fc60007f7e0ff */
[----:B------:R-:W-:Y:S01]  /*19e20*/  STL [R1+0x430], R49 ;  /* 0x0004303101007387 */ /* 0x000fe20000100800 */
[----:B-1----:R-:W-:Y:S01]  /*19e30*/  IMAD.MOV.U32 R8, RZ, RZ, R47 ;  /* 0x000000ffff087224 */ /* 0x002fe200078e002f */
[----:B------:R-:W-:Y:S02]  /*19e40*/  MOV R9, R49 ;  /* 0x0000003100097202 */ /* 0x000fe40000000f00 */
[----:B------:R-:W-:Y:S01]  /*19e50*/  STL [R1+0x46c], R14 ;  /* 0x00046c0e01007387 */ /* 0x000fe20000100800 */
[----:B--2---:R-:W-:-:S03]  /*19e60*/  IMAD.X R44, R44, 0x1, R0, P3 ;  /* 0x000000012c2c7824 */ /* 0x004fc600018e0600 */
[----:B------:R-:W2:Y:S04]  /*19e70*/  LDL.LU R145, [R1+0x740] ;  /* 0x0007400001917983 */ /* 0x000ea80000300800 */
[----:B------:R1:W-:Y:S04]  /*19e80*/  STL [R1+0x468], R44 ;  /* 0x0004682c01007387 */ /* 0x0003e80000100800 */
[----:B-----5:R-:W3:Y:S04]  /*19e90*/  LDL.LU R47, [R1+0x768] ;  /* 0x00076800012f7983 */ /* 0x020ee80000300800 */
[----:B------:R5:W-:Y:S04]  /*19ea0*/  LDGSTS.E [R3+0x5a00], [R8.64], P0 ;  /* 0x05a0000008037fae */ /* 0x000be80008121844 */
[----:B------:R-:W3:Y:S01]  /*19eb0*/  LDL.LU R53, [R1+0x770] ;  /* 0x0007700001357983 */ /* 0x000ee20000300800 */
        /* <DEDUP_REMOVED lines=9> */
[----:B-1----:R-:W-:Y:S01]  /*19f50*/  MOV R8, R41 ;  /* 0x0000002900087202 */ /* 0x002fe20000000f00 */
[----:B------:R-:W-:-:S05]  /*19f60*/  IMAD.X R46, R46, 0x1, R0, P2 ;  /* 0x000000012e2e7824 */ /* 0x000fca00010e0600 */
[----:B------:R1:W-:Y:S01]  /*19f70*/  STL [R1+0x470], R46 ;  /* 0x0004702e01007387 */ /* 0x0003e20000100800 */
[----:B------:R-:W-:-:S03]  /*19f80*/  IMAD.X R40, R40, 0x1, R0, P3 ;  /* 0x0000000128287824 */ /* 0x000fc600018e0600 */
[----:B------:R-:W-:Y:S01]  /*19f90*/  STL [R1+0x73c], R13 ;  /* 0x00073c0d01007387 */ /* 0x000fe20000100800 */
[----:B------:R-:W-:-:S03]  /*19fa0*/  IMAD.MOV.U32 R9, RZ, RZ, R46 ;  /* 0x000000ffff097224 */ /* 0x000fc600078e002e */
        /* <DEDUP_REMOVED lines=10> */
[----:B------:R-:W-:Y:S02]  /*1a050*/  SEL R5, R5, RZ, !P5 ;  /* 0x000000ff05057207 */ /* 0x000fe40006800000 */
[----:B------:R-:W-:Y:S02]  /*1a060*/  ISETP.GT.AND P1, PT, R4, 0x22, PT ;  /* 0x000000220400780c */ /* 0x000fe40003f24270 */
[----:B------:R-:W-:Y:S02]  /*1a070*/  ISETP.NE.U32.AND P0, PT, R5, RZ, PT ;  /* 0x000000ff0500720c */ /* 0x000fe40003f05070 */
[----:B------:R-:W-:Y:S02]  /*1a080*/  IADD3 R144, P2, R144, R48, RZ ;  /* 0x0000003090907210 */ /* 0x000fe40007f5e0ff */
[----:B------:R-:W-:-:S04]  /*1a090*/  SEL R5, RZ, 0x4, !P1 ;  /* 0x00000004ff057807 */ /* 0x000fc80004800000 */
[----:B------:R-:W-:Y:S02]  /*1a0a0*/  SEL R5, R5, RZ, !P5 ;  /* 0x000000ff05057207 */ /* 0x000fe40006800000 */
[----:B------:R-:W-:Y:S02]  /*1a0b0*/  IADD3 R15, P3, R15, R48, RZ ;  /* 0x000000300f0f7210 */ /* 0x000fe40007f7e0ff */
[----:B------:R-:W-:Y:S01]  /*1a0c0*/  ISETP.NE.U32.AND P1, PT, R5, RZ, PT ;  /* 0x000000ff0500720c */ /* 0x000fe20003f25070 */
[----:B------:R1:W-:Y:S04]  /*1a0d0*/  LDGSTS.E [R3+0x7800], [R8.64], P0 ;  /* 0x0780000008037fae */ /* 0x0003e80008121844 */
[----:B------:R-:W-:Y:S01]  /*1a0e0*/  STL [R1+0x744], R144 ;  /* 0x0007449001007387 */ /* 0x000fe20000100800 */
[----:B-1----:R-:W-:-:S02]  /*1a0f0*/  IMAD.MOV.U32 R8, RZ, RZ, R144 ;  /* 0x000000ffff087224 */ /* 0x002fc400078e0090 */
[----:B--2---:R-:W-:-:S04]  /*1a100*/  IMAD.X R145, R145, 0x1, R0, P2 ;  /* 0x0000000191917824 */ /* 0x004fc800010e0600 */
[----:B------:R-:W-:Y:S01]  /*1a110*/  IMAD.MOV.U32 R9, RZ, RZ, R145 ;  /* 0x000000ffff097224 */ /* 0x000fe200078e0091 */
[----:B---3--:R-:W-:-:S04]  /*1a120*/  IADD3.X R47, R47, R0, RZ, P3, !PT ;  /* 0x000000002f2f7210 */ /* 0x008fc80001ffe4ff */
[----:B------:R1:W-:Y:S01]  /*1a130*/  LDGSTS.E [R3+0x7a00], [R8.64], P0 ;  /* 0x07a0000008037fae */ /* 0x0003e20008121844 */
[----:B------:R-:W-:-:S03]  /*1a140*/  ISETP.GT.AND P0, PT, R4, 0x26, PT ;  /* 0x000000260400780c */ /* 0x000fc60003f04270 */
[----:B------:R-:W-:Y:S01]  /*1a150*/  STL [R1+0x740], R145 ;  /* 0x0007409101007387 */ /* 0x000fe20000100800 */
[----:B------:R-:W-:-:S03]  /*1a160*/  SEL R5, RZ, 0x4, !P0 ;  /* 0x00000004ff057807 */ /* 0x000fc60004000000 */
[----:B------:R-:W-:Y:S01]  /*1a170*/  STL [R1+0x76c], R15 ;  /* 0x00076c0f01007387 */ /* 0x000fe20000100800 */
[----:B-1----:R-:W-:Y:S01]  /*1a180*/  IMAD.MOV.U32 R8, RZ, RZ, R15 ;  /* 0x000000ffff087224 */ /* 0x002fe200078e000f */
[----:B-----5:R-:W-:Y:S01]  /*1a190*/  IADD3 R44, P2, R44, R48, RZ ;  /* 0x000000302c2c7210 */ /* 0x020fe20007f5e0ff */
[----:B------:R-:W-:Y:S01]  /*1a1a0*/  IMAD.MOV.U32 R9, RZ, RZ, R47 ;  /* 0x000000ffff097224 */ /* 0x000fe200078e002f */
[----:B------:R1:W-:Y:S02]  /*1a1b0*/  STL [R1+0x768], R47 ;  /* 0x0007682f01007387 */ /* 0x0003e40000100800 */
[----:B------:R-:W-:Y:S02]  /*1a1c0*/  IADD3.X R53, R53, R0, RZ, P2, !PT ;  /* 0x0000000035357210 */ /* 0x000fe400017fe4ff */
[----:B------:R2:W-:Y:S01]  /*1a1d0*/  LDGSTS.E [R3+0x8800], [R8.64], P1 ;  /* 0x0880000008037fae */ /* 0x0005e20008921844 */
[----:B------:R-:W-:-:S03]  /*1a1e0*/  IADD3 R14, P3, R14, R48, RZ ;  /* 0x000000300e0e7210 */ /* 0x000fc60007f7e0ff */
[----:B-1----:R-:W3:Y:S01]  /*1a1f0*/  LDL.LU R47, [R1+0x7f8] ;  /* 0x0007f800012f7983 */ /* 0x002ee20000300800 */
[----:B------:R-:W-:-:S03]  /*1a200*/  SEL R5, R5, RZ, !P5 ;  /* 0x000000ff05057207 */ /* 0x000fc60006800000 */
[----:B------:R-:W5:Y:S01]  /*1a210*/  LDL.LU R15, [R1+0x7f4] ;  /* 0x0007f400010f7983 */ /* 0x000f620000300800 */
[----:B--2---:R-:W-:-:S03]  /*1a220*/  IMAD.MOV.U32 R9, RZ, RZ, R53 ;  /* 0x000000ffff097224 */ /* 0x004fc600078e0035 */
[----:B------:R-:W-:Y:S01]  /*1a230*/  STL [R1+0x774], R44 ;  /* 0x0007742c01007387 */ /* 0x000fe20000100800 */
[----:B------:R-:W-:-:S03]  /*1a240*/  IMAD.X R49, R49, 0x1, R0, P3 ;  /* 0x0000000131317824 */ /* 0x000fc600018e0600 */
[----:B------:R1:W-:Y:S01]  /*1a250*/  STL [R1+0x770], R53 ;  /* 0x0007703501007387 */ /* 0x0003e20000100800 */
[----:B------:R-:W-:-:S03]  /*1a260*/  IMAD.MOV.U32 R8, RZ, RZ, R44 ;  /* 0x000000ffff087224 */ /* 0x000fc600078e002c */
[----:B------:R2:W-:Y:S01]  /*1a270*/  STL [R1+0x79c], R14 ;  /* 0x00079c0e01007387 */ /* 0x0005e20000100800 */
[----:B------:R-:W-:-:S03]  /*1a280*/  ISETP.NE.U32.AND P0, PT, R5, RZ, PT ;  /* 0x000000ff0500720c */ /* 0x000fc60003f05070 */
[----:B------:R2:W-:Y:S04]  /*1a290*/  LDGSTS.E [R3+0x8a00], [R8.64], P1 ;  /* 0x08a0000008037fae */ /* 0x0005e80008921844 */
[----:B-1----:R-:W5:Y:S04]  /*1a2a0*/  LDL.LU R53, [R1+0x7f0] ;  /* 0x0007f00001357983 */ /* 0x002f680000300800 */
[----:B------:R-:W-:Y:S04]  /*1a2b0*/  STL [R1+0x798], R49 ;  /* 0x0007983101007387 */ /* 0x000fe80000100800 */
[----:B------:R-:W5:Y:S01]  /*1a2c0*/  LDL.LU R44, [R1+0x7dc] ;  /* 0x0007dc00012c7983 */ /* 0x000f620000300800 */
[----:B--2---:R-:W-:-:S03]  /*1a2d0*/  IMAD.MOV.U32 R8, RZ, RZ, R14 ;  /* 0x000000ffff087224 */ /* 0x004fc600078e000e */
[----:B------:R-:W2:Y:S01]  /*1a2e0*/  LDL.LU R144, [R1+0x7e8] ;  /* 0x0007e80001907983 */ /* 0x000ea20000300800 */
[----:B------:R-:W-:-:S03]  /*1a2f0*/  MOV R9, R49 ;  /* 0x0000003100097202 */ /* 0x000fc60000000f00 */
[----:B------:R-:W2:Y:S04]  /*1a300*/  LDL.LU R14, [R1+0x7e4] ;  /* 0x0007e400010e7983 */ /* 0x000ea80000300800 */
[----:B------:R1:W-:Y:S01]  /*1a310*/  LDGSTS.E [R3+0x9800], [R8.64], P0 ;  /* 0x0980000008037fae */ /* 0x0003e20008121844 */
[----:B------:R-:W-:-:S05]  /*1a320*/  IADD3 R41, P2, R41, R48, RZ ;  /* 0x0000003029297210 */ /* 0x000fca0007f5e0ff */
[----:B------:R-:W-:Y:S01]  /*1a330*/  IMAD.X R46, R46, 0x1, R0, P2 ;  /* 0x000000012e2e7824 */ /* 0x000fe200010e0600 */
[----:B------:R-:W-:Y:S04]  /*1a340*/  STL [R1+0x800], R41 ;  /* 0x0008002901007387 */ /* 0x000fe80000100800 */
[----:B------:R4:W-:Y:S01]  /*1a350*/  STL [R1+0x7fc], R46 ;  /* 0x0007fc2e01007387 */ /* 0x0009e20000100800 */
[----:B-1----:R-:W-:Y:S01]  /*1a360*/  IMAD.MOV.U32 R9, RZ, RZ, R46 ;  /* 0x000000ffff097224 */ /* 0x002fe200078e002e */
[----:B----4-:R-:W-:-:S05]  /*1a370*/  IADD3 R13, P3, R13, R48, RZ ;  /* 0x000000300d0d7210 */ /* 0x010fca0007f7e0ff */
[----:B------:R-:W-:Y:S01]  /*1a380*/  IMAD.X R40, R40, 0x1, R0, P3 ;  /* 0x0000000128287824 */ /* 0x000fe200018e0600 */
[----:B------:R1:W-:Y:S04]  /*1a390*/  STL [R1+0x804], R13 ;  /* 0x0008040d01007387 */ /* 0x0003e80000100800 */
[----:B------:R-:W4:Y:S04]  /*1a3a0*/  LDL.LU R145, [R1+0x7e0] ;  /* 0x0007e00001917983 */ /* 0x000f280000300800 */
[----:B------:R1:W-:Y:S04]  /*1a3b0*/  STL [R1+0x7ec], R40 ;  /* 0x0007ec2801007387 */ /* 0x0003e80000100800 */
[----:B------:R-:W4:Y:S01]  /*1a3c0*/  LDL.LU R46, [R1+0x7cc] ;  /* 0x0007cc00012e7983 */ /* 0x000f220000300800 */
[----:B------:R-:W-:Y:S01]  /*1a3d0*/  ISETP.GT.AND P1, PT, R4, 0x2a, PT ;  /* 0x0000002a0400780c */ /* 0x000fe20003f24270 */
[----:B------:R-:W-:-:S02]  /*1a3e0*/  IMAD.MOV.U32 R8, RZ, RZ, R41 ;  /* 0x000000ffff087224 */ /* 0x000fc400078e0029 */
[----:B------:R-:W4:Y:S01]  /*1a3f0*/  LDL.LU R41, [R1+0x7d0] ;  /* 0x0007d00001297983 */ /* 0x000f220000300800 */
[----:B------:R-:W-:-:S03]  /*1a400*/  SEL R5, RZ, 0x4, !P1 ;  /* 0x00000004ff057807 */ /* 0x000fc60004800000 */
[----:B------:R1:W-:Y:S01]  /*1a410*/  LDGSTS.E [R3+0x9a00], [R8.64], P0 ;  /* 0x09a0000008037fae */ /* 0x0003e20008121844 */
[----:B------:R-:W-:Y:S02]  /*1a420*/  SEL R5, R5, RZ, !P5 ;  /* 0x000000ff05057207 */ /* 0x000fe40006800000 */
[----:B------:R-:W-:Y:S02]  /*1a430*/  ISETP.GT.AND P0, PT, R4, 0x2e, PT ;  /* 0x0000002e0400780c */ /* 0x000fe40003f04270 */
[----:B------:R-:W-:Y:S02]  /*1a440*/  ISETP.NE.U32.AND P1, PT, R5, RZ, PT ;  /* 0x000000ff0500720c */ /* 0x000fe40003f25070 */
[----:B-1----:R-:W-:Y:S02]  /*1a450*/  MOV R8, R13 ;  /* 0x0000000d00087202 */ /* 0x002fe40000000f00 */
[----:B------:R-:W4:Y:S01]  /*1a460*/  LDL.LU R13, [R1+0x7d8] ;  /* 0x0007d800010d7983 */ /* 0x000f220000300800 */
[----:B------:R-:W-:Y:S01]  /*1a470*/  IMAD.MOV.U32 R9, RZ, RZ, R40 ;  /* 0x000000ffff097224 */ /* 0x000fe200078e0028 */
[----:B------:R-:W-:-:S02]  /*1a480*/  SEL R5, RZ, 0x4, !P0 ;  /* 0x00000004ff057807 */ /* 0x000fc40004000000 */
[----:B------:R-:W4:Y:S04]  /*1a490*/  LDL.LU R49, [R1+0x7bc] ;  /* 0x0007bc0001317983 */ /* 0x000f280000300800 */
[----:B------:R-:W4:Y:S01]  /*1a4a0*/  LDL.LU R40, [R1+0x7d4] ;  /* 0x0007d40001287983 */ /* 0x000f220000300800 */
[----:B------:R-:W-:-:S03]  /*1a4b0*/  SEL R5, R5, RZ, !P5 ;  /* 0x000000ff05057207 */ /* 0x000fc60006800000 */
[----:B------:R1:W-:Y:S01]  /*1a4c0*/  LDGSTS.E [R3+0xa800], [R8.64], P1 ;  /* 0x0a80000008037fae */ /* 0x0003e20008921844 */
[----:B------:R-:W-:Y:S02]  /*1a4d0*/  ISETP.NE.U32.AND P0, PT, R5, RZ, PT ;  /* 0x000000ff0500720c */ /* 0x000fe40003f05070 */
[-C--:B---3--:R-:W-:Y:S02]  /*1a4e0*/  IADD3 R47, P2, R47, R48.reuse, RZ ;  /* 0x000000302f2f7210 */ /* 0x088fe40007f5e0ff */
[----:B-----5:R-:W-:-:S03]  /*1a4f0*/  IADD3 R15, P3, R15, R48, RZ ;  /* 0x000000300f0f7210 */ /* 0x020fc60007f7e0ff */
[----:B-1----:R-:W-:Y:S01]  /*1a500*/  IMAD.MOV.U32 R8, RZ, RZ, R47 ;  /* 0x000000ffff087224 */ /* 0x002fe200078e002f */
[----:B------:R-:W-:Y:S01]  /*1a510*/  STL [R1+0x7f8], R47 ;  /* 0x0007f82f01007387 */ /* 0x000fe20000100800 */
[----:B------:R-:W-:-:S05]  /*1a520*/  IMAD.X R53, R53, 0x1, R0, P2 ;  /* 0x0000000135357824 */ /* 0x000fca00010e0600 */
[----:B------:R-:W-:Y:S01]  /*1a530*/  MOV R9, R53 ;  /* 0x0000003500097202 */ /* 0x000fe20000000f00 */
[----:B------:R-:W-:Y:S01]  /*1a540*/  IMAD.X R44, R44, 0x1, R0, P3 ;  /* 0x000000012c2c7824 */ /* 0x000fe200018e0600 */
[----:B------:R1:W-:Y:S01]  /*1a550*/  STL [R1+0x7f0], R53 ;  /* 0x0007f03501007387 */ /* 0x0003e20000100800 */
[----:B--2---:R-:W-:-:S03]  /*1a560*/  IADD3 R144, P2, R144, R48, RZ ;  /* 0x0000003090907210 */ /* 0x004fc60007f5e0ff */
[----:B------:R2:W-:Y:S04]  /*1a570*/  LDGSTS.E [R3+0xaa00], [R8.64], P1 ;  /* 0x0aa0000008037fae */ /* 0x0005e80008921844 */
[----:B------:R-:W-:Y:S01]  /*1a580*/  STL [R1+0x7f4], R15 ;  /* 0x0007f40f01007387 */ /* 0x000fe20000100800 */
[----:B------:R-:W-:-:S03]  /*1a590*/  IADD3 R14, P3, R14, R48, RZ ;  /* 0x000000300e0e7210 */ /* 0x000fc60007f7e0ff */
[----:B------:R3:W-:Y:S01]  /*1a5a0*/  STL [R1+0x7dc], R44 ;  /* 0x0007dc2c01007387 */ /* 0x0007e20000100800 */
[----:B--2---:R-:W-:-:S03]  /*1a5b0*/  IMAD.MOV.U32 R8, RZ, RZ, R15 ;  /* 0x000000ffff087224 */ /* 0x004fc600078e000f */
[----:B-1----:R-:W2:Y:S01]  /*1a5c0*/  LDL.LU R53, [R1+0x7c0] ;  /* 0x0007c00001357983 */ /* 0x002ea20000300800 */
[----:B------:R-:W-:-:S03]  /*1a5d0*/  IMAD.MOV.U32 R9, RZ, RZ, R44 ;  /* 0x000000ffff097224 */ /* 0x000fc600078e002c */
[----:B------:R-:W5:Y:S04]  /*1a5e0*/  LDL.LU R47, [R1+0x7c8] ;  /* 0x0007c800012f7983 */ /* 0x000f680000300800 */
[----:B------:R1:W-:Y:S04]  /*1a5f0*/  LDGSTS.E [R3+0xb800], [R8.64], P0 ;  /* 0x0b80000008037fae */ /* 0x0003e80008121844 */
[----:B---3--:R-:W3:Y:S04]  /*1a600*/  LDL.LU R44, [R1+0x7ac] ;  /* 0x0007ac00012c7983 */ /* 0x008ee80000300800 */
[----:B------:R-:W3:Y:S01]  /*1a610*/  LDL.LU R15, [R1+0x7c4] ;  /* 0x0007c400010f7983 */ /* 0x000ee20000300800 */
[----:B-1----:R-:W-:-:S03]  /*1a620*/  MOV R8, R144 ;  /* 0x0000009000087202 */ /* 0x002fc60000000f00 */
[----:B------:R-:W-:Y:S01]  /*1a630*/  STL [R1+0x7e8], R144 ;  /* 0x0007e89001007387 */ /* 0x000fe20000100800 */
[----:B----4-:R-:W-:-:S04]  /*1a640*/  IMAD.X R145, R145, 0x1, R0, P2 ;  /* 0x0000000191917824 */ /* 0x010fc800010e0600 */
[----:B------:R-:W-:Y:S01]  /*1a650*/  IMAD.MOV.U32 R9, RZ, RZ, R145 ;  /* 0x000000ffff097224 */ /* 0x000fe200078e0091 */
[----:B------:R-:W-:Y:S01]  /*1a660*/  STL [R1+0x7e0], R145 ;  /* 0x0007e09101007387 */ /* 0x000fe20000100800 */
[----:B------:R-:W-:-:S03]  /*1a670*/  IMAD.X R46, R46, 0x1, R0, P3 ;  /* 0x000000012e2e7824 */ /* 0x000fc600018e0600 */
[----:B------:R-:W-:Y:S04]  /*1a680*/  STL [R1+0x7e4], R14 ;  /* 0x0007e40e01007387 */ /* 0x000fe80000100800 */
[----:B------:R1:W-:Y:S04]  /*1a690*/  LDGSTS.E [R3+0xba00], [R8.64], P0 ;  /* 0x0ba0000008037fae */ /* 0x0003e80008121844 */
[----:B------:R4:W-:Y:S01]  /*1a6a0*/  STL [R1+0x7cc], R46 ;  /* 0x0007cc2e01007387 */ /* 0x0009e20000100800 */
[----:B-1----:R-:W-:Y:S02]  /*1a6b0*/  IMAD.MOV.U32 R9, RZ, RZ, R46 ;  /* 0x000000ffff097224 */ /* 0x002fe400078e002e */
[----:B------:R-:W-:Y:S01]  /*1a6c0*/  IMAD.MOV.U32 R8, RZ, RZ, R14 ;  /* 0x000000ffff087224 */ /* 0x000fe200078e000e */
[----:B----4-:R-:W4:Y:S04]  /*1a6d0*/  LDL.LU R46, [R1+0x7b0] ;  /* 0x0007b000012e7983 */ /* 0x010f280000300800 */
[----:B------:R-:W4:Y:S01]  /*1a6e0*/  LDL.LU R14, [R1+0x7b8] ;  /* 0x0007b800010e7983 */ /* 0x000f220000300800 */
[----:B------:R-:W-:-:S04]  /*1a6f0*/  ISETP.GT.AND P1, PT, R4, 0x32, PT ;  /* 0x000000320400780c */ /* 0x000fc80003f24270 */
[----:B------:R-:W-:-:S04]  /*1a700*/  SEL R5, RZ, 0x4, !P1 ;  /* 0x00000004ff057807 */ /* 0x000fc80004800000 */
[----:B------:R-:W-:-:S04]  /*1a710*/  SEL R5, R5, RZ, !P5 ;  /* 0x000000ff05057207 */ /* 0x000fc80006800000 */
[----:B------:R-:W-:Y:S02]  /*1a720*/  ISETP.NE.U32.AND P1, PT, R5, RZ, PT ;  /* 0x000000ff0500720c */ /* 0x000fe40003f25070 */
[-C--:B------:R-:W-:Y:S02]  /*1a730*/  IADD3 R13, P2, R13, R48.reuse, RZ ;  /* 0x000000300d0d7210 */ /* 0x080fe40007f5e0ff */
[----:B------:R-:W-:-:S03]  /*1a740*/  IADD3 R40, P3, R40, R48, RZ ;  /* 0x0000003028287210 */ /* 0x000fc60007f7e0ff */
[----:B------:R-:W-:Y:S01]  /*1a750*/  IMAD.X R41, R41, 0x1, R0, P2 ;  /* 0x0000000129297824 */ /* 0x000fe200010e0600 */
[----:B------:R-:W-:Y:S01]  /*1a760*/  ISETP.GT.AND P0, PT, R4, 0x36, PT ;  /* 0x000000360400780c */ /* 0x000fe20003f04270 */
[----:B------:R-:W-:Y:S01]  /*1a770*/  STL [R1+0x7d8], R13 ;  /* 0x0007d80d01007387 */ /* 0x000fe20000100800 */
[----:B------:R-:W-:-:S03]  /*1a780*/  IADD3.X R49, R49, R0, RZ, P3, !PT ;  /* 0x0000000031317210 */ /* 0x000fc60001ffe4ff */
[----:B------:R1:W-:Y:S01]  /*1a790*/  LDGSTS.E [R3+0xc800], [R8.64], P1 ;  /* 0x0c80000008037fae */ /* 0x0003e20008921844 */
[----:B------:R-:W-:-:S03]  /*1a7a0*/  SEL R5, RZ, 0x4, !P0 ;  /* 0x00000004ff057807 */ /* 0x000fc60004000000 */
[----:B------:R1:W-:Y:S04]  /*1a7b0*/  STL [R1+0x7d0], R41 ;  /* 0x0007d02901007387 */ /* 0x0003e80000100800 */
[----:B------:R-:W-:Y:S01]  /*1a7c0*/  STL [R1+0x7d4], R40 ;  /* 0x0007d42801007387 */ /* 0x000fe20000100800 */
[----:B-1----:R-:W-:Y:S02]  /*1a7d0*/  IMAD.MOV.U32 R8, RZ, RZ, R13 ;  /* 0x000000ffff087224 */ /* 0x002fe400078e000d */
[----:B------:R-:W-:Y:S02]  /*1a7e0*/  IMAD.MOV.U32 R9, RZ, RZ, R41 ;  /* 0x000000ffff097224 */ /* 0x000fe400078e0029 */
[----:B------:R-:W4:Y:S01]  /*1a7f0*/  LDL.LU R41, [R1+0x7b4] ;  /* 0x0007b40001297983 */ /* 0x000f220000300800 */
[----:B------:R-:W-:-:S03]  /*1a800*/  SEL R5, R5, RZ, !P5 ;  /* 0x000000ff05057207 */ /* 0x000fc60006800000 */
[----:B------:R1:W-:Y:S04]  /*1a810*/  STL [R1+0x7bc], R49 ;  /* 0x0007bc3101007387 */ /* 0x0003e80000100800 */
[----:B------:R1:W-:Y:S04]  /*1a820*/  LDGSTS.E [R3+0xca00], [R8.64], P1 ;  /* 0x0ca0000008037fae */ /* 0x0003e80008921844 */
[----:B------:R-:W4:Y:S01]  /*1a830*/  LDL.LU R13, [R1+0x7a8] ;  /* 0x0007a800010d7983 */ /* 0x000f220000300800 */
[----:B------:R-:W-:Y:S02]  /*1a840*/  ISETP.NE.U32.AND P0, PT, R5, RZ, PT ;  /* 0x000000ff0500720c */ /* 0x000fe40003f05070 */
[----:B------:R-:W-:Y:S01]  /*1a850*/  ISETP.GT.AND P1, PT, R4, 0x3a, PT ;  /* 0x0000003a0400780c */ /* 0x000fe20003f24270 */
[----:B-1----:R-:W-:-:S02]  /*1a860*/  IMAD.MOV.U32 R9, RZ, RZ, R49 ;  /* 0x000000ffff097224 */ /* 0x002fc400078e0031 */
[----:B------:R-:W4:Y:S01]  /*1a870*/  LDL.LU R49, [R1+0x7a0] ;  /* 0x0007a00001317983 */ /* 0x000f220000300800 */
[----:B------:R-:W-:-:S03]  /*1a880*/  IMAD.MOV.U32 R8, RZ, RZ, R40 ;  /* 0x000000ffff087224 */ /* 0x000fc600078e0028 */
[----:B------:R-:W4:Y:S01]  /*1a890*/  LDL.LU R40, [R1+0x7a4] ;  /* 0x0007a40001287983 */ /* 0x000f220000300800 */
[----:B------:R-:W-:-:S03]  /*1a8a0*/  SEL R5, RZ, 0x4, !P1 ;  /* 0x00000004ff057807 */ /* 0x000fc60004800000 */
[----:B------:R1:W-:Y:S01]  /*1a8b0*/  LDGSTS.E [R3+0xd800], [R8.64], P0 ;  /* 0x0d80000008037fae */ /* 0x0003e20008121844 */
[----:B------:R-:W-:-:S04]  /*1a8c0*/  SEL R5, R5, RZ, !P5 ;  /* 0x000000ff05057207 */ /* 0x000fc80006800000 */
[----:B------:R-:W-:Y:S02]  /*1a8d0*/  ISETP.NE.U32.AND P1, PT, R5, RZ, PT ;  /* 0x000000ff0500720c */ /* 0x000fe40003f25070 */
[----:B-----5:R-:W-:-:S04]  /*1a8e0*/  IADD3 R47, P2, R47, R48, RZ ;  /* 0x000000302f2f7210 */ /* 0x020fc80007f5e0ff */
[----:B--2---:R-:W-:Y:S01]  /*1a8f0*/  IADD3.X R53, R53, R0, RZ, P2, !PT ;  /* 0x0000000035357210 */ /* 0x004fe200017fe4ff */
[----:B-1----:R-:W-:Y:S01]  /*1a900*/  IMAD.MOV.U32 R8, RZ, RZ, R47 ;  /* 0x000000ffff087224 */ /* 0x002fe200078e002f */
[----:B---3--:R-:W-:-:S03]  /*1a910*/  IADD3 R15, P3, R15, R48, RZ ;  /* 0x000000300f0f7210 */ /* 0x008fc60007f7e0ff */
[----:B------:R-:W-:Y:S01]  /*1a920*/  IMAD.MOV.U32 R9, RZ, RZ, R53 ;  /* 0x000000ffff097224 */ /* 0x000fe200078e0035 */
[----:B------:R-:W-:Y:S01]  /*1a930*/  STL [R1+0x7c8], R47 ;  /* 0x0007c82f01007387 */ /* 0x000fe20000100800 */
[----:B------:R-:W-:-:S03]  /*1a940*/  IMAD.X R44, R44, 0x1, R0, P3 ;  /* 0x000000012c2c7824 */ /* 0x000fc600018e0600 */
[----:B------:R-:W-:Y:S04]  /*1a950*/  STL [R1+0x7c0], R53 ;  /* 0x0007c03501007387 */ /* 0x000fe80000100800 */
[----:B------:R1:W-:Y:S04]  /*1a960*/  LDGSTS.E [R3+0xda00], [R8.64], P0 ;  /* 0x0da0000008037fae */ /* 0x0003e80008121844 */
[----:B------:R-:W-:Y:S04]  /*1a970*/  STL [R1+0x7c4], R15 ;  /* 0x0007c40f01007387 */ /* 0x000fe80000100800 */
[----:B------:R2:W-:Y:S01]  /*1a980*/  STL [R1+0x7ac], R44 ;  /* 0x0007ac2c01007387 */ /* 0x0005e20000100800 */
[----:B-1----:R-:W-:Y:S01]  /*1a990*/  IMAD.MOV.U32 R8, RZ, RZ, R15 ;  /* 0x000000ffff087224 */ /* 0x002fe200078e000f */
[----:B------:R-:W-:-:S02]  /*1a9a0*/  MOV R9, R44 ;  /* 0x0000002c00097202 */ /* 0x000fc40000000f00 */
[----:B--2---:R-:W2:Y:S04]  /*1a9b0*/  LDL.LU R44, [R1+0x2f4] ;  /* 0x0002f400012c7983 */ /* 0x004ea80000300800 */
[----:B------:R-:W3:Y:S04]  /*1a9c0*/  LDL.LU R15, [R1+0x2f8] ;  /* 0x0002f800010f7983 */ /* 0x000ee80000300800 */
[----:B------:R1:W-:Y:S01]  /*1a9d0*/  LDGSTS.E [R3+0xe800], [R8.64], P1 ;  /* 0x0e80000008037fae */ /* 0x0003e20008921844 */
[----:B----4-:R-:W-:-:S05]  /*1a9e0*/  IADD3 R14, P2, R14, R48, RZ ;  /* 0x000000300e0e7210 */ /* 0x010fca0007f5e0ff */
[----:B------:R-:W-:Y:S01]  /*1a9f0*/  IMAD.X R46, R46, 0x1, R0, P2 ;  /* 0x000000012e2e7824 */ /* 0x000fe200010e0600 */
[----:B------:R-:W-:Y:S01]  /*1aa00*/  STL [R1+0x7b8], R14 ;  /* 0x0007b80e01007387 */ /* 0x000fe20000100800 */
[----:B-1----:R-:W-:Y:S02]  /*1aa10*/  IMAD.MOV.U32 R8, RZ, RZ, R14 ;  /* 0x000000ffff087224 */ /* 0x002fe400078e000e */
[----:B------:R-:W-:Y:S01]  /*1aa20*/  IMAD.MOV.U32 R9, RZ, RZ, R46 ;  /* 0x000000ffff097224 */ /* 0x000fe200078e002e */
[----:B------:R1:W-:Y:S01]  /*1aa30*/  STL [R1+0x7b0], R46 ;  /* 0x0007b02e01007387 */ /* 0x0003e20000100800 */
[----:B------:R-:W-:-:S03]  /*1aa40*/  ISETP.GT.AND P0, PT, R4, 0x3e, PT ;  /* 0x0000003e0400780c */ /* 0x000fc60003f04270 */
[----:B------:R4:W-:Y:S04]  /*1aa50*/  LDGSTS.E [R3+0xea00], [R8.64], P1 ;  /* 0x0ea0000008037fae */ /* 0x0009e80008921844 */
[----:B-1----:R-:W5:Y:S04]  /*1aa60*/  LDL.LU R46, [R1+0x2fc] ;  /* 0x0002fc00012e7983 */ /* 0x002f680000300800 */
[----:B------:R-:W5:Y:S04]  /*1aa70*/  LDL.LU R14, [R1+0x300] ;  /* 0x00030000010e7983 */ /* 0x000f680000300800 */
[----:B------:R-:W5:Y:S01]  /*1aa80*/  LDL.LU R47, [R1+0x338] ;  /* 0x00033800012f7983 */ /* 0x000f620000300800 */
[----:B------:R-:W-:-:S04]  /*1aa90*/  SEL R5, RZ, 0x4, !P0 ;  /* 0x00000004ff057807 */ /* 0x000fc80004000000 */
[----:B------:R-:W-:-:S04]  /*1aaa0*/  SEL R5, R5, RZ, !P5 ;  /* 0x000000ff05057207 */ /* 0x000fc80006800000 */
[----:B------:R-:W-:Y:S02]  /*1aab0*/  ISETP.NE.U32.AND P0, PT, R5, RZ, PT ;  /* 0x000000ff0500720c */ /* 0x000fe40003f05070 */
[----:B------:R-:W-:-:S05]  /*1aac0*/  IADD3 R41, P1, R41, R48, RZ ;  /* 0x0000003029297210 */ /* 0x000fca0007f3e0ff */
[----:B----4-:R-:W-:Y:S01]  /*1aad0*/  IMAD.MOV.U32 R8, RZ, RZ, R41 ;  /* 0x000000ffff087224 */ /* 0x010fe200078e0029 */
[----:B------:R-:W-:Y:S01]  /*1aae0*/  IADD3 R13, P2, R13, R48, RZ ;  /* 0x000000300d0d7210 */ /* 0x000fe20007f5e0ff */
[----:B------:R-:W-:-:S04]  /*1aaf0*/  IMAD.X R49, R49, 0x1, R0, P1 ;  /* 0x0000000131317824 */ /* 0x000fc800008e0600 */
[----:B------:R-:W-:Y:S01]  /*1ab00*/  IMAD.MOV.U32 R9, RZ, RZ, R49 ;  /* 0x000000ffff097224 */ /* 0x000fe200078e0031 */
[----:B------:R-:W-:-:S04]  /*1ab10*/  IADD3.X R40, R40, R0, RZ, P2, !PT ;  /* 0x0000000028287210 */ /* 0x000fc800017fe4ff */
[----:B------:R1:W-:Y:S02]  /*1ab20*/  LDGSTS.E [R3+0xf800], [R8.64], P0 ;  /* 0x0f80000008037fae */ /* 0x0003e40008121844 */
[----:B-1----:R-:W-:Y:S02]  /*1ab30*/  IMAD.MOV.U32 R8, RZ, RZ, R13 ;  /* 0x000000ffff087224 */ /* 0x002fe400078e000d */
[----:B------:R-:W-:-:S05]  /*1ab40*/  IMAD.MOV.U32 R9, RZ, RZ, R40 ;  /* 0x000000ffff097224 */ /* 0x000fca00078e0028 */
[----:B------:R1:W-:Y:S01]  /*1ab50*/  LDGSTS.E [R3+0xfa00], [R8.64], P0 ;  /* 0x0fa0000008037fae */ /* 0x0003e20008121844 */
[----:B------:R-:W-:-:S03]  /*1ab60*/  ISETP.GT.AND P0, PT, R4, 0x3, PT ;  /* 0x000000030400780c */ /* 0x000fc60003f04270 */
[----:B------:R-:W-:Y:S04]  /*1ab70*/  STL [R1+0x7b4], R41 ;  /* 0x0007b42901007387 */ /* 0x000fe80000100800 */
[----:B------:R4:W-:Y:S01]  /*1ab80*/  STL [R1+0x7a0], R49 ;  /* 0x0007a03101007387 */ /* 0x0009e20000100800 */
[----:B-1----:R-:W-:-:S03]  /*1ab90*/  SEL R3, RZ, 0x4, !P0 ;  /* 0x00000004ff037807 */ /* 0x002fc60004000000 */
[----:B------:R-:W-:Y:S01]  /*1aba0*/  STL [R1+0x7a8], R13 ;  /* 0x0007a80d01007387 */ /* 0x000fe20000100800 */
[----:B------:R-:W-:-:S03]  /*1abb0*/  SEL R3, R3, RZ, !P5 ;  /* 0x000000ff03037207 */ /* 0x000fc60006800000 */
[----:B------:R1:W-:Y:S04]  /*1abc0*/  STL [R1+0x7a4], R40 ;  /* 0x0007a42801007387 */ /* 0x0003e80000100800 */
[----:B----4-:R-:W3:Y:S01]  /*1abd0*/  LDL.LU R49, [R1+0x334] ;  /* 0x0003340001317983 */ /* 0x010ee20000300800 */
[----:B------:R-:W-:-:S03]  /*1abe0*/  ISETP.NE.U32.AND P1, PT, R3, RZ, PT ;  /* 0x000000ff0300720c */ /* 0x000fc60003f25070 */
[----:B------:R-:W3:Y:S04]  /*1abf0*/  LDL.LU R41, [R1+0x33c] ;  /* 0x00033c0001297983 */ /* 0x000ee80000300800 */
[----:B-1----:R-:W3:Y:S01]  /*1ac00*/  LDL.LU R40, [R1+0x340] ;  /* 0x0003400001287983 */ /* 0x002ee20000300800 */
[----:B------:R-:W-:-:S03]  /*1ac10*/  LOP3.LUT R52, R52, 0x60, RZ, 0x3c, !PT ;  /* 0x0000006034347812 */ /* 0x000fc600078e3cff */
[----:B------:R-:W3:Y:S02]  /*1ac20*/  LDL.LU R13, [R1+0x378] ;  /* 0x00037800010d7983 */ /* 0x000ee40000300800 */
[----:B------:R-:W-:Y:S01]  /*1ac30*/  IMAD R3, R45, 0x10000, R52 ;  /* 0x000100002d037824 */ /* 0x000fe200078e0234 */
[----:B------:R-:W-:Y:S01]  /*1ac40*/  HMMA.1688.F32.TF32 R228, R140, R42, R228 ;  /* 0x0000002a8ce4723c */ /* 0x000fe200000810e4 */
[----:B---3--:R-:W-:-:S04]  /*1ac50*/  IADD3 R15, P0, R15, R48, RZ ;  /* 0x000000300f0f7210 */ /* 0x008fc80007f1e0ff */
[----:B--2---:R-:W-:Y:S01]  /*1ac60*/  IADD3.X R44, R44, R0, RZ, P0, !PT ;  /* 0x000000002c2c7210 */ /* 0x004fe200007fe4ff */
[----:B------:R-:W-:Y:S01]  /*1ac70*/  IMAD.MOV.U32 R8, RZ, RZ, R15 ;  /* 0x000000ffff087224 */ /* 0x000fe200078e000f */
[----:B------:R1:W-:Y:S03]  /*1ac80*/  STL [R1+0x2f8], R15 ;  /* 0x0002f80f01007387 */ /* 0x0003e60000100800 */
[----:B------:R-:W-:Y:S01]  /*1ac90*/  IMAD.MOV.U32 R9, RZ, RZ, R44 ;  /* 0x000000ffff097224 */ /* 0x000fe200078e002c */
[----:B------:R2:W-:Y:S04]  /*1aca0*/  STL [R1+0x2f4], R44 ;  /* 0x0002f42c01007387 */ /* 0x0005e80000100800 */
[----:B------:R3:W-:Y:S04]  /*1acb0*/  LDGSTS.E [R3+0xc00], [R8.64], P1 ;  /* 0x00c0000008037fae */ /* 0x0007e80008921844 */
[----:B-1----:R-:W4:Y:S04]  /*1acc0*/  LDL.LU R15, [R1+0x374] ;  /* 0x00037400010f7983 */ /* 0x002f280000300800 */
[----:B--2---:R-:W2:Y:S01]  /*1acd0*/  LDL.LU R44, [R1+0x380] ;  /* 0x00038000012c7983 */ /* 0x004ea20000300800 */
[----:B-----5:R-:W-:-:S05]  /*1ace0*/  IADD3 R14, P2, R14, R48, RZ ;  /* 0x000000300e0e7210 */ /* 0x020fca0007f5e0ff */
[----:B------:R-:W-:Y:S01]  /*1acf0*/  IMAD.X R46, R46, 0x1, R0, P2 ;  /* 0x000000012e2e7824 */ /* 0x000fe200010e0600 */
[----:B------:R-:W-:Y:S01]  /*1ad00*/  IADD3 R47, P2, R47, R48, RZ ;  /* 0x000000302f2f7210 */ /* 0x000fe20007f5e0ff */
[----:B------:R-:W-:Y:S02]  /*1ad10*/  STL [R1+0x300], R14 ;  /* 0x0003000e01007387 */ /* 0x000fe40000100800 */
[----:B---3--:R-:W-:Y:S02]  /*1ad20*/  IMAD.MOV.U32 R9, RZ, RZ, R46 ;  /* 0x000000ffff097224 */ /* 0x008fe400078e002e */
[----:B------:R1:W-:Y:S01]  /*1ad30*/  STL [R1+0x2fc], R46 ;  /* 0x0002fc2e01007387 */ /* 0x0003e20000100800 */
[----:B------:R-:W-:Y:S02]  /*1ad40*/  MOV R8, R14 ;  /* 0x0000000e00087202 */ /* 0x000fe40000000f00 */
[----:B------:R-:W-:-:S03]  /*1ad50*/  ISETP.GT.AND P0, PT, R4, 0x7, PT ;  /* 0x000000070400780c */ /* 0x000fc60003f04270 */
[----:B------:R3:W-:Y:S04]  /*1ad60*/  LDGSTS.E [R3+0xe00], [R8.64], P1 ;  /* 0x00e0000008037fae */ /* 0x0007e80008921844 */
[----:B-1----:R-:W5:Y:S04]  /*1ad70*/  LDL.LU R46, [R1+0x37c] ;  /* 0x00037c00012e7983 */ /* 0x002f680000300800 */
[----:B------:R-:W5:Y:S04]  /*1ad80*/  LDL.LU R42, [R1+0x3b4] ;  /* 0x0003b400012a7983 */ /* 0x000f680000300800 */
[----:B------:R1:W-:Y:S04]  /*1ad90*/  STL [R1+0x338], R47 ;  /* 0x0003382f01007387 */ /* 0x0003e80000100800 */
[----:B------:R-:W5:Y:S01]  /*1ada0*/  LDL.LU R14, [R1+0x3b8] ;  /* 0x0003b800010e7983 */ /* 0x000f620000300800 */
[----:B------:R-:W-:-:S04]  /*1adb0*/  SEL R5, RZ, 0x4, !P0 ;  /* 0x00000004ff057807 */ /* 0x000fc80004000000 */
[----:B------:R-:W-:-:S04]  /*1adc0*/  SEL R5, R5, RZ, !P5 ;  /* 0x000000ff05057207 */ /* 0x000fc80006800000 */
[----:B------:R-:W-:Y:S02]  /*1add0*/  ISETP.NE.U32.AND P0, PT, R5, RZ, PT ;  /* 0x000000ff0500720c */ /* 0x000fe40003f05070 */
[----:B------:R-:W-:Y:S01]  /*1ade0*/  ISETP.GT.AND P1, PT, R4, 0xb, PT ;  /* 0x0000000b0400780c */ /* 0x000fe20003f24270 */
[----:B---3--:R-:W-:-:S03]  /*1adf0*/  IMAD.MOV.U32 R8, RZ, RZ, R47 ;  /* 0x000000ffff087224 */ /* 0x008fc600078e002f */
[----:B------:R-:W-:-:S04]  /*1ae00*/  SEL R5, RZ, 0x4, !P1 ;  /* 0x00000004ff057807 */ /* 0x000fc80004800000 */
[----:B------:R-:W-:-:S04]  /*1ae10*/  SEL R5, R5, RZ, !P5 ;  /* 0x000000ff05057207 */ /* 0x000fc80006800000 */
[----:B------:R-:W-:Y:S01]  /*1ae20*/  ISETP.NE.U32.AND P1, PT, R5, RZ, PT ;  /* 0x000000ff0500720c */ /* 0x000fe20003f25070 */
[----:B------:R-:W-:Y:S01]  /*1ae30*/  IMAD.X R49, R49, 0x1, R0, P2 ;  /* 0x0000000131317824 */ /* 0x000fe200010e0600 */
[----:B------:R-:W-:-:S04]  /*1ae40*/  IADD3 R40, P2, R40, R48, RZ ;  /* 0x0000003028287210 */ /* 0x000fc80007f5e0ff */
[----:B------:R3:W-:Y:S01]  /*1ae50*/  STL [R1+0x334], R49 ;  /* 0x0003343101007387 */ /* 0x0007e20000100800 */
[----:B------:R-:W-:Y:S01]  /*1ae60*/  IMAD.MOV.U32 R9, RZ, RZ, R49 ;  /* 0x000000ffff097224 */ /* 0x000fe200078e0031 */
[----:B------:R-:W-:Y:S02]  /*1ae70*/  IADD3.X R41, R41, R0, RZ, P2, !PT ;  /* 0x0000000029297210 */ /* 0x000fe400017fe4ff */
[----:B-1----:R-:W5:Y:S01]  /*1ae80*/  LDL.LU R47, [R1+0x3c4] ;  /* 0x0003c400012f7983 */ /* 0x002f620000300800 */
[----:B------:R-:W-:-:S03]  /*1ae90*/  IADD3 R13, P2, R13, R48, RZ ;  /* 0x000000300d0d7210 */ /* 0x000fc60007f5e0ff */
[----:B------:R1:W-:Y:S04]  /*1aea0*/  STL [R1+0x340], R40 ;  /* 0x0003402801007387 */ /* 0x0003e80000100800 */
[----:B------:R1:W-:Y:S04]  /*1aeb0*/  STL [R1+0x33c], R41 ;  /* 0x00033c2901007387 */ /* 0x0003e80000100800 */
[----:B---3--:R-:W3:Y:S04]  /*1aec0*/  LDL.LU R49, [R1+0x3c0] ;  /* 0x0003c00001317983 */ /* 0x008ee80000300800 */
[----:B------:R1:W-:Y:S04]  /*1aed0*/  LDGSTS.E [R3+0x1c00], [R8.64], P0 ;  /* 0x01c0000008037fae */ /* 0x0003e80008121844 */
[----:B------:R-:W3:Y:S04]  /*1aee0*/  LDL.LU R43, [R1+0x3f8] ;  /* 0x0003f800012b7983 */ /* 0x000ee80000300800 */
[----:B------:R2:W-:Y:S01]  /*1aef0*/  STL [R1+0x378], R13 ;  /* 0x0003780d01007387 */ /* 0x0005e20000100800 */
[----:B-1----:R-:W-:-:S02]  /*1af00*/  IMAD.MOV.U32 R8, RZ, RZ, R40 ;  /* 0x000000ffff087224 */ /* 0x002fc400078e0028 */
[----:B------:R-:W-:Y:S01]  /*1af10*/  IMAD.MOV.U32 R9, RZ, RZ, R41 ;  /* 0x000000ffff097224 */ /* 0x000fe200078e0029 */
[----:B------:R-:W3:Y:S04]  /*1af20*/  LDL.LU R40, [R1+0x3fc] ;  /* 0x0003fc0001287983 */ /* 0x000ee80000300800 */
[----:B------:R1:W-:Y:S02]  /*1af30*/  LDGSTS.E [R3+0x1e00], [R8.64], P0 ;  /* 0x01e0000008037fae */ /* 0x0003e40008121844 */
[----:B-1----:R-:W-:Y:S02]  /*1af40*/  IMAD.MOV.U32 R8, RZ, RZ, R13 ;  /* 0x000000ffff087224 */ /* 0x002fe400078e000d */
[----:B----4-:R-:W-:Y:S01]  /*1af50*/  IMAD.X R15, R15, 0x1, R0, P2 ;  /* 0x000000010f0f7824 */ /* 0x010fe200010e0600 */
[----:B--2---:R-:W-:-:S04]  /*1af60*/  IADD3 R44, P2, R44, R48, RZ ;  /* 0x000000302c2c7210 */ /* 0x004fc80007f5e0ff */
[----:B------:R1:W-:Y:S04]  /*1af70*/  STL [R1+0x374], R15 ;  /* 0x0003740f01007387 */ /* 0x0003e80000100800 */
[----:B------:R-:W2:Y:S04]  /*1af80*/  LDL.LU R41, [R1+0x400] ;  /* 0x0004000001297983 */ /* 0x000ea80000300800 */
[----:B------:R-:W4:Y:S01]  /*1af90*/  LDL.LU R13, [R1+0x404] ;  /* 0x00040400010d7983 */ /* 0x000f220000300800 */
[----:B------:R-:W-:-:S03]  /*1afa0*/  MOV R9, R15 ;  /* 0x0000000f00097202 */ /* 0x000fc60000000f00 */
[----:B-1----:R-:W2:Y:S04]  /*1afb0*/  LDL.LU R15, [R1+0x43c] ;  /* 0x00043c00010f7983 */ /* 0x002ea80000300800 */
[----:B------:R-:W-:Y:S04]  /*1afc0*/  STL [R1+0x380], R44 ;  /* 0x0003802c01007387 */ /* 0x000fe80000100800 */
[----:B------:R1:W-:Y:S02]  /*1afd0*/  LDGSTS.E [R3+0x2c00], [R8.64], P1 ;  /* 0x02c0000008037fae */ /* 0x0003e40008921844 */
[----:B-1----:R-:W-:-:S02]  /*1afe0*/  IMAD.MOV.U32 R8, RZ, RZ, R44 ;  /* 0x000000ffff087224 */ /* 0x002fc400078e002c */
[----:B-----5:R-:W-:Y:S01]  /*1aff0*/  IMAD.X R46, R46, 0x1, R0, P2 ;  /* 0x000000012e2e7824 */ /* 0x020fe200010e0600 */
[----:B------:R-:W-:-:S04]  /*1b000*/  IADD3 R14, P2, R14, R48, RZ ;  /* 0x000000300e0e7210 */ /* 0x000fc80007f5e0ff */
[----:B------:R1:W-:Y:S01]  /*1b010*/  STL [R1+0x37c], R46 ;  /* 0x00037c2e01007387 */ /* 0x0003e20000100800 */
[----:B------:R-:W-:-:S03]  /*1b020*/  IMAD.X R42, R42, 0x1, R0, P2 ;  /* 0x000000012a2a7824 */ /* 0x000fc600010e0600 */
[----:B------:R5:W-:Y:S01]  /*1b030*/  STL [R1+0x3b8], R14 ;  /* 0x0003b80e01007387 */ /* 0x000be20000100800 */
[----:B------:R-:W-:-:S03]  /*1b040*/  IMAD.MOV.U32 R9, RZ, RZ, R46 ;  /* 0x000000ffff097224 */ /* 0x000fc600078e002e */
[----:B------:R5:W-:Y:S04]  /*1b050*/  STL [R1+0x3b4], R42 ;  /* 0x0003b42a01007387 */ /* 0x000be80000100800 */
[----:B-1----:R-:W2:Y:S04]  /*1b060*/  LDL.LU R46, [R1+0x438] ;  /* 0x00043800012e7983 */ /* 0x002ea80000300800 */
[----:B------:R1:W-:Y:S04]  /*1b070*/  LDGSTS.E [R3+0x2e00], [R8.64], P1 ;  /* 0x02e0000008037fae */ /* 0x0003e80008921844 */
[----:B------:R-:W2:Y:S01]  /*1b080*/  LDL.LU R44, [R1+0x440] ;  /* 0x00044000012c7983 */ /* 0x000ea20000300800 */
[----:B-1----:R-:W-:-:S03]  /*1b090*/  MOV R8, R14 ;  /* 0x0000000e00087202 */ /* 0x002fc60000000f00 */
[----:B-----5:R-:W5:Y:S01]  /*1b0a0*/  LDL.LU R14, [R1+0x444] ;  /* 0x00044400010e7983 */ /* 0x020f620000300800 */
[----:B------:R-:W-:-:S04]  /*1b0b0*/  ISETP.GT.AND P0, PT, R4, 0xf, PT ;  /* 0x0000000f0400780c */ /* 0x000fc80003f04270 */
[----:B------:R-:W-:-:S04]  /*1b0c0*/  SEL R5, RZ, 0x4, !P0 ;  /* 0x00000004ff057807 */ /* 0x000fc80004000000 */
[----:B------:R-:W-:Y:S02]  /*1b0d0*/  SEL R5, R5, RZ, !P5 ;  /* 0x000000ff05057207 */ /* 0x000fe40006800000 */
[----:B------:R-:W-:Y:S02]  /*1b0e0*/  ISETP.GT.AND P1, PT, R4, 0x13, PT ;  /* 0x000000130400780c */ /* 0x000fe40003f24270 */
[----:B------:R-:W-:Y:S02]  /*1b0f0*/  ISETP.NE.U32.AND P0, PT, R5, RZ, PT ;  /* 0x000000ff0500720c */ /* 0x000fe40003f05070 */
[----:B------:R-:W-:Y:S01]  /*1b100*/  SEL R5, RZ, 0x4, !P1 ;  /* 0x00000004ff057807 */ /* 0x000fe20004800000 */
[----:B------:R-:W-:Y:S02]  /*1b110*/  IMAD.MOV.U32 R9, RZ, RZ, R42 ;  /* 0x000000ffff097224 */ /* 0x000fe400078e002a */
[----:B------:R-:W5:Y:S01]  /*1b120*/  LDL.LU R42, [R1+0x47c] ;  /* 0x00047c00012a7983 */ /* 0x000f620000300800 */
[----:B------:R-:W-:-:S04]  /*1b130*/  SEL R5, R5, RZ, !P5 ;  /* 0x000000ff05057207 */ /* 0x000fc80006800000 */
[----:B------:R-:W-:-:S03]  /*1b140*/  ISETP.NE.U32.AND P1, PT, R5, RZ, PT ;  /* 0x000000ff0500720c */ /* 0x000fc60003f25070 */
[----:B------:R1:W-:Y:S01]  /*1b150*/  LDGSTS.E [R3+0x3c00], [R8.64], P0 ;  /* 0x03c0000008037fae */ /* 0x0003e20008121844 */
[----:B------:R-:W-:-:S05]  /*1b160*/  IADD3 R47, P2, R47, R48, RZ ;  /* 0x000000302f2f7210 */ /* 0x000fca0007f5e0ff */
[----:B-1----:R-:W-:Y:S02]  /*1b170*/  IMAD.MOV.U32 R8, RZ, RZ, R47 ;  /* 0x000000ffff087224 */ /* 0x002fe400078e002f */
[----:B---3--:R-:W-:Y:S01]  /*1b180*/  IMAD.X R49, R49, 0x1, R0, P2 ;  /* 0x0000000131317824 */ /* 0x008fe200010e0600 */
[----:B------:R-:W-:Y:S03]  /*1b190*/  STL [R1+0x3c4], R47 ;  /* 0x0003c42f01007387 */ /* 0x000fe60000100800 */
[----:B------:R-:W-:Y:S01]  /*1b1a0*/  IMAD.MOV.U32 R9, RZ, RZ, R49 ;  /* 0x000000ffff097224 */ /* 0x000fe200078e0031 */
[----:B------:R-:W-:Y:S04]  /*1b1b0*/  STL [R1+0x3c0], R49 ;  /* 0x0003c03101007387 */ /* 0x000fe80000100800 */
[----:B------:R1:W-:Y:S01]  /*1b1c0*/  LDGSTS.E [R3+0x3e00], [R8.64], P0 ;  /* 0x03e0000008037fae */ /* 0x0003e20008121844 */
[----:B------:R-:W-:-:S04]  /*1b1d0*/  IADD3 R40, P2, R40, R48, RZ ;  /* 0x0000003028287210 */ /* 0x000fc80007f5e0ff */
[----:B------:R-:W-:Y:S01]  /*1b1e0*/  IADD3.X R43, R43, R0, RZ, P2, !PT ;  /* 0x000000002b2b7210 */ /* 0x000fe200017fe4ff */
[----:B------:R-:W-:Y:S01]  /*1b1f0*/  STL [R1+0x3fc], R40 ;  /* 0x0003fc2801007387 */ /* 0x000fe20000100800 */
[----:B-1----:R-:W-:-:S03]  /*1b200*/  IMAD.MOV.U32 R8, RZ, RZ, R40 ;  /* 0x000000ffff087224 */ /* 0x002fc600078e0028 */
[----:B------:R1:W-:Y:S01]  /*1b210*/  STL [R1+0x3f8], R43 ;  /* 0x0003f82b01007387 */ /* 0x0003e20000100800 */
[----:B------:R-:W-:Y:S01]  /*1b220*/  IMAD.MOV.U32 R9, RZ, RZ, R43 ;  /* 0x000000ffff097224 */ /* 0x000fe200078e002b */
[----:B------:R-:W-:-:S04]  /*1b230*/  ISETP.GT.AND P0, PT, R4, 0x17, PT ;  /* 0x000000170400780c */ /* 0x000fc80003f04270 */
[----:B------:R3:W-:Y:S04]  /*1b240*/  LDGSTS.E [R3+0x4c00], [R8.64], P1 ;  /* 0x04c0000008037fae */ /* 0x0007e80008921844 */
[----:B-1----:R-:W5:Y:S04]  /*1b250*/  LDL.LU R43, [R1+0x478] ;  /* 0x00047800012b7983 */ /* 0x002f680000300800 */
[----:B------:R-:W5:Y:S01]  /*1b260*/  LDL.LU R40, [R1+0x484] ;  /* 0x0004840001287983 */ /* 0x000f620000300800 */
[----:B------:R-:W-:-:S04]  /*1b270*/  SEL R5, RZ, 0x4, !P0 ;  /* 0x00000004ff057807 */ /* 0x000fc80004000000 */
[----:B------:R-:W-:-:S04]  /*1b280*/  SEL R5, R5, RZ, !P5 ;  /* 0x000000ff05057207 */ /* 0x000fc80006800000 */
[----:B------:R-:W-:Y:S02]  /*1b290*/  ISETP.NE.U32.AND P0, PT, R5, RZ, PT ;  /* 0x000000ff0500720c */ /* 0x000fe40003f05070 */
[----:B----4-:R-:W-:-:S05]  /*1b2a0*/  IADD3 R13, P2, R13, R48, RZ ;  /* 0x000000300d0d7210 */ /* 0x010fca0007f5e0ff */
[----:B--2---:R-:W-:Y:S01]  /*1b2b0*/  IMAD.X R41, R41, 0x1, R0, P2 ;  /* 0x0000000129297824 */ /* 0x004fe200010e0600 */
[----:B------:R-:W-:Y:S01]  /*1b2c0*/  IADD3 R15, P2, R15, R48, RZ ;  /* 0x000000300f0f7210 */ /* 0x000fe20007f5e0ff */
[----:B------:R-:W-:Y:S01]  /*1b2d0*/  STL [R1+0x404], R13 ;  /* 0x0004040d01007387 */ /* 0x000fe20000100800 */
[----:B---3--:R-:W-:Y:S02]  /*1b2e0*/  IMAD.MOV.U32 R8, RZ, RZ, R13 ;  /* 0x000000ffff087224 */ /* 0x008fe400078e000d */
[----:B------:R-:W-:Y:S01]  /*1b2f0*/  MOV R9, R41 ;  /* 0x0000002900097202 */ /* 0x000fe20000000f00 */
[----:B------:R1:W-:Y:S04]  /*1b300*/  STL [R1+0x400], R41 ;  /* 0x0004002901007387 */ /* 0x0003e80000100800 */
[----:B------:R2:W-:Y:S04]  /*1b310*/  LDGSTS.E [R3+0x4e00], [R8.64], P1 ;  /* 0x04e0000008037fae */ /* 0x0005e80008921844 */
[----:B-1----:R-:W3:Y:S04]  /*1b320*/  LDL.LU R41, [R1+0x480] ;  /* 0x0004800001297983 */ /* 0x002ee80000300800 */
[----:B------:R-:W4:Y:S01]  /*1b330*/  LDL.LU R13, [R1+0x734] ;  /* 0x00073400010d7983 */ /* 0x000f220000300800 */
[----:B--2---:R-:W-:-:S03]  /*1b340*/  IMAD.MOV.U32 R8, RZ, RZ, R15 ;  /* 0x000000ffff087224 */ /* 0x004fc600078e000f */
[----:B------:R1:W-:Y:S01]  /*1b350*/  STL [R1+0x43c], R15 ;  /* 0x00043c0f01007387 */ /* 0x0003e20000100800 */
[----:B------:R-:W-:-:S05]  /*1b360*/  IMAD.X R46, R46, 0x1, R0, P2 ;  /* 0x000000012e2e7824 */ /* 0x000fca00010e0600 */
[----:B------:R-:W-:Y:S04]  /*1b370*/  STL [R1+0x438], R46 ;  /* 0x0004382e01007387 */ /* 0x000fe80000100800 */
[----:B-1----:R-:W2:Y:S01]  /*1b380*/  LDL.LU R15, [R1+0x71c] ;  /* 0x00071c00010f7983 */ /* 0x002ea20000300800 */
[----:B------:R-:W-:-:S05]  /*1b390*/  IMAD.MOV.U32 R9, RZ, RZ, R46 ;  /* 0x000000ffff097224 */ /* 0x000fca00078e002e */
[----:B------:R1:W-:Y:S01]  /*1b3a0*/  LDGSTS.E [R3+0x5c00], [R8.64], P0 ;  /* 0x05c0000008037fae */ /* 0x0003e20008121844 */
[----:B-----5:R-:W-:-:S05]  /*1b3b0*/  IADD3 R14, P2, R14, R48, RZ ;  /* 0x000000300e0e7210 */ /* 0x020fca0007f5e0ff */
[----:B------:R-:W-:Y:S01]  /*1b3c0*/  IMAD.X R44, R44, 0x1, R0, P2 ;  /* 0x000000012c2c7824 */ /* 0x000fe200010e0600 */
[----:B------:R5:W-:Y:S01]  /*1b3d0*/  STL [R1+0x444], R14 ;  /* 0x0004440e01007387 */ /* 0x000be20000100800 */
[----:B-1----:R-:W-:-:S03]  /*1b3e0*/  MOV R8, R14 ;  /* 0x0000000e00087202 */ /* 0x002fc60000000f00 */
[----:B------:R-:W-:Y:S04]  /*1b3f0*/  STL [R1+0x440], R44 ;  /* 0x0004402c01007387 */ /* 0x000fe80000100800 */
[----:B------:R-:W2:Y:S04]  /*1b400*/  LDL.LU R53, [R1+0x720] ;  /* 0x0007200001357983 */ /* 0x000ea80000300800 */
[----:B-----5:R-:W5:Y:S01]  /*1b410*/  LDL.LU R14, [R1+0x728] ;  /* 0x00072800010e7983 */ /* 0x020f620000300800 */
[----:B------:R-:W-:Y:S02]  /*1b420*/  ISETP.GT.AND P1, PT, R4, 0x1b, PT ;  /* 0x0000001b0400780c */ /* 0x000fe40003f24270 */
[----:B------:R-:W-:-:S02]  /*1b430*/  IADD3 R42, P2, R42, R48, RZ ;  /* 0x000000302a2a7210 */ /* 0x000fc40007f5e0ff */
[----:B------:R-:W-:-:S03]  /*1b440*/  SEL R5, RZ, 0x4, !P1 ;  /* 0x00000004ff057807 */ /* 0x000fc60004800000 */
[----:B------:R-:W-:Y:S01]  /*1b450*/  STL [R1+0x47c], R42 ;  /* 0x00047c2a01007387 */ /* 0x000fe20000100800 */
[----:B------:R-:W-:-:S03]  /*1b460*/  SEL R5, R5, RZ, !P5 ;  /* 0x000000ff05057207 */ /* 0x000fc60006800000 */
[----:B------:R-:W5:Y:S01]  /*1b470*/  LDL.LU R49, [R1+0x724] ;  /* 0x0007240001317983 */ /* 0x000f620000300800 */
[----:B------:R-:W-:Y:S01]  /*1b480*/  ISETP.NE.U32.AND P1, PT, R5, RZ, PT ;  /* 0x000000ff0500720c */ /* 0x000fe20003f25070 */
[----:B------:R-:W-:-:S05]  /*1b490*/  IMAD.MOV.U32 R9, RZ, RZ, R44 ;  /* 0x000000ffff097224 */ /* 0x000fca00078e002c */
[----:B------:R1:W-:Y:S01]  /*1b4a0*/  LDGSTS.E [R3+0x5e00], [R8.64], P0 ;  /* 0x05e0000008037fae */ /* 0x0003e20008121844 */
[----:B------:R-:W-:-:S04]  /*1b4b0*/  ISETP.GT.AND P0, PT, R4, 0x1f, PT ;  /* 0x0000001f0400780c */ /* 0x000fc80003f04270 */
[----:B------:R-:W-:Y:S01]  /*1b4c0*/  SEL R5, RZ, 0x4, !P0 ;  /* 0x00000004ff057807 */ /* 0x000fe20004000000 */
[----:B-1----:R-:W-:-:S03]  /*1b4d0*/  IMAD.MOV.U32 R8, RZ, RZ, R42 ;  /* 0x000000ffff087224 */ /* 0x002fc600078e002a */
[----:B------:R-:W-:-:S04]  /*1b4e0*/  SEL R5, R5, RZ, !P5 ;  /* 0x000000ff05057207 */ /* 0x000fc80006800000 */
[----:B------:R-:W-:Y:S01]  /*1b4f0*/  ISETP.NE.U32.AND P0, PT, R5, RZ, PT ;  /* 0x000000ff0500720c */ /* 0x000fe20003f05070 */
[----:B------:R-:W-:Y:S01]  /*1b500*/  IMAD.X R43, R43, 0x1, R0, P2 ;  /* 0x000000012b2b7824 */ /* 0x000fe200010e0600 */
[----:B------:R-:W-:-:S04]  /*1b510*/  IADD3 R40, P2, R40, R48, RZ ;  /* 0x0000003028287210 */ /* 0x000fc80007f5e0ff */
[----:B------:R1:W-:Y:S04]  /*1b520*/  STL [R1+0x478], R43 ;  /* 0x0004782b01007387 */ /* 0x0003e80000100800 */
[----:B------:R-:W5:Y:S04]  /*1b530*/  LDL.LU R52, [R1+0x70c] ;  /* 0x00070c0001347983 */ /* 0x000f680000300800 */
[----:B------:R-:W5:Y:S04]  /*1b540*/  LDL.LU R47, [R1+0x710] ;  /* 0x00071000012f7983 */ /* 0x000f680000300800 */
[----:B------:R-:W5:Y:S01]  /*1b550*/  LDL.LU R46, [R1+0x718] ;  /* 0x00071800012e7983 */ /* 0x000f620000300800 */
[----:B------:R-:W-:-:S03]  /*1b560*/  IMAD.MOV.U32 R9, RZ, RZ, R43 ;  /* 0x000000ffff097224 */ /* 0x000fc600078e002b */
[----:B-1----:R-:W5:Y:S04]  /*1b570*/  LDL.LU R43, [R1+0x714] ;  /* 0x00071400012b7983 */ /* 0x002f680000300800 */
[----:B------:R-:W-:Y:S04]  /*1b580*/  STL [R1+0x484], R40 ;  /* 0x0004842801007387 */ /* 0x000fe80000100800 */
[----:B------:R1:W-:Y:S02]  /*1b590*/  LDGSTS.E [R3+0x6c00], [R8.64], P1 ;  /* 0x06c0000008037fae */ /* 0x0003e40008921844 */
[----:B-1----:R-:W-:Y:S01]  /*1b5a0*/  IMAD.MOV.U32 R8, RZ, RZ, R40 ;  /* 0x000000ffff087224 */ /* 0x002fe200078e0028 */
[----:B---3--:R-:W-:-:S02]  /*1b5b0*/  IADD3.X R41, R41, R0, RZ, P2, !PT ;  /* 0x0000000029297210 */ /* 0x008fc400017fe4ff */
[----:B----4-:R-:W-:-:S03]  /*1b5c0*/  IADD3 R13, P2, R13, R48, RZ ;  /* 0x000000300d0d7210 */ /* 0x010fc60007f5e0ff */
[----:B------:R1:W-:Y:S01]  /*1b5d0*/  STL [R1+0x480], R41 ;  /* 0x0004802901007387 */ /* 0x0003e20000100800 */
[----:B------:R-:W-:-:S03]  /*1b5e0*/  IMAD.MOV.U32 R9, RZ, RZ, R41 ;  /* 0x000000ffff097224 */ /* 0x000fc600078e0029 */
[----:B------:R-:W3:Y:S04]  /*1b5f0*/  LDL.LU R44, [R1+0x6fc] ;  /* 0x0006fc00012c7983 */ /* 0x000ee80000300800 */
[----:B------:R-:W-:Y:S04]  /*1b600*/  STL [R1+0x734], R13 ;  /* 0x0007340d01007387 */ /* 0x000fe80000100800 */
[----:B------:R4:W-:Y:S02]  /*1b610*/  LDGSTS.E [R3+0x6e00], [R8.64], P1 ;  /* 0x06e0000008037fae */ /* 0x0009e40008921844 */
[----:B----4-:R-:W-:-:S02]  /*1b620*/  IMAD.MOV.U32 R8, RZ, RZ, R13 ;  /* 0x000000ffff087224 */ /* 0x010fc400078e000d */
[----:B--2---:R-:W-:-:S05]  /*1b630*/  IMAD.X R15, R15, 0x1, R0, P2 ;  /* 0x000000010f0f7824 */ /* 0x004fca00010e0600 */
[----:B------:R2:W-:Y:S04]  /*1b640*/  STL [R1+0x71c], R15 ;  /* 0x00071c0f01007387 */ /* 0x0005e80000100800 */
[----:B------:R-:W4:Y:S04]  /*1b650*/  LDL.LU R42, [R1+0x700] ;  /* 0x00070000012a7983 */ /* 0x000f280000300800 */
[----:B-1----:R-:W4:Y:S01]  /*1b660*/  LDL.LU R41, [R1+0x708] ;  /* 0x0007080001297983 */ /* 0x002f220000300800 */
[----:B------:R-:W-:-:S03]  /*1b670*/  MOV R9, R15 ;  /* 0x0000000f00097202 */ /* 0x000fc60000000f00 */
[----:B------:R-:W4:Y:S04]  /*1b680*/  LDL.LU R40, [R1+0x6ec] ;  /* 0x0006ec0001287983 */ /* 0x000f280000300800 */
[----:B--2---:R-:W2:Y:S04]  /*1b690*/  LDL.LU R15, [R1+0x704] ;  /* 0x00070400010f7983 */ /* 0x004ea80000300800 */
[----:B------:R-:W2:Y:S01]  /*1b6a0*/  LDL.LU R13, [R1+0x6f8] ;  /* 0x0006f800010d7983 */ /* 0x000ea20000300800 */
[----:B-----5:R-:W-:-:S03]  /*1b6b0*/  IADD3 R14, P2, R14, R48, RZ ;  /* 0x000000300e0e7210 */ /* 0x020fc60007f5e0ff */
[----:B------:R1:W-:Y:S02]  /*1b6c0*/  LDGSTS.E [R3+0x7c00], [R8.64], P0 ;  /* 0x07c0000008037fae */ /* 0x0003e40008121844 */
[----:B------:R-:W-:Y:S02]  /*1b6d0*/  IMAD.X R53, R53, 0x1, R0, P2 ;  /* 0x0000000135357824 */ /* 0x000fe400010e0600 */
[----:B------:R5:W-:Y:S04]  /*1b6e0*/  STL [R1+0x728], R14 ;  /* 0x0007280e01007387 */ /* 0x000be80000100800 */
[----:B------:R-:W-:Y:S01]  /*1b6f0*/  STL [R1+0x720], R53 ;  /* 0x0007203501007387 */ /* 0x000fe20000100800 */
[----:B-1----:R-:W-:-:S03]  /*1b700*/  IMAD.MOV.U32 R8, RZ, RZ, R14 ;  /* 0x000000ffff087224 */ /* 0x002fc600078e000e */
[----:B-----5:R-:W5:Y:S01]  /*1b710*/  LDL.LU R14, [R1+0x6f0] ;  /* 0x0006f000010e7983 */ /* 0x020f620000300800 */
[----:B------:R-:W-:Y:S01]  /*1b720*/  ISETP.GT.AND P1, PT, R4, 0x23, PT ;  /* 0x000000230400780c */ /* 0x000fe20003f24270 */
[----:B------:R-:W-:-:S03]  /*1b730*/  IMAD.MOV.U32 R9, RZ, RZ, R53 ;  /* 0x000000ffff097224 */ /* 0x000fc600078e0035 */
[----:B------:R-:W-:Y:S02]  /*1b740*/  SEL R5, RZ, 0x4, !P1 ;  /* 0x00000004ff057807 */ /* 0x000fe40004800000 */
[----:B------:R-:W-:Y:S01]  /*1b750*/  IADD3 R49, P2, R49, R48, RZ ;  /* 0x0000003031317210 */ /* 0x000fe20007f5e0ff */
[----:B------:R1:W-:Y:S01]  /*1b760*/  LDGSTS.E [R3+0x7e00], [R8.64], P0 ;  /* 0x07e0000008037fae */ /* 0x0003e20008121844 */
[----:B------:R-:W-:Y:S02]  /*1b770*/  SEL R5, R5, RZ, !P5 ;  /* 0x000000ff05057207 */ /* 0x000fe40006800000 */
[----:B------:R-:W-:Y:S02]  /*1b780*/  ISETP.GT.AND P0, PT, R4, 0x27, PT ;  /* 0x000000270400780c */ /* 0x000fe40003f04270 */
[----:B------:R-:W-:Y:S02]  /*1b790*/  ISETP.NE.U32.AND P1, PT, R5, RZ, PT ;  /* 0x000000ff0500720c */ /* 0x000fe40003f25070 */
[----:B------:R-:W-:-:S04]  /*1b7a0*/  SEL R5, RZ, 0x4, !P0 ;  /* 0x00000004ff057807 */ /* 0x000fc80004000000 */
[----:B------:R-:W-:Y:S02]  /*1b7b0*/  SEL R5, R5, RZ, !P5 ;  /* 0x000000ff05057207 */ /* 0x000fe40006800000 */
[----:B-1----:R-:W-:Y:S02]  /*1b7c0*/  MOV R8, R49 ;  /* 0x0000003100087202 */ /* 0x002fe40000000f00 */
[----:B------:R-:W-:Y:S01]  /*1b7d0*/  ISETP.NE.U32.AND P0, PT, R5, RZ, PT ;  /* 0x000000ff0500720c */ /* 0x000fe20003f05070 */
[----:B------:R-:W-:Y:S01]  /*1b7e0*/  STL [R1+0x724], R49 ;  /* 0x0007243101007387 */ /* 0x000fe20000100800 */
[----:B------:R-:W-:-:S04]  /*1b7f0*/  IMAD.X R52, R52, 0x1, R0, P2 ;  /* 0x0000000134347824 */ /* 0x000fc800010e0600 */
[----:B------:R-:W-:Y:S01]  /*1b800*/  IMAD.MOV.U32 R9, RZ, RZ, R52 ;  /* 0x000000ffff097224 */ /* 0x000fe200078e0034 */
[----:B------:R-:W-:-:S04]  /*1b810*/  IADD3 R46, P2, R46, R48, RZ ;  /* 0x000000302e2e7210 */ /* 0x000fc80007f5e0ff */
[----:B------:R1:W-:Y:S01]  /*1b820*/  LDGSTS.E [R3+0x8c00], [R8.64], P1 ;  /* 0x08c0000008037fae */ /* 0x0003e20008921844 */
[----:B------:R-:W-:Y:S01]  /*1b830*/  IMAD.X R47, R47, 0x1, R0, P2 ;  /* 0x000000012f2f7824 */ /* 0x000fe200010e0600 */
[----:B------:R-:W-:Y:S01]  /*1b840*/  IADD3 R43, P2, R43, R48, RZ ;  /* 0x000000302b2b7210 */ /* 0x000fe20007f5e0ff */
[----:B-1----:R-:W-:Y:S02]  /*1b850*/  IMAD.MOV.U32 R8, RZ, RZ, R46 ;  /* 0x000000ffff087224 */ /* 0x002fe400078e002e */
[----:B------:R-:W-:-:S05]  /*1b860*/  IMAD.MOV.U32 R9, RZ, RZ, R47 ;  /* 0x000000ffff097224 */ /* 0x000fca00078e002f */
[----:B------:R1:W-:Y:S01]  /*1b870*/  LDGSTS.E [R3+0x8e00], [R8.64], P1 ;  /* 0x08e0000008037fae */ /* 0x0003e20008921844 */
[----:B------:R-:W-:-:S04]  /*1b880*/  ISETP.GT.AND P1, PT, R4, 0x2b, PT ;  /* 0x0000002b0400780c */ /* 0x000fc80003f24270 */
[----:B------:R-:W-:Y:S01]  /*1b890*/  SEL R5, RZ, 0x4, !P1 ;  /* 0x00000004ff057807 */ /* 0x000fe20004800000 */
[----:B-1----:R-:W-:-:S03]  /*1b8a0*/  IMAD.MOV.U32 R8, RZ, RZ, R43 ;  /* 0x000000ffff087224 */ /* 0x002fc600078e002b */
[----:B------:R-:W-:Y:S01]  /*1b8b0*/  SEL R5, R5, RZ, !P5 ;  /* 0x000000ff05057207 */ /* 0x000fe20006800000 */
[----:B------:R-:W-:Y:S03]  /*1b8c0*/  STL [R1+0x70c], R52 ;  /* 0x00070c3401007387 */ /* 0x000fe60000100800 */
[----:B------:R-:W-:Y:S01]  /*1b8d0*/  ISETP.NE.U32.AND P1, PT, R5, RZ, PT ;  /* 0x000000ff0500720c */ /* 0x000fe20003f25070 */
[----:B------:R-:W-:Y:S04]  /*1b8e0*/  STL [R1+0x718], R46 ;  /* 0x0007182e01007387 */ /* 0x000fe80000100800 */
[----:B------:R-:W-:Y:S04]  /*1b8f0*/  STL [R1+0x710], R47 ;  /* 0x0007102f01007387 */ /* 0x000fe80000100800 */
[----:B------:R-:W-:Y:S01]  /*1b900*/  STL [R1+0x714], R43 ;  /* 0x0007142b01007387 */ /* 0x000fe20000100800 */
[----:B------:R-:W-:Y:S01]  /*1b910*/  HMMA.1688.F32.TF32 R20, R140, R54, R20 ;  /* 0x000000368c14723c */ /* 0x000fe20000081014 */
[----:B---3--:R-:W-:-:S05]  /*1b920*/  IADD3.X R44, R44, R0, RZ, P2, !PT ;  /* 0x000000002c2c7210 */ /* 0x008fca00017fe4ff */
[----:B------:R-:W-:-:S05]  /*1b930*/  IMAD.MOV.U32 R9, RZ, RZ, R44 ;  /* 0x000000ffff097224 */ /* 0x000fca00078e002c */
[----:B------:R1:W-:Y:S04]  /*1b940*/  LDGSTS.E [R3+0x9c00], [R8.64], P0 ;  /* 0x09c0000008037fae */ /* 0x0003e80008121844 */
[----:B------:R-:W-:Y:S01]  /*1b950*/  STL [R1+0x6fc], R44 ;  /* 0x0006fc2c01007387 */ /* 0x000fe20000100800 */
[----:B----4-:R-:W-:-:S05]  /*1b960*/  IADD3 R41, P2, R41, R48, RZ ;  /* 0x0000003029297210 */ /* 0x010fca0007f5e0ff */
[----:B------:R-:W-:Y:S02]  /*1b970*/  IMAD.X R42, R42, 0x1, R0, P2 ;  /* 0x000000012a2a7824 */ /* 0x000fe400010e0600 */
[----:B-1----:R-:W-:-:S03]  /*1b980*/  IMAD.MOV.U32 R8, RZ, RZ, R41 ;  /* 0x000000ffff087224 */ /* 0x002fc600078e0029 */
[----:B------:R-:W-:Y:S02]  /*1b990*/  MOV R9, R42 ;  /* 0x0000002a00097202 */ /* 0x000fe40000000f00 */
[----:B--2---:R-:W-:-:S03]  /*1b9a0*/  IADD3 R15, P2, R15, R48, RZ ;  /* 0x000000300f0f7210 */ /* 0x004fc60007f5e0ff */
[----:B------:R1:W-:Y:S01]  /*1b9b0*/  LDGSTS.E [R3+0x9e00], [R8.64], P0 ;  /* 0x09e0000008037fae */ /* 0x0003e20008121844 */
[----:B------:R-:W-:Y:S01]  /*1b9c0*/  IADD3 R13, P0, R13, R48, RZ ;  /* 0x000000300d0d7210 */ /* 0x000fe20007f1e0ff */
[----:B------:R-:W-:Y:S02]  /*1b9d0*/  IMAD.X R40, R40, 0x1, R0, P2 ;  /* 0x0000000128287824 */ /* 0x000fe400010e0600 */
[----:B------:R-:W-:Y:S04]  /*1b9e0*/  STL [R1+0x708], R41 ;  /* 0x0007082901007387 */ /* 0x000fe80000100800 */
[----:B------:R2:W-:Y:S04]  /*1b9f0*/  STL [R1+0x700], R42 ;  /* 0x0007002a01007387 */ /* 0x0005e80000100800 */
[----:B------:R-:W-:Y:S01]  /*1ba00*/  STL [R1+0x704], R15 ;  /* 0x0007040f01007387 */ /* 0x000fe20000100800 */
[----:B-1----:R-:W-:-:S02]  /*1ba10*/  IMAD.MOV.U32 R8, RZ, RZ, R15 ;  /* 0x000000ffff087224 */ /* 0x002fc400078e000f */
[----:B-----5:R-:W-:Y:S01]  /*1ba20*/  IMAD.X R14, R14, 0x1, R0, P0 ;  /* 0x000000010e0e7824 */ /* 0x020fe200000e0600 */
[----:B------:R-:W-:Y:S01]  /*1ba30*/  STL [R1+0x6ec], R40 ;  /* 0x0006ec2801007387 */ /* 0x000fe20000100800 */
[----:B------:R-:W-:-:S03]  /*1ba40*/  IMAD.MOV.U32 R9, RZ, RZ, R40 ;  /* 0x000000ffff097224 */ /* 0x000fc600078e0028 */
[----:B------:R-:W-:Y:S04]  /*1ba50*/  STL [R1+0x6f8], R13 ;  /* 0x0006f80d01007387 */ /* 0x000fe80000100800 */
[----:B------:R1:W-:Y:S04]  /*1ba60*/  STL [R1+0x6f0], R14 ;  /* 0x0006f00e01007387 */ /* 0x0003e80000100800 */
[----:B------:R-:W3:Y:S04]  /*1ba70*/  LDL.LU R144, [R1+0x6dc] ;  /* 0x0006dc0001907983 */ /* 0x000ee80000300800 */
[----:B------:R4:W-:Y:S04]  /*1ba80*/  LDGSTS.E [R3+0xac00], [R8.64], P1 ;  /* 0x0ac0000008037fae */ /* 0x0009e80008921844 */
[----:B------:R-:W5:Y:S04]  /*1ba90*/  LDL.LU R55, [R1+0x6f4] ;  /* 0x0006f40001377983 */ /* 0x000f680000300800 */
[----:B--2---:R-:W2:Y:S01]  /*1baa0*/  LDL.LU R42, [R1+0x6e0] ;  /* 0x0006e000012a7983 */ /* 0x004ea20000300800 */
[----:B----4-:R-:W-:-:S03]  /*1bab0*/  IMAD.MOV.U32 R9, RZ, RZ, R14 ;  /* 0x000000ffff097224 */ /* 0x010fc600078e000e */
[----:B-1----:R-:W4:Y:S04]  /*1bac0*/  LDL.LU R14, [R1+0x6e8] ;  /* 0x0006e800010e7983 */ /* 0x002f280000300800 */
[----:B------:R-:W2:Y:S01]  /*1bad0*/  LDL.LU R54, [R1+0x6cc] ;  /* 0x0006cc0001367983 */ /* 0x000ea20000300800 */
[----:B------:R-:W-:-:S03]  /*1bae0*/  MOV R8, R13 ;  /* 0x0000000d00087202 */ /* 0x000fc60000000f00 */
[----:B------:R-:W2:Y:S04]  /*1baf0*/  LDL.LU R43, [R1+0x6e4] ;  /* 0x0006e400012b7983 */ /* 0x000ea80000300800 */
[----:B------:R-:W2:Y:S04]  /*1bb00*/  LDL.LU R52, [R1+0x6d0] ;  /* 0x0006d00001347983 */ /* 0x000ea80000300800 */
[----:B------:R-:W2:Y:S04]  /*1bb10*/  LDL.LU R13, [R1+0x6d8] ;  /* 0x0006d800010d7983 */ /* 0x000ea80000300800 */
[----:B------:R-:W2:Y:S04]  /*1bb20*/  LDL.LU R49, [R1+0x6b4] ;  /* 0x0006b40001317983 */ /* 0x000ea80000300800 */
[----:B------:R-:W2:Y:S04]  /*1bb30*/  LDL.LU R41, [R1+0x6d4] ;  /* 0x0006d40001297983 */ /* 0x000ea80000300800 */
[----:B------:R-:W2:Y:S04]  /*1bb40*/  LDL.LU R47, [R1+0x6c0] ;  /* 0x0006c000012f7983 */ /* 0x000ea80000300800 */
[----:B------:R-:W2:Y:S04]  /*1bb50*/  LDL.LU R40, [R1+0x6c8] ;  /* 0x0006c80001287983 */ /* 0x000ea80000300800 */
[----:B------:R-:W1:Y:S01]  /*1bb60*/  S2R R53, SR_TID.X ;  /* 0x0000000000357919 */ /* 0x000e620000002100 */
[----:B------:R-:W-:-:S02]  /*1bb70*/  ISETP.GT.AND P0, PT, R4, 0x2f, PT ;  /* 0x0000002f0400780c */ /* 0x000fc40003f04270 */
[C---:B------:R-:W-:Y:S01]  /*1bb80*/  ISETP.GT.AND P3, PT, R4.reuse, 0x37, PT ;  /* 0x000000370400780c */ /* 0x040fe20003f64270 */
[----:B------:R1:W-:Y:S01]  /*1bb90*/  LDGSTS.E [R3+0xae00], [R8.64], P1 ;  /* 0x0ae0000008037fae */ /* 0x0003e20008921844 */
[----:B------:R-:W-:Y:S02]  /*1bba0*/  SEL R5, RZ, 0x4, !P0 ;  /* 0x00000004ff057807 */ /* 0x000fe40004000000 */
[C---:B------:R-:W-:Y:S01]  /*1bbb0*/  ISETP.GT.AND P0, PT, R4.reuse, 0x33, PT ;  /* 0x000000330400780c */ /* 0x040fe20003f04270 */
[----:B------:R-:W2:Y:S01]  /*1bbc0*/  LDL.LU R15, [R1+0x6c4] ;  /* 0x0006c400010f7983 */ /* 0x000ea20000300800 */
[----:B------:R-:W-:Y:S02]  /*1bbd0*/  SEL R5, R5, RZ, !P5 ;  /* 0x000000ff05057207 */ /* 0x000fe40006800000 */
[C---:B------:R-:W-:Y:S01]  /*1bbe0*/  ISETP.GT.AND P1, PT, R4.reuse, 0x3b, PT ;  /* 0x0000003b0400780c */ /* 0x040fe20003f24270 */
[----:B------:R-:W2:Y:S01]  /*1bbf0*/  LDL.LU R44, [R1+0x6bc] ;  /* 0x0006bc00012c7983 */ /* 0x000ea20000300800 */
[----:B------:R-:W-:-:S02]  /*1bc00*/  ISETP.GT.AND P2, PT, R4, 0x3f, PT ;  /* 0x0000003f0400780c */ /* 0x000fc40003f44270 */
[----:B------:R-:W-:Y:S02]  /*1bc10*/  ISETP.NE.U32.AND P6, PT, R5, RZ, PT ;  /* 0x000000ff0500720c */ /* 0x000fe40003fc5070 */
[----:B------:R-:W-:Y:S02]  /*1bc20*/  SEL R5, RZ, 0x4, !P0 ;  /* 0x00000004ff057807 */ /* 0x000fe40004000000 */
[----:B-1----:R-:W-:-:S04]  /*1bc30*/  LOP3.LUT R46, R53, 0x3f, RZ, 0xc0, !PT ;  /* 0x0000003f352e7812 */ /* 0x002fc800078ec0ff */
[----:B------:R-:W-:Y:S02]  /*1bc40*/  ISETP.GE.AND P4, PT, R46, R4, PT ;  /* 0x000000042e00720c */ /* 0x000fe40003f86270 */
[----:B------:R-:W-:Y:S02]  /*1bc50*/  SEL R4, RZ, 0x4, !P3 ;  /* 0x00000004ff047807 */ /* 0x000fe40005800000 */
[----:B------:R-:W-:Y:S02]  /*1bc60*/  SEL R5, R5, RZ, !P5 ;  /* 0x000000ff05057207 */ /* 0x000fe40006800000 */
[----:B------:R-:W-:Y:S02]  /*1bc70*/  SEL R4, R4, RZ, !P5 ;  /* 0x000000ff04047207 */ /* 0x000fe40006800000 */
[----:B------:R-:W-:Y:S02]  /*1bc80*/  ISETP.NE.U32.AND P0, PT, R5, RZ, PT ;  /* 0x000000ff0500720c */ /* 0x000fe40003f05070 */
[----:B------:R-:W-:-:S02]  /*1bc90*/  ISETP.NE.U32.AND P3, PT, R4, RZ, PT ;  /* 0x000000ff0400720c */ /* 0x000fc40003f65070 */
[----:B------:R-:W-:Y:S02]  /*1bca0*/  SEL R4, RZ, 0x4, !P2 ;  /* 0x00000004ff047807 */ /* 0x000fe40005000000 */
[----:B------:R-:W-:Y:S02]  /*1bcb0*/  SEL R5, RZ, 0x4, !P1 ;  /* 0x00000004ff057807 */ /* 0x000fe40004800000 */
[----:B------:R-:W-:Y:S02]  /*1bcc0*/  SEL R4, R4, RZ, !P5 ;  /* 0x000000ff04047207 */ /* 0x000fe40006800000 */
[----:B------:R-:W-:Y:S01]  /*1bcd0*/  SEL R5, R5, RZ, !P5 ;  /* 0x000000ff05057207 */ /* 0x000fe20006800000 */
[----:B------:R-:W-:Y:S01]  /*1bce0*/  HMMA.1688.F32.TF32 R28, R140, R10, R28 ;  /* 0x0000000a8c1c723c */ /* 0x000fe2000008101c */
[----:B------:R-:W-:-:S04]  /*1bcf0*/  SEL R8, RZ, 0x4, P4 ;  /* 0x00000004ff087807 */ /* 0x000fc80002000000 */
[----:B------:R-:W-:-:S03]  /*1bd00*/  SEL R8, R8, RZ, !P5 ;  /* 0x000000ff08087207 */ /* 0x000fc60006800000 */
[----:B------:R-:W-:Y:S01]  /*1bd10*/  HMMA.1688.F32.TF32 R36, R140, R6, R36 ;  /* 0x000000068c24723c */ /* 0x000fe20000081024 */
[----:B-----5:R-:W-:-:S05]  /*1bd20*/  IADD3 R55, P2, R55, R48, RZ ;  /* 0x0000003037377210 */ /* 0x020fca0007f5e0ff */
[----:B---3--:R-:W-:Y:S01]  /*1bd30*/  IMAD.X R144, R144, 0x1, R0, P2 ;  /* 0x0000000190907824 */ /* 0x008fe200010e0600 */
[----:B----4-:R-:W-:Y:S01]  /*1bd40*/  IADD3 R14, P1, R14, R48, RZ ;  /* 0x000000300e0e7210 */ /* 0x010fe20007f3e0ff */
[----:B------:R-:W-:Y:S01]  /*1bd50*/  STL [R1+0x6f4], R55 ;  /* 0x0006f43701007387 */ /* 0x000fe20000100800 */
[----:B------:R-:W-:-:S03]  /*1bd60*/  ISETP.NE.U32.AND P2, PT, R5, RZ, PT ;  /* 0x000000ff0500720c */ /* 0x000fc60003f45070 */
[----:B--2---:R-:W-:Y:S01]  /*1bd70*/  IMAD.X R42, R42, 0x1, R0, P1 ;  /* 0x000000012a2a7824 */ /* 0x004fe200008e0600 */
[----:B------:R-:W-:Y:S01]  /*1bd80*/  ISETP.NE.U32.AND P1, PT, R4, RZ, PT ;  /* 0x000000ff0400720c */ /* 0x000fe20003f25070 */
[----:B------:R1:W-:Y:S01]  /*1bd90*/  STL [R1+0x6e8], R14 ;  /* 0x0006e80e01007387 */ /* 0x0003e20000100800 */
[----:B------:R-:W-:Y:S01]  /*1bda0*/  IMAD.MOV.U32 R4, RZ, RZ, R55 ;  /* 0x000000ffff047224 */ /* 0x000fe200078e0037 */
[----:B------:R-:W-:Y:S02]  /*1bdb0*/  MOV R5, R144 ;  /* 0x0000009000057202 */ /* 0x000fe40000000f00 */
[----:B------:R-:W-:Y:S04]  /*1bdc0*/  STL [R1+0x6dc], R144 ;  /* 0x0006dc9001007387 */ /* 0x000fe80000100800 */
[----:B------:R2:W-:Y:S04]  /*1bdd0*/  STL [R1+0x6e0], R42 ;  /* 0x0006e02a01007387 */ /* 0x0005e80000100800 */
[----:B------:R-:W3:Y:S04]  /*1bde0*/  LDL.LU R10, [R1+0x6b8] ;  /* 0x0006b800010a7983 */ /* 0x000ee80000300800 */
[----:B------:R4:W-:Y:S04]  /*1bdf0*/  LDGSTS.E [R3+0xbc00], [R4.64], P6 ;  /* 0x0bc0000004037fae */ /* 0x0009e8000b121844 */
[----:B------:R-:W5:Y:S01]  /*1be00*/  LDL.LU R9, [R1+0x4a0] ;  /* 0x0004a00001097983 */ /* 0x000f620000300800 */
[----:B----4-:R-:W-:-:S03]  /*1be10*/  IMAD.MOV.U32 R4, RZ, RZ, R14 ;  /* 0x000000ffff047224 */ /* 0x010fc600078e000e */
[----:B-1----:R-:W4:Y:S01]  /*1be20*/  LDL.LU R14, [R1+0x6b0] ;  /* 0x0006b000010e7983 */ /* 0x002f220000300800 */
[-C--:B------:R-:W-:Y:S01]  /*1be30*/  IADD3 R43, P4, R43, R48.reuse, RZ ;  /* 0x000000302b2b7210 */ /* 0x080fe20007f9e0ff */
[----:B------:R-:W-:Y:S01]  /*1be40*/  IMAD.MOV.U32 R5, RZ, RZ, R42 ;  /* 0x000000ffff057224 */ /* 0x000fe200078e002a */
[----:B------:R-:W-:-:S03]  /*1be50*/  IADD3 R13, P5, R13, R48, RZ ;  /* 0x000000300d0d7210 */ /* 0x000fc60007fbe0ff */
[----:B------:R-:W-:Y:S01]  /*1be60*/  IMAD.X R54, R54, 0x1, R0, P4 ;  /* 0x0000000136367824 */ /* 0x000fe200020e0600 */
[----:B------:R1:W-:Y:S04]  /*1be70*/  STL [R1+0x6e4], R43 ;  /* 0x0006e42b01007387 */ /* 0x0003e80000100800 */
[----:B--2---:R-:W2:Y:S04]  /*1be80*/  LDL.LU R42, [R1+0x6ac] ;  /* 0x0006ac00012a7983 */ /* 0x004ea80000300800 */
[----:B------:R1:W-:Y:S04]  /*1be90*/  LDGSTS.E [R3+0xbe00], [R4.64], P6 ;  /* 0x0be0000004037fae */ /* 0x0003e8000b121844 */
[----:B------:R1:W-:Y:S04]  /*1bea0*/  STL [R1+0x6d8], R13 ;  /* 0x0006d80d01007387 */ /* 0x0003e80000100800 */
[----:B------:R-:W-:Y:S01]  /*1beb0*/  STL [R1+0x6cc], R54 ;  /* 0x0006cc3601007387 */ /* 0x000fe20000100800 */
[----:B-1----:R-:W-:-:S03]  /*1bec0*/  MOV R4, R43 ;  /* 0x0000002b00047202 */ /* 0x002fc60000000f00 */
[----:B------:R-:W2:Y:S01]  /*1bed0*/  LDL.LU R43, [R1+0x6a8] ;  /* 0x0006a800012b7983 */ /* 0x000ea20000300800 */
[-C--:B------:R-:W-:Y:S01]  /*1bee0*/  IADD3 R41, P6, R41, R48.reuse, RZ ;  /* 0x0000003029297210 */ /* 0x080fe20007fde0ff */
[----:B------:R-:W-:Y:S02]  /*1bef0*/  IMAD.X R52, R52, 0x1, R0, P5 ;  /* 0x0000000134347824 */ /* 0x000fe400028e0600 */
[----:B------:R-:W-:Y:S02]  /*1bf00*/  IMAD.MOV.U32 R5, RZ, RZ, R54 ;  /* 0x000000ffff057224 */ /* 0x000fe400078e0036 */
[----:B------:R1:W-:Y:S04]  /*1bf10*/  STL [R1+0x6d4], R41 ;  /* 0x0006d42901007387 */ /* 0x0003e80000100800 */
[----:B------:R-:W-:Y:S04]  /*1bf20*/  STL [R1+0x6d0], R52 ;  /* 0x0006d03401007387 */ /* 0x000fe80000100800 */
[----:B------:R-:W2:Y:S01]  /*1bf30*/  LDL.LU R7, [R1+0x4ac] ;  /* 0x0004ac0001077983 */ /* 0x000ea20000300800 */
[----:B------:R-:W-:-:S03]  /*1bf40*/  IADD3 R40, P5, R40, R48, RZ ;  /* 0x0000003028287210 */ /* 0x000fc60007fbe0ff */
[----:B------:R-:W2:Y:S01]  /*1bf50*/  LDL.LU R6, [R1+0x4a4] ;  /* 0x0004a40001067983 */ /* 0x000ea20000300800 */
[----:B------:R-:W-:-:S03]  /*1bf60*/  IMAD.X R49, R49, 0x1, R0, P6 ;  /* 0x0000000131317824 */ /* 0x000fc600030e0600 */
[----:B------:R1:W-:Y:S04]  /*1bf70*/  LDGSTS.E [R3+0xcc00], [R4.64], P0 ;  /* 0x0cc0000004037fae */ /* 0x0003e80008121844 */
[----:B------:R1:W-:Y:S02]  /*1bf80*/  STL [R1+0x6c8], R40 ;  /* 0x0006c82801007387 */ /* 0x0003e40000100800 */
[----:B-1----:R-:W-:Y:S02]  /*1bf90*/  IMAD.MOV.U32 R4, RZ, RZ, R13 ;  /* 0x000000ffff047224 */ /* 0x002fe400078e000d */
[----:B------:R-:W-:Y:S01]  /*1bfa0*/  IMAD.MOV.U32 R5, RZ, RZ, R52 ;  /* 0x000000ffff057224 */ /* 0x000fe200078e0034 */
[----:B------:R1:W-:Y:S04]  /*1bfb0*/  STL [R1+0x6b4], R49 ;  /* 0x0006b43101007387 */ /* 0x0003e80000100800 */
[----:B------:R1:W-:Y:S04]  /*1bfc0*/  LDGSTS.E [R3+0xce00], [R4.64], P0 ;  /* 0x0ce0000004037fae */ /* 0x0003e80008121844 */
[----:B------:R-:W2:Y:S01]  /*1bfd0*/  LDL.LU R13, [R1+0x4cc] ;  /* 0x0004cc00010d7983 */ /* 0x000ea20000300800 */
[----:B-1----:R-:W-:-:S03]  /*1bfe0*/  IMAD.MOV.U32 R4, RZ, RZ, R41 ;  /* 0x000000ffff047224 */ /* 0x002fc600078e0029 */
[----:B------:R-:W2:Y:S01]  /*1bff0*/  LDL.LU R41, [R1+0x4a8] ;  /* 0x0004a80001297983 */ /* 0x000ea20000300800 */
[----:B------:R-:W-:Y:S01]  /*1c000*/  IADD3 R15, P0, R15, R48, RZ ;  /* 0x000000300f0f7210 */ /* 0x000fe20007f1e0ff */
[----:B------:R-:W-:Y:S01]  /*1c010*/  IMAD.MOV.U32 R5, RZ, RZ, R49 ;  /* 0x000000ffff057224 */ /* 0x000fe200078e0031 */
[----:B------:R-:W-:Y:S02]  /*1c020*/  IADD3.X R47, R47, R0, RZ, P5, !PT ;  /* 0x000000002f2f7210 */ /* 0x000fe40002ffe4ff */
[----:B------:R-:W-:Y:S01]  /*1c030*/  IADD3 R44, P5, R44, R48, RZ ;  /* 0x000000302c2c7210 */ /* 0x000fe20007fbe0ff */
[----:B------:R1:W-:Y:S04]  /*1c040*/  STL [R1+0x6c4], R15 ;  /* 0x0006c40f01007387 */ /* 0x0003e80000100800 */
[----:B------:R1:W-:Y:S01]  /*1c050*/  LDGSTS.E [R3+0xdc00], [R4.64], P3 ;  /* 0x0dc0000004037fae */ /* 0x0003e20009921844 */
[----:B------:R-:W-:-:S03]  /*1c060*/  ISETP.NE.U32.AND P4, PT, R8, RZ, PT ;  /* 0x000000ff0800720c */ /* 0x000fc60003f85070 */
[----:B------:R3:W-:Y:S01]  /*1c070*/  STL [R1+0x6c0], R47 ;  /* 0x0006c02f01007387 */ /* 0x0007e20000100800 */
[----:B-1----:R-:W-:-:S03]  /*1c080*/  IMAD.MOV.U32 R4, RZ, RZ, R40 ;  /* 0x000000ffff047224 */ /* 0x002fc600078e0028 */
[----:B------:R-:W2:Y:S04]  /*1c090*/  LDL.LU R40, [R1+0x4c8] ;  /* 0x0004c80001287983 */ /* 0x000ea80000300800 */
[----:B------:R-:W-:Y:S01]  /*1c0a0*/  STL [R1+0x6bc], R44 ;  /* 0x0006bc2c01007387 */ /* 0x000fe20000100800 */
[----:B------:R-:W-:-:S03]  /*1c0b0*/  MOV R5, R47 ;  /* 0x0000002f00057202 */ /* 0x000fc60000000f00 */
[----:B------:R-:W1:Y:S04]  /*1c0c0*/  S2R R49, SR_TID.X ;  /* 0x0000000000317919 */ /* 0x000e680000002100 */
[----:B------:R1:W-:Y:S02]  /*1c0d0*/  LDGSTS.E [R3+0xde00], [R4.64], P3 ;  /* 0x0de0000004037fae */ /* 0x0003e40009921844 */
[----:B-1----:R-:W-:Y:S02]  /*1c0e0*/  IMAD.MOV.U32 R4, RZ, RZ, R15 ;  /* 0x000000ffff047224 */ /* 0x002fe400078e000f */
[----:B------:R-:W-:-:S05]  /*1c0f0*/  IMAD.MOV.U32 R15, RZ, RZ, c[0x0][0x18c] ;  /* 0x00006300ff0f7624 */ /* 0x000fca00078e00ff */
[----:B------:R-:W-:-:S05]  /*1c100*/  SHF.L.U32 R15, R15, 0x6, RZ ;  /* 0x000000060f0f7819 */ /* 0x000fca00000006ff */
[----:B------:R-:W-:Y:S01]  /*1c110*/  IMAD.SHL.U32 R15, R15, 0x4, RZ ;  /* 0x000000040f0f7824 */ /* 0x000fe200078e00ff */
[----:B------:R-:W-:Y:S01]  /*1c120*/  LOP3.LUT R52, R49, 0x3f, RZ, 0xc0, !PT ;  /* 0x0000003f31347812 */ /* 0x000fe200078ec0ff */
[----:B---3--:R-:W-:-:S05]  /*1c130*/  IMAD.X R10, R10, 0x1, R0, P0 ;  /* 0x000000010a0a7824 */ /* 0x008fca00000e0600 */
[----:B------:R1:W-:Y:S01]  /*1c140*/  STL [R1+0x6b8], R10 ;  /* 0x0006b80a01007387 */ /* 0x0003e20000100800 */
[----:B-----5:R-:W-:-:S03]  /*1c150*/  IMAD.X R9, R9, 0x1, R0, P5 ;  /* 0x0000000109097824 */ /* 0x020fc600028e0600 */
[----:B------:R-:W3:Y:S04]  /*1c160*/  LDL.LU R8, [R1+0x4ec] ;  /* 0x0004ec0001087983 */ /* 0x000ee80000300800 */
[----:B------:R-:W5:Y:S01]  /*1c170*/  LDL.LU R11, [R1+0x50c] ;  /* 0x00050c00010b7983 */ /* 0x000f620000300800 */
[----:B----4-:R-:W-:-:S05]  /*1c180*/  IADD3 R14, P0, R14, R48, RZ ;  /* 0x000000300e0e7210 */ /* 0x010fca0007f1e0ff */
[----:B------:R-:W-:Y:S04]  /*1c190*/  STL [R1+0x6b0], R14 ;  /* 0x0006b00e01007387 */ /* 0x000fe80000100800 */
[----:B------:R4:W-:Y:S04]  /*1c1a0*/  STL [R1+0x4a0], R9 ;  /* 0x0004a00901007387 */ /* 0x0009e80000100800 */
[----:B------:R-:W5:Y:S01]  /*1c1b0*/  LDL.LU R47, [R1+0x4e8] ;  /* 0x0004e800012f7983 */ /* 0x000f620000300800 */
[----:B------:R-:W-:Y:S01]  /*1c1c0*/  IMAD.MOV.U32 R5, RZ, RZ, R10 ;  /* 0x000000ffff057224 */ /* 0x000fe200078e000a */
[----:B--2---:R-:W-:-:S02]  /*1c1d0*/  IADD3 R42, P3, R42, R48, RZ ;  /* 0x000000302a2a7210 */ /* 0x004fc40007f7e0ff */
[----:B-1----:R-:W2:Y:S04]  /*1c1e0*/  LDL.LU R10, [R1+0x52c] ;  /* 0x00052c00010a7983 */ /* 0x002ea80000300800 */
[----:B------:R1:W-:Y:S04]  /*1c1f0*/  LDGSTS.E [R3+0xec00], [R4.64], P2 ;  /* 0x0ec0000004037fae */ /* 0x0003e80009121844 */
[----:B------:R-:W-:Y:S01]  /*1c200*/  STL [R1+0x6ac], R42 ;  /* 0x0006ac2a01007387 */ /* 0x000fe20000100800 */
[----:B------:R-:W-:Y:S02]  /*1c210*/  IMAD.X R43, R43, 0x1, R0, P0 ;  /* 0x000000012b2b7824 */ /* 0x000fe400000e0600 */
[----:B-1----:R-:W-:-:S02]  /*1c220*/  IMAD.MOV.U32 R4, RZ, RZ, R44 ;  /* 0x000000ffff047224 */ /* 0x002fc400078e002c */
[----:B------:R-:W-:Y:S01]  /*1c230*/  IMAD.MOV.U32 R5, RZ, RZ, R9 ;  /* 0x000000ffff057224 */ /* 0x000fe200078e0009 */
[----:B------:R-:W2:Y:S04]  /*1c240*/  LDL.LU R44, [R1+0x508] ;  /* 0x00050800012c7983 */ /* 0x000ea80000300800 */
[----:B----4-:R-:W4:Y:S04]  /*1c250*/  LDL.LU R9, [R1+0x54c] ;  /* 0x00054c0001097983 */ /* 0x010f280000300800 */
[----:B------:R1:W-:Y:S04]  /*1c260*/  LDGSTS.E [R3+0xee00], [R4.64], P2 ;  /* 0x0ee0000004037fae */ /* 0x0003e80009121844 */
[----:B------:R1:W-:Y:S02]  /*1c270*/  STL [R1+0x6a8], R43 ;  /* 0x0006a82b01007387 */ /* 0x0003e40000100800 */
[----:B-1----:R-:W-:-:S02]  /*1c280*/  IMAD.MOV.U32 R5, RZ, RZ, R43 ;  /* 0x000000ffff057224 */ /* 0x002fc400078e002b */
[----:B------:R-:W4:Y:S01]  /*1c290*/  LDL.LU R43, [R1+0x528] ;  /* 0x00052800012b7983 */ /* 0x000f220000300800 */
[----:B------:R-:W-:Y:S01]  /*1c2a0*/  IADD3 R7, P0, R7, R15, RZ ;  /* 0x0000000f07077210 */ /* 0x000fe20007f1e0ff */
[----:B------:R-:W-:Y:S01]  /*1c2b0*/  IMAD.MOV.U32 R4, RZ, RZ, R14 ;  /* 0x000000ffff047224 */ /* 0x000fe200078e000e */
[----:B------:R-:W-:Y:S02]  /*1c2c0*/  IADD3.X R6, R6, R0, RZ, P3, !PT ;  /* 0x0000000006067210 */ /* 0x000fe40001ffe4ff */
[----:B------:R-:W-:Y:S01]  /*1c2d0*/  SHF.R.S32.HI R48, RZ, 0x6, R49 ;  /* 0x00000006ff307819 */ /* 0x000fe20000011431 */
[----:B------:R-:W-:Y:S04]  /*1c2e0*/  STL [R1+0x4ac], R7 ;  /* 0x0004ac0701007387 */ /* 0x000fe80000100800 */
[----:B------:R1:W-:Y:S01]  /*1c2f0*/  LDGSTS.E [R3+0xfc00], [R4.64], P1 ;  /* 0x0fc0000004037fae */ /* 0x0003e20008921844 */
[----:B------:R-:W-:-:S03]  /*1c300*/  SGXT R48, R48, 0x1 ;  /* 0x000000013030781a */ /* 0x000fc60000000200 */
[----:B------:R1:W-:Y:S04]  /*1c310*/  STL [R1+0x4a4], R6 ;  /* 0x0004a40601007387 */ /* 0x0003e80000100800 */
[----:B------:R-:W4:Y:S01]  /*1c320*/  LDL.LU R14, [R1+0x56c] ;  /* 0x00056c00010e7983 */ /* 0x000f220000300800 */
[----:B-1----:R-:W-:Y:S01]  /*1c330*/  MOV R5, R6 ;  /* 0x0000000600057202 */ /* 0x002fe20000000f00 */
[----:B------:R-:W-:Y:S02]  /*1c340*/  IMAD.MOV.U32 R4, RZ, RZ, R42 ;  /* 0x000000ffff047224 */ /* 0x000fe400078e002a */
[----:B------:R-:W-:Y:S01]  /*1c350*/  IMAD.SHL.U32 R6, R52, 0x4, RZ ;  /* 0x0000000434067824 */ /* 0x000fe200078e00ff */
[----:B------:R-:W4:Y:S01]  /*1c360*/  LDL.LU R42, [R1+0x548] ;  /* 0x00054800012a7983 */ /* 0x000f220000300800 */
[----:B------:R-:W-:Y:S01]  /*1c370*/  IADD3 R13, P2, R13, R15, RZ ;  /* 0x0000000f0d0d7210 */ /* 0x000fe20007f5e0ff */
[----:B------:R-:W-:-:S02]  /*1c380*/  IMAD.X R41, R41, 0x1, R2, P0 ;  /* 0x0000000129297824 */ /* 0x000fc400000e0602 */
[----:B------:R-:W-:Y:S01]  /*1c390*/  LOP3.LUT R6, R6, 0x110, R48, 0x78, !PT ;  /* 0x0000011006067812 */ /* 0x000fe200078e7830 */
[----:B------:R1:W-:Y:S04]  /*1c3a0*/  LDGSTS.E [R3+0xfe00], [R4.64], P1 ;  /* 0x0fe0000004037fae */ /* 0x0003e80008921844 */
[----:B------:R-:W-:Y:S04]  /*1c3b0*/  STL [R1+0x4cc], R13 ;  /* 0x0004cc0d01007387 */ /* 0x000fe80000100800 */
[----:B------:R1:W-:Y:S02]  /*1c3c0*/  STL [R1+0x4a8], R41 ;  /* 0x0004a82901007387 */ /* 0x0003e40000100800 */
[----:B-1----:R-:W-:Y:S01]  /*1c3d0*/  IMAD R3, R45, 0x8000, R6 ;  /* 0x000080002d037824 */ /* 0x002fe200078e0206 */
[----:B------:R-:W-:Y:S01]  /*1c3e0*/  MOV R5, R41 ;  /* 0x0000002900057202 */ /* 0x000fe20000000f00 */
[----:B------:R-:W4:Y:S04]  /*1c3f0*/  LDL.LU R6, [R1+0x58c] ;  /* 0x00058c0001067983 */ /* 0x000f280000300800 */
[----:B------:R-:W4:Y:S01]  /*1c400*/  LDL.LU R41, [R1+0x568] ;  /* 0x0005680001297983 */ /* 0x000f220000300800 */
[----:B------:R-:W-:-:S02]  /*1c410*/  IMAD.X R40, R40, 0x1, R2, P2 ;  /* 0x0000000128287824 */ /* 0x000fc400010e0602 */
[----:B------:R-:W-:Y:S01]  /*1c420*/  IMAD.MOV.U32 R4, RZ, RZ, R7 ;  /* 0x000000ffff047224 */ /* 0x000fe200078e0007 */
[----:B------:R-:W0:Y:S04]  /*1c430*/  LDGDEPBAR ;  /* 0x00000000000079af */ /* 0x000e280000000000 */
[----:B------:R1:W-:Y:S02]  /*1c440*/  LDGSTS.E [R3+0x20000], [R4.64], P4 ;  /* 0x2000000004037fae */ /* 0x0003e4000a121844 */
[----:B-1----:R-:W-:Y:S02]  /*1c450*/  IMAD.MOV.U32 R5, RZ, RZ, R40 ;  /* 0x000000ffff057224 */ /* 0x002fe400078e0028 */
[----:B------:R-:W-:-:S05]  /*1c460*/  IMAD.MOV.U32 R4, RZ, RZ, R13 ;  /* 0x000000ffff047224 */ /* 0x000fca00078e000d */
[----:B------:R1:W-:Y:S01]  /*1c470*/  LDGSTS.E [R3+0x20800], [R4.64], P4 ;  /* 0x2080000004037fae */ /* 0x0003e2000a121844 */
[-C--:B---3--:R-:W-:Y:S02]  /*1c480*/  IADD3 R8, P0, R8, R15.reuse, RZ ;  /* 0x0000000f08087210 */ /* 0x088fe40007f1e0ff */
[----:B-----5:R-:W-:-:S03]  /*1c490*/  IADD3 R11, P1, R11, R15, RZ ;  /* 0x0000000f0b0b7210 */ /* 0x020fc60007f3e0ff */
[----:B------:R-:W-:Y:S04]  /*1c4a0*/  STL [R1+0x4ec], R8 ;  /* 0x0004ec0801007387 */ /* 0x000fe80000100800 */
[----:B------:R3:W-:Y:S04]  /*1c4b0*/  STL [R1+0x4c8], R40 ;  /* 0x0004c82801007387 */ /* 0x0007e80000100800 */
[----:B------:R-:W5:Y:S04]  /*1c4c0*/  LDL.LU R7, [R1+0x5ac] ;  /* 0x0005ac0001077983 */ /* 0x000f680000300800 */
[----:B---3--:R-:W3:Y:S01]  /*1c4d0*/  LDL.LU R40, [R1+0x588] ;  /* 0x0005880001287983 */ /* 0x008ee20000300800 */
[----:B------:R-:W-:-:S03]  /*1c4e0*/  IMAD.X R47, R47, 0x1, R2, P0 ;  /* 0x000000012f2f7824 */ /* 0x000fc600000e0602 */
[----:B------:R-:W-:Y:S04]  /*1c4f0*/  STL [R1+0x50c], R11 ;  /* 0x00050c0b01007387 */ /* 0x000fe80000100800 */
[----:B------:R1:W-:Y:S04]  /*1c500*/  STL [R1+0x4e8], R47 ;  /* 0x0004e82f01007387 */ /* 0x0003e80000100800 */
[----:B------:R-:W3:Y:S04]  /*1c510*/  LDL.LU R13, [R1+0x5cc] ;  /* 0x0005cc00010d7983 */ /* 0x000ee80000300800 */
[----:B------:R-:W3:Y:S01]  /*1c520*/  LDL.LU R48, [R1+0x5a8] ;  /* 0x0005a80001307983 */ /* 0x000ee20000300800 */
[----:B--2---:R-:W-:Y:S01]  /*1c530*/  IADD3 R10, P0, R10, R15, RZ ;  /* 0x0000000f0a0a7210 */ /* 0x004fe20007f1e0ff */
[----:B-1----:R-:W-:Y:S01]  /*1c540*/  IMAD.MOV.U32 R5, RZ, RZ, R47 ;  /* 0x000000ffff057224 */ /* 0x002fe200078e002f */
[----:B------:R-:W-:-:S03]  /*1c550*/  MOV R4, R8 ;  /* 0x0000000800047202 */ /* 0x000fc60000000f00 */
[----:B------:R-:W-:Y:S01]  /*1c560*/  STL [R1+0x52c], R10 ;  /* 0x00052c0a01007387 */ /* 0x000fe20000100800 */
[----:B------:R-:W-:-:S03]  /*1c570*/  IMAD.X R44, R44, 0x1, R2, P1 ;  /* 0x000000012c2c7824 */ /* 0x000fc600008e0602 */
[----:B------:R1:W-:Y:S01]  /*1c580*/  LDGSTS.E [R3+0x21000], [R4.64], P4 ;  /* 0x2100000004037fae */ /* 0x0003e2000a121844 */
[----:B----4-:R-:W-:-:S03]  /*1c590*/  IADD3 R9, P1, R9, R15, RZ ;  /* 0x0000000f09097210 */ /* 0x010fc60007f3e0ff */
[----:B------:R2:W-:Y:S04]  /*1c5a0*/  STL [R1+0x508], R44 ;  /* 0x0005082c01007387 */ /* 0x0005e80000100800 */
[----:B------:R-:W4:Y:S04]  /*1c5b0*/  LDL.LU R8, [R1+0x5ec] ;  /* 0x0005ec0001087983 */ /* 0x000f280000300800 */
[----:B------:R-:W4:Y:S01]  /*1c5c0*/  LDL.LU R47, [R1+0x5c8] ;  /* 0x0005c800012f7983 */ /* 0x000f220000300800 */
[----:B-1----:R-:W-:-:S03]  /*1c5d0*/  IMAD.MOV.U32 R4, RZ, RZ, R11 ;  /* 0x000000ffff047224 */ /* 0x002fc600078e000b */
[----:B------:R-:W-:Y:S01]  /*1c5e0*/  STL [R1+0x54c], R9 ;  /* 0x00054c0901007387 */ /* 0x000fe20000100800 */
[----:B------:R-:W-:Y:S02]  /*1c5f0*/  IMAD.X R43, R43, 0x1, R2, P0 ;  /* 0x000000012b2b7824 */ /* 0x000fe400000e0602 */
[----:B------:R-:W-:-:S03]  /*1c600*/  IMAD.MOV.U32 R5, RZ, RZ, R44 ;  /* 0x000000ffff057224 */ /* 0x000fc600078e002c */
[----:B------:R1:W-:Y:S04]  /*1c610*/  STL [R1+0x528], R43 ;  /* 0x0005282b01007387 */ /* 0x0003e80000100800 */
[----:B------:R-:W4:Y:S04]  /*1c620*/  LDL.LU R11, [R1+0x60c] ;  /* 0x00060c00010b7983 */ /* 0x000f280000300800 */
[----:B--2---:R-:W2:Y:S04]  /*1c630*/  LDL.LU R44, [R1+0x5e8] ;  /* 0x0005e800012c7983 */ /* 0x004ea80000300800 */
[----:B------:R1:W-:Y:S01]  /*1c640*/  LDGSTS.E [R3+0x21800], [R4.64], P4 ;  /* 0x2180000004037fae */ /* 0x0003e2000a121844 */
[----:B------:R-:W-:-:S02]  /*1c650*/  IADD3 R14, P0, R14, R15, RZ ;  /* 0x0000000f0e0e7210 */ /* 0x000fc40007f1e0ff */
[----:B------:R-:W-:-:S03]  /*1c660*/  IADD3.X R42, R42, R2, RZ, P1, !PT ;  /* 0x000000022a2a7210 */ /* 0x000fc60000ffe4ff */
[----:B------:R-:W-:Y:S01]  /*1c670*/  STL [R1+0x56c], R14 ;  /* 0x00056c0e01007387 */ /* 0x000fe20000100800 */
[----:B-1----:R-:W-:-:S03]  /*1c680*/  IMAD.MOV.U32 R4, RZ, RZ, R10 ;  /* 0x000000ffff047224 */ /* 0x002fc600078e000a */
[----:B------:R1:W-:Y:S01]  /*1c690*/  STL [R1+0x548], R42 ;  /* 0x0005482a01007387 */ /* 0x0003e20000100800 */
[----:B------:R-:W-:-:S03]  /*1c6a0*/  IMAD.MOV.U32 R5, RZ, RZ, R43 ;  /* 0x000000ffff057224 */ /* 0x000fc600078e002b */
[----:B------:R-:W2:Y:S04]  /*1c6b0*/  LDL.LU R10, [R1+0x62c] ;  /* 0x00062c00010a7983 */ /* 0x000ea80000300800 */
[----:B------:R-:W2:Y:S04]  /*1c6c0*/  LDL.LU R43, [R1+0x608] ;  /* 0x00060800012b7983 */ /* 0x000ea80000300800 */
[----:B------:R1:W-:Y:S01]  /*1c6d0*/  LDGSTS.E [R3+0x22000], [R4.64], P4 ;  /* 0x2200000004037fae */ /* 0x0003e2000a121844 */
[----:B------:R-:W-:Y:S01]  /*1c6e0*/  IADD3 R6, P1, R6, R15, RZ ;  /* 0x0000000f06067210 */ /* 0x000fe20007f3e0ff */
[----:B------:R-:W-:-:S04]  /*1c6f0*/  IMAD.X R41, R41, 0x1, R2, P0 ;  /* 0x0000000129297824 */ /* 0x000fc800000e0602 */
[----:B------:R-:W-:Y:S04]  /*1c700*/  STL [R1+0x58c], R6 ;  /* 0x00058c0601007387 */ /* 0x000fe80000100800 */
[----:B------:R1:W-:Y:S02]  /*1c710*/  STL [R1+0x568], R41 ;  /* 0x0005682901007387 */ /* 0x0003e40000100800 */
[----:B-1----:R-:W-:Y:S01]  /*1c720*/  MOV R5, R42 ;  /* 0x0000002a00057202 */ /* 0x002fe20000000f00 */
[----:B------:R-:W-:Y:S01]  /*1c730*/  IMAD.MOV.U32 R4, RZ, RZ, R9 ;  /* 0x000000ffff047224 */ /* 0x000fe200078e0009 */
[----:B------:R-:W2:Y:S04]  /*1c740*/  LDL.LU R42, [R1+0x628] ;  /* 0x00062800012a7983 */ /* 0x000ea80000300800 */
[----:B------:R-:W2:Y:S04]  /*1c750*/  LDL.LU R9, [R1+0x64c] ;  /* 0x00064c0001097983 */ /* 0x000ea80000300800 */
[----:B------:R1:W-:Y:S02]  /*1c760*/  LDGSTS.E [R3+0x22800], [R4.64], P4 ;  /* 0x2280000004037fae */ /* 0x0003e4000a121844 */
[----:B-1----:R-:W-:-:S02]  /*1c770*/  IMAD.MOV.U32 R4, RZ, RZ, R14 ;  /* 0x000000ffff047224 */ /* 0x002fc400078e000e */
[----:B------:R-:W-:Y:S02]  /*1c780*/  IMAD.MOV.U32 R5, RZ, RZ, R41 ;  /* 0x000000ffff057224 */ /* 0x000fe400078e0029 */
[----:B------:R-:W2:Y:S04]  /*1c790*/  LDL.LU R41, [R1+0x648] ;  /* 0x0006480001297983 */ /* 0x000ea80000300800 */
[----:B------:R1:W-:Y:S02]  /*1c7a0*/  LDGSTS.E [R3+0x23000], [R4.64], P4 ;  /* 0x2300000004037fae */ /* 0x0003e4000a121844 */
[----:B-1----:R-:W-:Y:S01]  /*1c7b0*/  MOV R4, R6 ;  /* 0x0000000600047202 */ /* 0x002fe20000000f00 */
[----:B------:R-:W-:Y:S01]  /*1c7c0*/  HMMA.1688.F32.TF32 R24, R140, R50, R24 ;  /* 0x000000328c18723c */ /* 0x000fe20000081018 */
[----:B-----5:R-:W-:Y:S01]  /*1c7d0*/  IADD3 R7, P0, R7, R15, RZ ;  /* 0x0000000f07077210 */ /* 0x020fe20007f1e0ff */
[----:B---3--:R-:W-:-:S04]  /*1c7e0*/  IMAD.X R40, R40, 0x1, R2, P1 ;  /* 0x0000000128287824 */ /* 0x008fc800008e0602 */
[----:B------:R-:W-:Y:S01]  /*1c7f0*/  STL [R1+0x5ac], R7 ;  /* 0x0005ac0701007387 */ /* 0x000fe20000100800 */
[----:B------:R-:W-:-:S03]  /*1c800*/  IMAD.MOV.U32 R5, RZ, RZ, R40 ;  /* 0x000000ffff057224 */ /* 0x000fc600078e0028 */
[----:B------:R1:W-:Y:S04]  /*1c810*/  STL [R1+0x588], R40 ;  /* 0x0005882801007387 */ /* 0x0003e80000100800 */
[----:B------:R-:W3:Y:S01]  /*1c820*/  LDL.LU R14, [R1+0x66c] ;  /* 0x00066c00010e7983 */ /* 0x000ee20000300800 */
[----:B------:R-:W-:-:S03]  /*1c830*/  IADD3 R13, P1, R13, R15, RZ ;  /* 0x0000000f0d0d7210 */ /* 0x000fc60007f3e0ff */
[----:B------:R5:W-:Y:S01]  /*1c840*/  LDGSTS.E [R3+0x23800], [R4.64], P4 ;  /* 0x2380000004037fae */ /* 0x000be2000a121844 */
[----:B------:R-:W-:-:S03]  /*1c850*/  IMAD.X R48, R48, 0x1, R2, P0 ;  /* 0x0000000130307824 */ /* 0x000fc600000e0602 */
[----:B-1----:R-:W3:Y:S04]  /*1c860*/  LDL.LU R40, [R1+0x668] ;  /* 0x0006680001287983 */ /* 0x002ee80000300800 */
[----:B------:R1:W-:Y:S04]  /*1c870*/  STL [R1+0x5cc], R13 ;  /* 0x0005cc0d01007387 */ /* 0x0003e80000100800 */
[----:B------:R-:W-:Y:S04]  /*1c880*/  STL [R1+0x5a8], R48 ;  /* 0x0005a83001007387 */ /* 0x000fe80000100800 */
[----:B------:R-:W3:Y:S01]  /*1c890*/  LDL.LU R6, [R1+0x68c] ;  /* 0x00068c0001067983 */ /* 0x000ee20000300800 */
[----:B-----5:R-:W-:Y:S01]  /*1c8a0*/  IMAD.MOV.U32 R4, RZ, RZ, R7 ;  /* 0x000000ffff047224 */ /* 0x020fe200078e0007 */
[----:B----4-:R-:W-:Y:S01]  /*1c8b0*/  IADD3 R8, P0, R8, R15, RZ ;  /* 0x0000000f08087210 */ /* 0x010fe20007f1e0ff */
[----:B------:R-:W-:Y:S01]  /*1c8c0*/  IMAD.MOV.U32 R5, RZ, RZ, R48 ;  /* 0x000000ffff057224 */ /* 0x000fe200078e0030 */
[----:B------:R-:W4:Y:S01]  /*1c8d0*/  LDL.LU R7, [R1+0x688] ;  /* 0x0006880001077983 */ /* 0x000f220000300800 */
[----:B------:R-:W-:-:S03]  /*1c8e0*/  IMAD.X R47, R47, 0x1, R2, P1 ;  /* 0x000000012f2f7824 */ /* 0x000fc600008e0602 */
[----:B------:R5:W-:Y:S04]  /*1c8f0*/  STL [R1+0x5ec], R8 ;  /* 0x0005ec0801007387 */ /* 0x000be80000100800 */
[----:B------:R-:W-:Y:S04]  /*1c900*/  STL [R1+0x5c8], R47 ;  /* 0x0005c82f01007387 */ /* 0x000fe80000100800 */
[----:B------:R-:W4:Y:S04]  /*1c910*/  LDL.LU R49, [R1+0x4b4] ;  /* 0x0004b40001317983 */ /* 0x000f280000300800 */
[----:B------:R-:W4:Y:S01]  /*1c920*/  LDL.LU R50, [R1+0x4b0] ;  /* 0x0004b00001327983 */ /* 0x000f220000300800 */
[----:B------:R-:W-:-:S03]  /*1c930*/  IADD3 R11, P1, R11, R15, RZ ;  /* 0x0000000f0b0b7210 */ /* 0x000fc60007f3e0ff */
[----:B------:R1:W-:Y:S01]  /*1c940*/  LDGSTS.E [R3+0x24000], [R4.64], P4 ;  /* 0x2400000004037fae */ /* 0x0003e2000a121844 */
[----:B--2---:R-:W-:-:S03]  /*1c950*/  IADD3.X R44, R44, R2, RZ, P0, !PT ;  /* 0x000000022c2c7210 */ /* 0x004fc600007fe4ff */
[----:B------:R2:W-:Y:S04]  /*1c960*/  STL [R1+0x60c], R11 ;  /* 0x00060c0b01007387 */ /* 0x0005e80000100800 */
[----:B------:R-:W-:Y:S01]  /*1c970*/  STL [R1+0x5e8], R44 ;  /* 0x0005e82c01007387 */ /* 0x000fe20000100800 */
[----:B-1----:R-:W-:-:S03]  /*1c980*/  IMAD.MOV.U32 R4, RZ, RZ, R13 ;  /* 0x000000ffff047224 */ /* 0x002fc600078e000d */
[----:B------:R-:W4:Y:S01]  /*1c990*/  LDL.LU R13, [R1+0x4d4] ;  /* 0x0004d400010d7983 */ /* 0x000f220000300800 */
[----:B------:R-:W-:-:S05]  /*1c9a0*/  IMAD.MOV.U32 R5, RZ, RZ, R47 ;  /* 0x000000ffff057224 */ /* 0x000fca00078e002f */
[----:B------:R1:W-:Y:S01]  /*1c9b0*/  LDGSTS.E [R3+0x24800], [R4.64], P4 ;  /* 0x2480000004037fae */ /* 0x0003e2000a121844 */
[-C--:B------:R-:W-:Y:S01]  /*1c9c0*/  IADD3 R10, P0, R10, R15.reuse, RZ ;  /* 0x0000000f0a0a7210 */ /* 0x080fe20007f1e0ff */
[----:B------:R-:W-:Y:S02]  /*1c9d0*/  IMAD.X R43, R43, 0x1, R2, P1 ;  /* 0x000000012b2b7824 */ /* 0x000fe400008e0602 */
[----:B-1----:R-:W-:Y:S02]  /*1c9e0*/  IMAD.MOV.U32 R4, RZ, RZ, R8 ;  /* 0x000000ffff047224 */ /* 0x002fe400078e0008 */
[----:B-----5:R-:W5:Y:S04]  /*1c9f0*/  LDL.LU R8, [R1+0x4f4] ;  /* 0x0004f40001087983 */ /* 0x020f680000300800 */
[----:B------:R-:W-:Y:S04]  /*1ca00*/  STL [R1+0x62c], R10 ;  /* 0x00062c0a01007387 */ /* 0x000fe80000100800 */
[----:B------:R1:W-:Y:S04]  /*1ca10*/  STL [R1+0x608], R43 ;  /* 0x0006082b01007387 */ /* 0x0003e80000100800 */
[----:B------:R-:W5:Y:S01]  /*1ca20*/  LDL.LU R48, [R1+0x4d0] ;  /* 0x0004d00001307983 */ /* 0x000f620000300800 */
[----:B------:R-:W-:Y:S01]  /*1ca30*/  MOV R5, R44 ;  /* 0x0000002c00057202 */ /* 0x000fe20000000f00 */
[----:B------:R-:W-:Y:S01]  /*1ca40*/  IMAD.X R42, R42, 0x1, R2, P0 ;  /* 0x000000012a2a7824 */ /* 0x000fe200000e0602 */
[----:B------:R-:W-:-:S03]  /*1ca50*/  IADD3 R9, P1, R9, R15, RZ ;  /* 0x0000000f09097210 */ /* 0x000fc60007f3e0ff */
[----:B------:R1:W-:Y:S04]  /*1ca60*/  LDGSTS.E [R3+0x25000], [R4.64], P4 ;  /* 0x2500000004037fae */ /* 0x0003e8000a121844 */
[----:B------:R2:W-:Y:S04]  /*1ca70*/  STL [R1+0x64c], R9 ;  /* 0x00064c0901007387 */ /* 0x0005e80000100800 */
[----:B------:R-:W-:Y:S01]  /*1ca80*/  STL [R1+0x628], R42 ;  /* 0x0006282a01007387 */ /* 0x000fe20000100800 */
[----:B-1----:R-:W-:Y:S02]  /*1ca90*/  IMAD.MOV.U32 R4, RZ, RZ, R11 ;  /* 0x000000ffff047224 */ /* 0x002fe400078e000b */
[----:B------:R-:W-:Y:S01]  /*1caa0*/  IMAD.MOV.U32 R5, RZ, RZ, R43 ;  /* 0x000000ffff057224 */ /* 0x000fe200078e002b */
[----:B--2---:R-:W2:Y:S04]  /*1cab0*/  LDL.LU R11, [R1+0x514] ;  /* 0x00051400010b7983 */ /* 0x004ea80000300800 */
[----:B------:R-:W2:Y:S01]  /*1cac0*/  LDL.LU R43, [R1+0x4f0] ;  /* 0x0004f000012b7983 */ /* 0x000ea20000300800 */
[----:B------:R-:W-:-:S03]  /*1cad0*/  IMAD.X R41, R41, 0x1, R2, P1 ;  /* 0x0000000129297824 */ /* 0x000fc600008e0602 */
[----:B------:R1:W-:Y:S02]  /*1cae0*/  LDGSTS.E [R3+0x25800], [R4.64], P4 ;  /* 0x2580000004037fae */ /* 0x0003e4000a121844 */
[----:B-1----:R-:W-:Y:S01]  /*1caf0*/  MOV R4, R10 ;  /* 0x0000000a00047202 */ /* 0x002fe20000000f00 */
[----:B------:R-:W-:-:S05]  /*1cb00*/  IMAD.MOV.U32 R5, RZ, RZ, R42 ;  /* 0x000000ffff057224 */ /* 0x000fca00078e002a */
[----:B------:R1:W-:Y:S02]  /*1cb10*/  LDGSTS.E [R3+0x26000], [R4.64], P4 ;  /* 0x2600000004037fae */ /* 0x0003e4000a121844 */
[----:B-1----:R-:W-:Y:S02]  /*1cb20*/  IMAD.MOV.U32 R4, RZ, RZ, R9 ;  /* 0x000000ffff047224 */ /* 0x002fe400078e0009 */
[----:B------:R-:W-:-:S05]  /*1cb30*/  IMAD.MOV.U32 R5, RZ, RZ, R41 ;  /* 0x000000ffff057224 */ /* 0x000fca00078e0029 */
[----:B------:R1:W-:Y:S01]  /*1cb40*/  LDGSTS.E [R3+0x26800], [R4.64], P4 ;  /* 0x2680000004037fae */ /* 0x0003e2000a121844 */
[----:B---3--:R-:W-:-:S05]  /*1cb50*/  IADD3 R14, P0, R14, R15, RZ ;  /* 0x0000000f0e0e7210 */ /* 0x008fca0007f1e0ff */
[----:B------:R-:W-:Y:S01]  /*1cb60*/  STL [R1+0x66c], R14 ;  /* 0x00066c0e01007387 */ /* 0x000fe20000100800 */
[----:B------:R-:W-:-:S03]  /*1cb70*/  IMAD.X R40, R40, 0x1, R2, P0 ;  /* 0x0000000128287824 */ /* 0x000fc600000e0602 */
[----:B------:R-:W-:Y:S04]  /*1cb80*/  STL [R1+0x648], R41 ;  /* 0x0006482901007387 */ /* 0x000fe80000100800 */
[----:B------:R-:W3:Y:S01]  /*1cb90*/  LDL.LU R10, [R1+0x534] ;  /* 0x00053400010a7983 */ /* 0x000ee20000300800 */
[----:B-1----:R-:W-:-:S03]  /*1cba0*/  IMAD.MOV.U32 R5, RZ, RZ, R40 ;  /* 0x000000ffff057224 */ /* 0x002fc600078e0028 */
[----:B------:R-:W3:Y:S01]  /*1cbb0*/  LDL.LU R47, [R1+0x510] ;  /* 0x00051000012f7983 */ /* 0x000ee20000300800 */
[----:B------:R-:W-:-:S05]  /*1cbc0*/  IADD3 R6, P1, R6, R15, RZ ;  /* 0x0000000f06067210 */ /* 0x000fca0007f3e0ff */
[----:B------:R-:W-:Y:S04]  /*1cbd0*/  STL [R1+0x68c], R6 ;  /* 0x00068c0601007387 */ /* 0x000fe80000100800 */
[----:B------:R1:W-:Y:S01]  /*1cbe0*/  STL [R1+0x668], R40 ;  /* 0x0006682801007387 */ /* 0x0003e20000100800 */
[----:B----4-:R-:W-:-:S03]  /*1cbf0*/  IADD3.X R7, R7, R2, RZ, P1, !PT ;  /* 0x0000000207077210 */ /* 0x010fc60000ffe4ff */
[----:B------:R-:W4:Y:S04]  /*1cc00*/  LDL.LU R9, [R1+0x554] ;  /* 0x0005540001097983 */ /* 0x000f280000300800 */
[----:B------:R-:W4:Y:S04]  /*1cc10*/  LDL.LU R44, [R1+0x530] ;  /* 0x00053000012c7983 */ /* 0x000f280000300800 */
[----:B-1----:R-:W1:Y:S01]  /*1cc20*/  S2R R40, SR_TID.X ;  /* 0x0000000000287919 */ /* 0x002e620000002100 */
[----:B------:R-:W-:Y:S01]  /*1cc30*/  IADD3 R49, P0, R49, R15, RZ ;  /* 0x0000000f31317210 */ /* 0x000fe20007f1e0ff */
[----:B------:R-:W-:-:S04]  /*1cc40*/  IMAD.MOV.U32 R4, RZ, RZ, R14 ;  /* 0x000000ffff047224 */ /* 0x000fc800078e000e */
[----:B------:R-:W-:Y:S01]  /*1cc50*/  STL [R1+0x4b4], R49 ;  /* 0x0004b43101007387 */ /* 0x000fe20000100800 */
[----:B------:R-:W-:-:S03]  /*1cc60*/  IMAD.X R50, R50, 0x1, R2, P0 ;  /* 0x0000000132327824 */ /* 0x000fc600000e0602 */
[----:B------:R1:W-:Y:S04]  /*1cc70*/  STL [R1+0x688], R7 ;  /* 0x0006880701007387 */ /* 0x0003e80000100800 */
[----:B------:R-:W4:Y:S04]  /*1cc80*/  LDL.LU R14, [R1+0x574] ;  /* 0x00057400010e7983 */ /* 0x000f280000300800 */
[----:B------:R1:W-:Y:S01]  /*1cc90*/  LDGSTS.E [R3+0x27000], [R4.64], P4 ;  /* 0x2700000004037fae */ /* 0x0003e2000a121844 */
[----:B------:R-:W-:-:S03]  /*1cca0*/  IADD3 R13, P1, R13, R15, RZ ;  /* 0x0000000f0d0d7210 */ /* 0x000fc60007f3e0ff */
[----:B------:R5:W-:Y:S01]  /*1ccb0*/  LDGSTS.E [R3+0x27800], [R6.64], P4 ;  /* 0x2780000006037fae */ /* 0x000be2000a121844 */
[----:B-1----:R-:W-:Y:S02]  /*1ccc0*/  LOP3.LUT R41, R40, 0x3f, RZ, 0xc0, !PT ;  /* 0x0000003f28297812 */ /* 0x002fe400078ec0ff */
[----:B------:R-:W-:-:S03]  /*1ccd0*/  SHF.R.S32.HI R42, RZ, 0x6, R40 ;  /* 0x00000006ff2a7819 */ /* 0x000fc60000011428 */
[----:B------:R-:W-:Y:S01]  /*1cce0*/  IMAD.SHL.U32 R40, R41, 0x4, RZ ;  /* 0x0000000429287824 */ /* 0x000fe200078e00ff */
[----:B------:R-:W-:Y:S01]  /*1ccf0*/  SGXT R42, R42, 0x1 ;  /* 0x000000012a2a781a */ /* 0x000fe20000000200 */
[----:B------:R-:W4:Y:S03]  /*1cd00*/  LDL.LU R41, [R1+0x550] ;  /* 0x0005500001297983 */ /* 0x000f260000300800 */
[----:B------:R-:W-:Y:S01]  /*1cd10*/  LOP3.LUT R40, R40, 0x110, R42, 0x78, !PT ;  /* 0x0000011028287812 */ /* 0x000fe200078e782a */
[----:B------:R1:W-:Y:S03]  /*1cd20*/  STL [R1+0x4d4], R13 ;  /* 0x0004d40d01007387 */ /* 0x0003e60000100800 */
[----:B------:R-:W-:Y:S01]  /*1cd30*/  LOP3.LUT R40, R40, 0x20, RZ, 0x3c, !PT ;  /* 0x0000002028287812 */ /* 0x000fe200078e3cff */
[----:B------:R-:W-:Y:S03]  /*1cd40*/  STL [R1+0x4b0], R50 ;  /* 0x0004b03201007387 */ /* 0x000fe60000100800 */
[----:B------:R-:W-:Y:S01]  /*1cd50*/  LEA R4, R45, R40, 0xf ;  /* 0x000000282d047211 */ /* 0x000fe200078e78ff */
[----:B------:R-:W4:Y:S04]  /*1cd60*/  LDL.LU R42, [R1+0x570] ;  /* 0x00057000012a7983 */ /* 0x000f280000300800 */
[----:B------:R-:W4:Y:S01]  /*1cd70*/  LDL.LU R40, [R1+0x594] ;  /* 0x0005940001287983 */ /* 0x000f220000300800 */
[----:B-----5:R-:W-:-:S03]  /*1cd80*/  IADD3 R8, P0, R8, R15, RZ ;  /* 0x0000000f08087210 */ /* 0x020fc60007f1e0ff */
[----:B------:R-:W5:Y:S01]  /*1cd90*/  LDL.LU R5, [R1+0x5b4] ;  /* 0x0005b40001057983 */ /* 0x000f620000300800 */
[----:B------:R-:W-:-:S03]  /*1cda0*/  IMAD.X R48, R48, 0x1, R2, P1 ;  /* 0x0000000130307824 */ /* 0x000fc600008e0602 */
[----:B------:R-:W-:Y:S01]  /*1cdb0*/  STL [R1+0x4f4], R8 ;  /* 0x0004f40801007387 */ /* 0x000fe20000100800 */
[----:B------:R-:W-:-:S03]  /*1cdc0*/  IMAD.MOV.U32 R6, RZ, RZ, R49 ;  /* 0x000000ffff067224 */ /* 0x000fc600078e0031 */
[----:B------:R-:W-:Y:S01]  /*1cdd0*/  STL [R1+0x4d0], R48 ;  /* 0x0004d03001007387 */ /* 0x000fe20000100800 */
[----:B------:R-:W-:-:S03]  /*1cde0*/  IMAD.MOV.U32 R7, RZ, RZ, R50 ;  /* 0x000000ffff077224 */ /* 0x000fc600078e0032 */
[----:B------:R-:W5:Y:S04]  /*1cdf0*/  LDL.LU R3, [R1+0x590] ;  /* 0x0005900001037983 */ /* 0x000f680000300800 */
[----:B------:R1:W-:Y:S01]  /*1ce00*/  LDGSTS.E [R4+0x20200], [R6.64], P4 ;  /* 0x2020000006047fae */ /* 0x0003e2000a121844 */
[----:B--2---:R-:W-:Y:S02]  /*1ce10*/  IADD3 R11, P1, R11, R15, RZ ;  /* 0x0000000f0b0b7210 */ /* 0x004fe40007f3e0ff */
[----:B-1----:R-:W-:Y:S01]  /*1ce20*/  MOV R6, R13 ;  /* 0x0000000d00067202 */ /* 0x002fe20000000f00 */
[----:B------:R-:W-:Y:S02]  /*1ce30*/  IMAD.X R43, R43, 0x1, R2, P0 ;  /* 0x000000012b2b7824 */ /* 0x000fe400000e0602 */
[----:B------:R-:W-:Y:S01]  /*1ce40*/  IMAD.MOV.U32 R7, RZ, RZ, R48 ;  /* 0x000000ffff077224 */ /* 0x000fe200078e0030 */
[----:B------:R-:W-:Y:S04]  /*1ce50*/  STL [R1+0x514], R11 ;  /* 0x0005140b01007387 */ /* 0x000fe80000100800 */
[----:B------:R1:W-:Y:S04]  /*1ce60*/  STL [R1+0x4f0], R43 ;  /* 0x0004f02b01007387 */ /* 0x0003e80000100800 */
[----:B------:R2:W-:Y:S04]  /*1ce70*/  LDGSTS.E [R4+0x20a00], [R6.64], P4 ;  /* 0x20a0000006047fae */ /* 0x0005e8000a121844 */
[----:B------:R-:W5:Y:S01]  /*1ce80*/  LDL.LU R13, [R1+0x5d4] ;  /* 0x0005d400010d7983 */ /* 0x000f620000300800 */
[----:B--2---:R-:W-:-:S03]  /*1ce90*/  IMAD.MOV.U32 R7, RZ, RZ, R43 ;  /* 0x000000ffff077224 */ /* 0x004fc600078e002b */
[----:B-1----:R-:W2:Y:S01]  /*1cea0*/  LDL.LU R43, [R1+0x5b0] ;  /* 0x0005b000012b7983 */ /* 0x002ea20000300800 */
[----:B------:R-:W-:-:S05]  /*1ceb0*/  IMAD.MOV.U32 R6, RZ, RZ, R8 ;  /* 0x000000ffff067224 */ /* 0x000fca00078e0008 */
[----:B------:R1:W-:Y:S02]  /*1cec0*/  LDGSTS.E [R4+0x21200], [R6.64], P4 ;  /* 0x2120000006047fae */ /* 0x0003e4000a121844 */
[----:B-1----:R-:W-:Y:S01]  /*1ced0*/  IMAD.MOV.U32 R6, RZ, RZ, R11 ;  /* 0x000000ffff067224 */ /* 0x002fe200078e000b */
[----:B---3--:R-:W-:Y:S01]  /*1cee0*/  IADD3 R10, P0, R10, R15, RZ ;  /* 0x0000000f0a0a7210 */ /* 0x008fe20007f1e0ff */
[----:B------:R-:W-:-:S04]  /*1cef0*/  IMAD.X R47, R47, 0x1, R2, P1 ;  /* 0x000000012f2f7824 */ /* 0x000fc800008e0602 */
[----:B------:R-:W-:Y:S04]  /*1cf00*/  STL [R1+0x534], R10 ;  /* 0x0005340a01007387 */ /* 0x000fe80000100800 */
[----:B------:R1:W-:Y:S04]  /*1cf10*/  STL [R1+0x510], R47 ;  /* 0x0005102f01007387 */ /* 0x0003e80000100800 */
[----:B------:R-:W3:Y:S04]  /*1cf20*/  LDL.LU R8, [R1+0x5f4] ;  /* 0x0005f40001087983 */ /* 0x000ee80000300800 */
[----:B------:R-:W3:Y:S01]  /*1cf30*/  LDL.LU R48, [R1+0x5d0] ;  /* 0x0005d00001307983 */ /* 0x000ee20000300800 */
[----:B----4-:R-:W-:Y:S01]  /*1cf40*/  IADD3 R9, P1, R9, R15, RZ ;  /* 0x0000000f09097210 */ /* 0x010fe20007f3e0ff */
[----:B------:R-:W-:Y:S01]  /*1cf50*/  IMAD.MOV.U32 R7, RZ, RZ, R47 ;  /* 0x000000ffff077224 */ /* 0x000fe200078e002f */
[----:B------:R-:W-:-:S03]  /*1cf60*/  IADD3.X R44, R44, R2, RZ, P0, !PT ;  /* 0x000000022c2c7210 */ /* 0x000fc600007fe4ff */
[----:B------:R-:W-:Y:S04]  /*1cf70*/  STL [R1+0x554], R9 ;  /* 0x0005540901007387 */ /* 0x000fe80000100800 */
[----:B------:R-:W-:Y:S04]  /*1cf80*/  STL [R1+0x530], R44 ;  /* 0x0005302c01007387 */ /* 0x000fe80000100800 */
[----:B------:R-:W4:Y:S04]  /*1cf90*/  LDL.LU R11, [R1+0x614] ;  /* 0x00061400010b7983 */ /* 0x000f280000300800 */
[----:B------:R1:W-:Y:S04]  /*1cfa0*/  LDGSTS.E [R4+0x21a00], [R6.64], P4 ;  /* 0x21a0000006047fae */ /* 0x0003e8000a121844 */
[----:B-1----:R-:W4:Y:S01]  /*1cfb0*/  LDL.LU R47, [R1+0x5f0] ;  /* 0x0005f000012f7983 */ /* 0x002f220000300800 */
[----:B------:R-:W-:Y:S01]  /*1cfc0*/  IADD3 R14, P0, R14, R15, RZ ;  /* 0x0000000f0e0e7210 */ /* 0x000fe20007f1e0ff */
[----:B------:R-:W-:Y:S01]  /*1cfd0*/  IMAD.MOV.U32 R6, RZ, RZ, R10 ;  /* 0x000000ffff067224 */ /* 0x000fe200078e000a */
[----:B------:R-:W-:-:S03]  /*1cfe0*/  MOV R7, R44 ;  /* 0x0000002c00077202 */ /* 0x000fc60000000f00 */
[----:B------:R-:W-:Y:S04]  /*1cff0*/  STL [R1+0x574], R14 ;  /* 0x0005740e01007387 */ /* 0x000fe80000100800 */
[----:B------:R1:W-:Y:S01]  /*1d000*/  LDGSTS.E [R4+0x22200], [R6.64], P4 ;  /* 0x2220000006047fae */ /* 0x0003e2000a121844 */
[----:B------:R-:W-:-:S05]  /*1d010*/  IMAD.X R41, R41, 0x1, R2, P1 ;  /* 0x0000000129297824 */ /* 0x000fca00008e0602 */
[----:B------:R1:W-:Y:S02]  /*1d020*/  STL [R1+0x550], R41 ;  /* 0x0005502901007387 */ /* 0x0003e40000100800 */
[----:B-1----:R-:W-:Y:S02]  /*1d030*/  IMAD.MOV.U32 R7, RZ, RZ, R41 ;  /* 0x000000ffff077224 */ /* 0x002fe400078e0029 */
[----:B------:R-:W4:Y:S01]  /*1d040*/  LDL.LU R10, [R1+0x634] ;  /* 0x00063400010a7983 */ /* 0x000f220000300800 */
[----:B------:R-:W-:-:S03]  /*1d050*/  IMAD.X R42, R42, 0x1, R2, P0 ;  /* 0x000000012a2a7824 */ /* 0x000fc600000e0602 */
[----:B------:R-:W4:Y:S01]  /*1d060*/  LDL.LU R41, [R1+0x610] ;  /* 0x0006100001297983 */ /* 0x000f220000300800 */
[----:B------:R-:W-:Y:S01]  /*1d070*/  IADD3 R40, P1, R40, R15, RZ ;  /* 0x0000000f28287210 */ /* 0x000fe20007f3e0ff */
[----:B------:R-:W-:-:S04]  /*1d080*/  IMAD.MOV.U32 R6, RZ, RZ, R9 ;  /* 0x000000ffff067224 */ /* 0x000fc800078e0009 */
[----:B------:R-:W-:Y:S04]  /*1d090*/  STL [R1+0x594], R40 ;  /* 0x0005942801007387 */ /* 0x000fe80000100800 */
[----:B------:R1:W-:Y:S04]  /*1d0a0*/  STL [R1+0x570], R42 ;  /* 0x0005702a01007387 */ /* 0x0003e80000100800 */
[----:B------:R-:W4:Y:S04]  /*1d0b0*/  LDL.LU R44, [R1+0x630] ;  /* 0x00063000012c7983 */ /* 0x000f280000300800 */
[----:B------:R-:W4:Y:S01]  /*1d0c0*/  LDL.LU R9, [R1+0x654] ;  /* 0x0006540001097983 */ /* 0x000f220000300800 */
[----:B-----5:R-:W-:Y:S01]  /*1d0d0*/  IADD3 R5, P0, R5, R15, RZ ;  /* 0x0000000f05057210 */ /* 0x020fe20007f1e0ff */
[----:B------:R-:W-:-:S02]  /*1d0e0*/  IMAD.X R3, R3, 0x1, R2, P1 ;  /* 0x0000000103037824 */ /* 0x000fc400008e0602 */
[----:B------:R5:W-:Y:S02]  /*1d0f0*/  LDGSTS.E [R4+0x22a00], [R6.64], P4 ;  /* 0x22a0000006047fae */ /* 0x000be4000a121844 */
[----:B-----5:R-:W-:Y:S02]  /*1d100*/  IMAD.MOV.U32 R7, RZ, RZ, R42 ;  /* 0x000000ffff077224 */ /* 0x020fe400078e002a */
[----:B-1----:R-:W5:Y:S01]  /*1d110*/  LDL.LU R42, [R1+0x650] ;  /* 0x00065000012a7983 */ /* 0x002f620000300800 */
[----:B------:R-:W-:-:S03]  /*1d120*/  MOV R6, R14 ;  /* 0x0000000e00067202 */ /* 0x000fc60000000f00 */
[----:B------:R-:W-:Y:S04]  /*1d130*/  STL [R1+0x5b4], R5 ;  /* 0x0005b40501007387 */ /* 0x000fe80000100800 */
[----:B------:R1:W-:Y:S04]  /*1d140*/  STL [R1+0x590], R3 ;  /* 0x0005900301007387 */ /* 0x0003e80000100800 */
[----:B------:R-:W5:Y:S01]  /*1d150*/  LDL.LU R14, [R1+0x674] ;  /* 0x00067400010e7983 */ /* 0x000f620000300800 */
[----:B------:R-:W-:-:S03]  /*1d160*/  IADD3 R13, P1, R13, R15, RZ ;  /* 0x0000000f0d0d7210 */ /* 0x000fc60007f3e0ff */
[----:B------:R1:W-:Y:S01]  /*1d170*/  LDGSTS.E [R4+0x23200], [R6.64], P4 ;  /* 0x2320000006047fae */ /* 0x0003e2000a121844 */
[----:B--2---:R-:W-:Y:S02]  /*1d180*/  IMAD.X R43, R43, 0x1, R2, P0 ;  /* 0x000000012b2b7824 */ /* 0x004fe400000e0602 */
[----:B-1----:R-:W-:Y:S02]  /*1d190*/  IMAD.MOV.U32 R6, RZ, RZ, R40 ;  /* 0x000000ffff067224 */ /* 0x002fe400078e0028 */
[----:B------:R-:W2:Y:S01]  /*1d1a0*/  LDL.LU R40, [R1+0x670] ;  /* 0x0006700001287983 */ /* 0x000ea20000300800 */
[----:B------:R-:W-:-:S03]  /*1d1b0*/  IMAD.MOV.U32 R7, RZ, RZ, R3 ;  /* 0x000000ffff077224 */ /* 0x000fc600078e0003 */
[----:B------:R-:W-:Y:S04]  /*1d1c0*/  STL [R1+0x5d4], R13 ;  /* 0x0005d40d01007387 */ /* 0x000fe80000100800 */
[----:B------:R1:W-:Y:S04]  /*1d1d0*/  STL [R1+0x5b0], R43 ;  /* 0x0005b02b01007387 */ /* 0x0003e80000100800 */
[----:B------:R-:W2:Y:S04]  /*1d1e0*/  LDL.LU R3, [R1+0x694] ;  /* 0x0006940001037983 */ /* 0x000ea80000300800 */
[----:B------:R1:W-:Y:S02]  /*1d1f0*/  LDGSTS.E [R4+0x23a00], [R6.64], P4 ;  /* 0x23a0000006047fae */ /* 0x0003e4000a121844 */
[----:B-1----:R-:W-:-:S02]  /*1d200*/  IMAD.MOV.U32 R7, RZ, RZ, R43 ;  /* 0x000000ffff077224 */ /* 0x002fc400078e002b */
[----:B------:R-:W2:Y:S01]  /*1d210*/  LDL.LU R43, [R1+0x690] ;  /* 0x00069000012b7983 */ /* 0x000ea20000300800 */
[----:B------:R-:W-:-:S05]  /*1d220*/  IMAD.MOV.U32 R6, RZ, RZ, R5 ;  /* 0x000000ffff067224 */ /* 0x000fca00078e0005 */
[----:B------:R1:W-:Y:S02]  /*1d230*/  LDGSTS.E [R4+0x24200], [R6.64], P4 ;  /* 0x2420000006047fae */ /* 0x0003e4000a121844 */
[----:B-1----:R-:W-:Y:S01]  /*1d240*/  IMAD.MOV.U32 R6, RZ, RZ, R13 ;  /* 0x000000ffff067224 */ /* 0x002fe200078e000d */
[----:B---3--:R-:W-:Y:S02]  /*1d250*/  IADD3 R8, P0, R8, R15, RZ ;  /* 0x0000000f08087210 */ /* 0x008fe40007f1e0ff */
[----:B------:R-:W-:-:S03]  /*1d260*/  IADD3.X R48, R48, R2, RZ, P1, !PT ;  /* 0x0000000230307210 */ /* 0x000fc60000ffe4ff */
[----:B------:R1:W-:Y:S04]  /*1d270*/  STL [R1+0x5f4], R8 ;  /* 0x0005f40801007387 */ /* 0x0003e80000100800 */
[----:B------:R-:W-:Y:S04]  /*1d280*/  STL [R1+0x5d0], R48 ;  /* 0x0005d03001007387 */ /* 0x000fe80000100800 */
[----:B------:R-:W3:Y:S01]  /*1d290*/  LDL.LU R5, [R1+0x4bc] ;  /* 0x0004bc0001057983 */ /* 0x000ee20000300800 */
[----:B------:R-:W-:-:S03]  /*1d2a0*/  MOV R7, R48 ;  /* 0x0000003000077202 */ /* 0x000fc60000000f00 */
[----:B------:R-:W3:Y:S01]  /*1d2b0*/  LDL.LU R49, [R1+0x4b8] ;  /* 0x0004b80001317983 */ /* 0x000ee20000300800 */
[----:B----4-:R-:W-:-:S03]  /*1d2c0*/  IADD3 R11, P1, R11, R15, RZ ;  /* 0x0000000f0b0b7210 */ /* 0x010fc60007f3e0ff */
[----:B------:R4:W-:Y:S01]  /*1d2d0*/  LDGSTS.E [R4+0x24a00], [R6.64], P4 ;  /* 0x24a0000006047fae */ /* 0x0009e2000a121844 */
[----:B------:R-:W-:-:S03]  /*1d2e0*/  IMAD.X R47, R47, 0x1, R2, P0 ;  /* 0x000000012f2f7824 */ /* 0x000fc600000e0602 */
[----:B------:R-:W-:Y:S04]  /*1d2f0*/  STL [R1+0x614], R11 ;  /* 0x0006140b01007387 */ /* 0x000fe80000100800 */
[----:B------:R-:W-:Y:S01]  /*1d300*/  STL [R1+0x5f0], R47 ;  /* 0x0005f02f01007387 */ /* 0x000fe20000100800 */
[----:B----4-:R-:W-:Y:S02]  /*1d310*/  IMAD.MOV.U32 R6, RZ, RZ, R8 ;  /* 0x000000ffff067224 */ /* 0x010fe400078e0008 */
[----:B------:R-:W-:Y:S01]  /*1d320*/  IMAD.MOV.U32 R7, RZ, RZ, R47 ;  /* 0x000000ffff077224 */ /* 0x000fe200078e002f */
[----:B------:R-:W4:Y:S04]  /*1d330*/  LDL.LU R13, [R1+0x4dc] ;  /* 0x0004dc00010d7983 */ /* 0x000f280000300800 */
[----:B-1----:R-:W4:Y:S04]  /*1d340*/  LDL.LU R8, [R1+0x4fc] ;  /* 0x0004fc0001087983 */ /* 0x002f280000300800 */
[----:B------:R1:W-:Y:S01]  /*1d350*/  LDGSTS.E [R4+0x25200], [R6.64], P4 ;  /* 0x2520000006047fae */ /* 0x0003e2000a121844 */
[----:B------:R-:W-:-:S02]  /*1d360*/  IADD3 R10, P0, R10, R15, RZ ;  /* 0x0000000f0a0a7210 */ /* 0x000fc40007f1e0ff */
[----:B-1----:R-:W-:Y:S01]  /*1d370*/  MOV R6, R11 ;  /* 0x0000000b00067202 */ /* 0x002fe20000000f00 */
[--C-:B------:R-:W-:Y:S02]  /*1d380*/  IMAD.X R41, R41, 0x1, R2.reuse, P1 ;  /* 0x0000000129297824 */ /* 0x100fe400008e0602 */
[----:B------:R-:W-:Y:S02]  /*1d390*/  STL [R1+0x634], R10 ;  /* 0x0006340a01007387 */ /* 0x000fe40000100800 */
[----:B------:R-:W-:Y:S02]  /*1d3a0*/  IMAD.MOV.U32 R7, RZ, RZ, R41 ;  /* 0x000000ffff077224 */ /* 0x000fe400078e0029 */
[----:B------:R1:W-:Y:S04]  /*1d3b0*/  STL [R1+0x610], R41 ;  /* 0x0006102901007387 */ /* 0x0003e80000100800 */
[----:B------:R1:W-:Y:S01]  /*1d3c0*/  LDGSTS.E [R4+0x25a00], [R6.64], P4 ;  /* 0x25a0000006047fae */ /* 0x0003e2000a121844 */
[----:B------:R-:W-:-:S03]  /*1d3d0*/  IMAD.X R44, R44, 0x1, R2, P0 ;  /* 0x000000012c2c7824 */ /* 0x000fc600000e0602 */
[----:B-1----:R-:W4:Y:S01]  /*1d3e0*/  LDL.LU R41, [R1+0x4d8] ;  /* 0x0004d80001297983 */ /* 0x002f220000300800 */
[----:B------:R-:W-:Y:S01]  /*1d3f0*/  IADD3 R9, P1, R9, R15, RZ ;  /* 0x0000000f09097210 */ /* 0x000fe20007f3e0ff */
[----:B------:R-:W-:-:S04]  /*1d400*/  IMAD.MOV.U32 R7, RZ, RZ, R44 ;  /* 0x000000ffff077224 */ /* 0x000fc800078e002c */
[----:B------:R-:W-:Y:S04]  /*1d410*/  STL [R1+0x654], R9 ;  /* 0x0006540901007387 */ /* 0x000fe80000100800 */
[----:B------:R1:W-:Y:S04]  /*1d420*/  STL [R1+0x630], R44 ;  /* 0x0006302c01007387 */ /* 0x0003e80000100800 */
[----:B------:R-:W4:Y:S04]  /*1d430*/  LDL.LU R11, [R1+0x51c] ;  /* 0x00051c00010b7983 */ /* 0x000f280000300800 */
[----:B-1----:R-:W4:Y:S01]  /*1d440*/  LDL.LU R44, [R1+0x4f8] ;  /* 0x0004f800012c7983 */ /* 0x002f220000300800 */
[----:B-----5:R-:W-:-:S02]  /*1d450*/  IMAD.X R42, R42, 0x1, R2, P1 ;  /* 0x000000012a2a7824 */ /* 0x020fc400008e0602 */
[----:B------:R-:W-:-:S05]  /*1d460*/  IMAD.MOV.U32 R6, RZ, RZ, R10 ;  /* 0x000000ffff067224 */ /* 0x000fca00078e000a */
[----:B------:R1:W-:Y:S01]  /*1d470*/  LDGSTS.E [R4+0x26200], [R6.64], P4 ;  /* 0x2620000006047fae */ /* 0x0003e2000a121844 */
[----:B------:R-:W-:-:S05]  /*1d480*/  IADD3 R14, P0, R14, R15, RZ ;  /* 0x0000000f0e0e7210 */ /* 0x000fca0007f1e0ff */
[----:B------:R-:W-:Y:S04]  /*1d490*/  STL [R1+0x674], R14 ;  /* 0x0006740e01007387 */ /* 0x000fe80000100800 */
[----:B------:R5:W-:Y:S04]  /*1d4a0*/  STL [R1+0x650], R42 ;  /* 0x0006502a01007387 */ /* 0x000be80000100800 */
[----:B------:R-:W4:Y:S04]  /*1d4b0*/  LDL.LU R10, [R1+0x53c] ;  /* 0x00053c00010a7983 */ /* 0x000f280000300800 */
[----:B------:R-:W4:Y:S01]  /*1d4c0*/  LDL.LU R48, [R1+0x518] ;  /* 0x0005180001307983 */ /* 0x000f220000300800 */
[----:B--2---:R-:W-:Y:S01]  /*1d4d0*/  IADD3.X R40, R40, R2, RZ, P0, !PT ;  /* 0x0000000228287210 */ /* 0x004fe200007fe4ff */
[----:B-1----:R-:W-:-:S02]  /*1d4e0*/  IMAD.MOV.U32 R6, RZ, RZ, R9 ;  /* 0x000000ffff067224 */ /* 0x002fc400078e0009 */
[----:B------:R-:W-:Y:S01]  /*1d4f0*/  IMAD.MOV.U32 R7, RZ, RZ, R42 ;  /* 0x000000ffff077224 */ /* 0x000fe200078e002a */
[----:B------:R-:W1:Y:S04]  /*1d500*/  S2R R52, SR_TID.X ;  /* 0x0000000000347919 */ /* 0x000e680000002100 */
[----:B------:R2:W-:Y:S01]  /*1d510*/  LDGSTS.E [R4+0x26a00], [R6.64], P4 ;  /* 0x26a0000006047fae */ /* 0x0005e2000a121844 */
[----:B------:R-:W-:-:S05]  /*1d520*/  IADD3 R3, P1, R3, R15, RZ ;  /* 0x0000000f03037210 */ /* 0x000fca0007f3e0ff */
[----:B------:R-:W-:Y:S04]  /*1d530*/  STL [R1+0x694], R3 ;  /* 0x0006940301007387 */ /* 0x000fe80000100800 */
[----:B------:R1:W-:Y:S04]  /*1d540*/  STL [R1+0x670], R40 ;  /* 0x0006702801007387 */ /* 0x0003e80000100800 */
[----:B------:R-:W4:Y:S04]  /*1d550*/  LDL.LU R9, [R1+0x55c] ;  /* 0x00055c0001097983 */ /* 0x000f280000300800 */
[----:B-----5:R-:W5:Y:S01]  /*1d560*/  LDL.LU R42, [R1+0x538] ;  /* 0x00053800012a7983 */ /* 0x020f620000300800 */
[----:B--2---:R-:W-:Y:S01]  /*1d570*/  IMAD.MOV.U32 R6, RZ, RZ, R14 ;  /* 0x000000ffff067224 */ /* 0x004fe200078e000e */
[----:B------:R-:W-:Y:S01]  /*1d580*/  MOV R7, R40 ;  /* 0x0000002800077202 */ /* 0x000fe20000000f00 */
[----:B------:R-:W-:Y:S01]  /*1d590*/  IMAD.X R43, R43, 0x1, R2, P1 ;  /* 0x000000012b2b7824 */ /* 0x000fe200008e0602 */
[----:B-1----:R-:W-:-:S03]  /*1d5a0*/  LOP3.LUT R40, R52, 0x3f, RZ, 0xc0, !PT ;  /* 0x0000003f34287812 */ /* 0x002fc600078ec0ff */
[----:B------:R1:W-:Y:S02]  /*1d5b0*/  LDGSTS.E [R4+0x27200], [R6.64], P4 ;  /* 0x2720000006047fae */ /* 0x0003e4000a121844 */
[----:B-1----:R-:W-:Y:S02]  /*1d5c0*/  IMAD.MOV.U32 R7, RZ, RZ, R43 ;  /* 0x000000ffff077224 */ /* 0x002fe400078e002b */
[----:B------:R-:W-:Y:S02]  /*1d5d0*/  IMAD.MOV.U32 R6, RZ, RZ, R3 ;  /* 0x000000ffff067224 */ /* 0x000fe400078e0003 */
[----:B------:R-:W-:-:S03]  /*1d5e0*/  IMAD.SHL.U32 R3, R40, 0x4, RZ ;  /* 0x0000000428037824 */ /* 0x000fc600078e00ff */
[----:B------:R1:W-:Y:S01]  /*1d5f0*/  LDGSTS.E [R4+0x27a00], [R6.64], P4 ;  /* 0x27a0000006047fae */ /* 0x0003e2000a121844 */
[----:B---3--:R-:W-:-:S05]  /*1d600*/  IADD3 R5, P0, R5, R15, RZ ;  /* 0x0000000f05057210 */ /* 0x008fca0007f1e0ff */
[----:B------:R-:W-:Y:S04]  /*1d610*/  STL [R1+0x4bc], R5 ;  /* 0x0004bc0501007387 */ /* 0x000fe80000100800 */
[----:B------:R2:W-:Y:S01]  /*1d620*/  STL [R1+0x690], R43 ;  /* 0x0006902b01007387 */ /* 0x0005e20000100800 */
[----:B------:R-:W-:-:S03]  /*1d630*/  IMAD.X R49, R49, 0x1, R2, P0 ;  /* 0x0000000131317824 */ /* 0x000fc600000e0602 */
[----:B------:R-:W3:Y:S04]  /*1d640*/  LDL.LU R14, [R1+0x57c] ;  /* 0x00057c00010e7983 */ /* 0x000ee80000300800 */
[----:B------:R-:W3:Y:S01]  /*1d650*/  LDL.LU R40, [R1+0x558] ;  /* 0x0005580001287983 */ /* 0x000ee20000300800 */
[----:B--2---:R-:W-:-:S04]  /*1d660*/  SHF.R.S32.HI R43, RZ, 0x6, R52 ;  /* 0x00000006ff2b7819 */ /* 0x004fc80000011434 */
[----:B------:R-:W-:Y:S02]  /*1d670*/  SGXT R43, R43, 0x1 ;  /* 0x000000012b2b781a */ /* 0x000fe40000000200 */
[----:B----4-:R-:W-:Y:S02]  /*1d680*/  IADD3 R13, P1, R13, R15, RZ ;  /* 0x0000000f0d0d7210 */ /* 0x010fe40007f3e0ff */
[----:B------:R-:W-:-:S03]  /*1d690*/  LOP3.LUT R3, R3, 0x110, R43, 0x78, !PT ;  /* 0x0000011003037812 */ /* 0x000fc600078e782b */
[----:B------:R-:W-:Y:S01]  /*1d6a0*/  STL [R1+0x4dc], R13 ;  /* 0x0004dc0d01007387 */ /* 0x000fe20000100800 */
[----:B------:R-:W-:-:S03]  /*1d6b0*/  LOP3.LUT R3, R3, 0x40, RZ, 0x3c, !PT ;  /* 0x0000004003037812 */ /* 0x000fc600078e3cff */
[----:B------:R-:W-:Y:S01]  /*1d6c0*/  STL [R1+0x4b8], R49 ;  /* 0x0004b83101007387 */ /* 0x000fe20000100800 */
[----:B------:R-:W-:Y:S01]  /*1d6d0*/  IADD3 R8, P0, R8, R15, RZ ;  /* 0x0000000f08087210 */ /* 0x000fe20007f1e0ff */
[----:B-1----:R-:W-:Y:S02]  /*1d6e0*/  IMAD.MOV.U32 R4, RZ, RZ, R5 ;  /* 0x000000ffff047224 */ /* 0x002fe400078e0005 */
[----:B------:R-:W2:Y:S01]  /*1d6f0*/  LDL.LU R47, [R1+0x578] ;  /* 0x00057800012f7983 */ /* 0x000ea20000300800 */
[----:B------:R-:W-:Y:S01]  /*1d700*/  LEA R3, R45, R3, 0xf ;  /* 0x000000032d037211 */ /* 0x000fe200078e78ff */
[----:B------:R-:W-:Y:S02]  /*1d710*/  IMAD.MOV.U32 R5, RZ, RZ, R49 ;  /* 0x000000ffff057224 */ /* 0x000fe400078e0031 */
[----:B------:R-:W4:Y:S04]  /*1d720*/  LDL.LU R43, [R1+0x59c] ;  /* 0x00059c00012b7983 */ /* 0x000f280000300800 */
[----:B------:R-:W4:Y:S04]  /*1d730*/  LDL.LU R6, [R1+0x598] ;  /* 0x0005980001067983 */ /* 0x000f280000300800 */
[----:B------:R-:W-:Y:S04]  /*1d740*/  STL [R1+0x4fc], R8 ;  /* 0x0004fc0801007387 */ /* 0x000fe80000100800 */
[----:B------:R1:W-:Y:S01]  /*1d750*/  LDGSTS.E [R3+0x20400], [R4.64], P4 ;  /* 0x2040000004037fae */ /* 0x0003e2000a121844 */
[----:B------:R-:W-:-:S05]  /*1d760*/  IMAD.X R41, R41, 0x1, R2, P1 ;  /* 0x0000000129297824 */ /* 0x000fca00008e0602 */
[----:B------:R1:W-:Y:S02]  /*1d770*/  STL [R1+0x4d8], R41 ;  /* 0x0004d82901007387 */ /* 0x0003e40000100800 */
[----:B-1----:R-:W-:Y:S02]  /*1d780*/  IMAD.MOV.U32 R5, RZ, RZ, R41 ;  /* 0x000000ffff057224 */ /* 0x002fe400078e0029 */
[----:B------:R-:W4:Y:S01]  /*1d790*/  LDL.LU R7, [R1+0x5bc] ;  /* 0x0005bc0001077983 */ /* 0x000f220000300800 */
[----:B------:R-:W-:-:S03]  /*1d7a0*/  MOV R4, R13 ;  /* 0x0000000d00047202 */ /* 0x000fc60000000f00 */
[----:B------:R-:W4:Y:S01]  /*1d7b0*/  LDL.LU R41, [R1+0x5b8] ;  /* 0x0005b80001297983 */ /* 0x000f220000300800 */
[----:B------:R-:W-:-:S03]  /*1d7c0*/  IADD3 R11, P1, R11, R15, RZ ;  /* 0x0000000f0b0b7210 */ /* 0x000fc60007f3e0ff */
[----:B------:R1:W-:Y:S01]  /*1d7d0*/  LDGSTS.E [R3+0x20c00], [R4.64], P4 ;  /* 0x20c0000004037fae */ /* 0x0003e2000a121844 */
[----:B------:R-:W-:-:S03]  /*1d7e0*/  IMAD.X R44, R44, 0x1, R2, P0 ;  /* 0x000000012c2c7824 */ /* 0x000fc600000e0602 */
[----:B------:R-:W-:Y:S04]  /*1d7f0*/  STL [R1+0x51c], R11 ;  /* 0x00051c0b01007387 */ /* 0x000fe80000100800 */
[----:B------:R1:W-:Y:S04]  /*1d800*/  STL [R1+0x4f8], R44 ;  /* 0x0004f82c01007387 */ /* 0x0003e80000100800 */
[----:B------:R-:W4:Y:S01]  /*1d810*/  LDL.LU R13, [R1+0x5dc] ;  /* 0x0005dc00010d7983 */ /* 0x000f220000300800 */
[----:B-1----:R-:W-:Y:S02]  /*1d820*/  IMAD.MOV.U32 R5, RZ, RZ, R44 ;  /* 0x000000ffff057224 */ /* 0x002fe400078e002c */
[----:B------:R-:W-:Y:S01]  /*1d830*/  IMAD.MOV.U32 R4, RZ, RZ, R8 ;  /* 0x000000ffff047224 */ /* 0x000fe200078e0008 */
[----:B------:R-:W4:Y:S04]  /*1d840*/  LDL.LU R44, [R1+0x5d8] ;  /* 0x0005d800012c7983 */ /* 0x000f280000300800 */
[----:B------:R1:W-:Y:S01]  /*1d850*/  LDGSTS.E [R3+0x21400], [R4.64], P4 ;  /* 0x2140000004037fae */ /* 0x0003e2000a121844 */
[----:B------:R-:W-:Y:S01]  /*1d860*/  IADD3 R10, P0, R10, R15, RZ ;  /* 0x0000000f0a0a7210 */ /* 0x000fe20007f1e0ff */
[----:B------:R-:W-:-:S04]  /*1d870*/  IMAD.X R48, R48, 0x1, R2, P1 ;  /* 0x0000000130307824 */ /* 0x000fc800008e0602 */
[----:B------:R-:W-:Y:S04]  /*1d880*/  STL [R1+0x53c], R10 ;  /* 0x00053c0a01007387 */ /* 0x000fe80000100800 */
[----:B------:R-:W-:Y:S04]  /*1d890*/  STL [R1+0x518], R48 ;  /* 0x0005183001007387 */ /* 0x000fe80000100800 */
[----:B------:R-:W4:Y:S01]  /*1d8a0*/  LDL.LU R8, [R1+0x5fc] ;  /* 0x0005fc0001087983 */ /* 0x000f220000300800 */
[----:B-1----:R-:W-:Y:S02]  /*1d8b0*/  IMAD.MOV.U32 R4, RZ, RZ, R11 ;  /* 0x000000ffff047224 */ /* 0x002fe400078e000b */
[----:B------:R-:W-:Y:S01]  /*1d8c0*/  IMAD.MOV.U32 R5, RZ, RZ, R48 ;  /* 0x000000ffff057224 */ /* 0x000fe200078e0030 */
[----:B------:R-:W4:Y:S04]  /*1d8d0*/  LDL.LU R11, [R1+0x61c] ;  /* 0x00061c00010b7983 */ /* 0x000f280000300800 */
[----:B------:R1:W-:Y:S01]  /*1d8e0*/  LDGSTS.E [R3+0x21c00], [R4.64], P4 ;  /* 0x21c0000004037fae */ /* 0x0003e2000a121844 */
[----:B------:R-:W-:-:S02]  /*1d8f0*/  IADD3 R9, P1, R9, R15, RZ ;  /* 0x0000000f09097210 */ /* 0x000fc40007f3e0ff */
[----:B-----5:R-:W-:-:S03]  /*1d900*/  IADD3.X R42, R42, R2, RZ, P0, !PT ;  /* 0x000000022a2a7210 */ /* 0x020fc600007fe4ff */
[----:B------:R-:W-:Y:S01]  /*1d910*/  STL [R1+0x55c], R9 ;  /* 0x00055c0901007387 */ /* 0x000fe20000100800 */
[----:B-1----:R-:W-:-:S03]  /*1d920*/  MOV R5, R42 ;  /* 0x0000002a00057202 */ /* 0x002fc60000000f00 */
[----:B------:R1:W-:Y:S04]  /*1d930*/  STL [R1+0x538], R42 ;  /* 0x0005382a01007387 */ /* 0x0003e80000100800 */
[----:B-1----:R-:W5:Y:S01]  /*1d940*/  LDL.LU R42, [R1+0x5f8] ;  /* 0x0005f800012a7983 */ /* 0x002f620000300800 */
[----:B------:R-:W-:-:S05]  /*1d950*/  IMAD.MOV.U32 R4, RZ, RZ, R10 ;  /* 0x000000ffff047224 */ /* 0x000fca00078e000a */
[----:B------:R1:W-:Y:S02]  /*1d960*/  LDGSTS.E [R3+0x22400], [R4.64], P4 ;  /* 0x2240000004037fae */ /* 0x0003e4000a121844 */
[----:B-1----:R-:W-:Y:S01]  /*1d970*/  IMAD.MOV.U32 R4, RZ, RZ, R9 ;  /* 0x000000ffff047224 */ /* 0x002fe200078e0009 */
[----:B---3--:R-:W-:Y:S01]  /*1d980*/  IADD3 R14, P0, R14, R15, RZ ;  /* 0x0000000f0e0e7210 */ /* 0x008fe20007f1e0ff */
[----:B------:R-:W-:-:S04]  /*1d990*/  IMAD.X R40, R40, 0x1, R2, P1 ;  /* 0x0000000128287824 */ /* 0x000fc800008e0602 */
[----:B------:R-:W-:Y:S01]  /*1d9a0*/  STL [R1+0x57c], R14 ;  /* 0x00057c0e01007387 */ /* 0x000fe20000100800 */
[----:B------:R-:W-:-:S03]  /*1d9b0*/  IMAD.MOV.U32 R5, RZ, RZ, R40 ;  /* 0x000000ffff057224 */ /* 0x000fc600078e0028 */
[----:B------:R1:W-:Y:S04]  /*1d9c0*/  STL [R1+0x558], R40 ;  /* 0x0005582801007387 */ /* 0x0003e80000100800 */
[----:B------:R-:W3:Y:S04]  /*1d9d0*/  LDL.LU R10, [R1+0x63c] ;  /* 0x00063c00010a7983 */ /* 0x000ee80000300800 */
[----:B------:R4:W-:Y:S04]  /*1d9e0*/  LDGSTS.E [R3+0x22c00], [R4.64], P4 ;  /* 0x22c0000004037fae */ /* 0x0009e8000a121844 */
[----:B-1----:R-:W3:Y:S01]  /*1d9f0*/  LDL.LU R40, [R1+0x618] ;  /* 0x0006180001287983 */ /* 0x002ee20000300800 */
[----:B--2---:R-:W-:Y:S01]  /*1da00*/  IMAD.X R47, R47, 0x1, R2, P0 ;  /* 0x000000012f2f7824 */ /* 0x004fe200000e0602 */
[----:B----4-:R-:W-:-:S05]  /*1da10*/  IADD3 R43, P1, R43, R15, RZ ;  /* 0x0000000f2b2b7210 */ /* 0x010fca0007f3e0ff */
[----:B------:R-:W-:Y:S01]  /*1da20*/  STL [R1+0x59c], R43 ;  /* 0x00059c2b01007387 */ /* 0x000fe20000100800 */
[----:B------:R-:W-:-:S03]  /*1da30*/  IMAD.X R6, R6, 0x1, R2, P1 ;  /* 0x0000000106067824 */ /* 0x000fc600008e0602 */
[----:B------:R-:W-:Y:S04]  /*1da40*/  STL [R1+0x578], R47 ;  /* 0x0005782f01007387 */ /* 0x000fe80000100800 */
[----:B------:R-:W2:Y:S04]  /*1da50*/  LDL.LU R9, [R1+0x65c] ;  /* 0x00065c0001097983 */ /* 0x000ea80000300800 */
[----:B------:R-:W4:Y:S01]  /*1da60*/  LDL.LU R49, [R1+0x638] ;  /* 0x0006380001317983 */ /* 0x000f220000300800 */
[----:B------:R-:W-:Y:S01]  /*1da70*/  MOV R4, R14 ;  /* 0x0000000e00047202 */ /* 0x000fe20000000f00 */
[----:B------:R-:W-:-:S05]  /*1da80*/  IMAD.MOV.U32 R5, RZ, RZ, R47 ;  /* 0x000000ffff057224 */ /* 0x000fca00078e002f */
[----:B------:R1:W-:Y:S01]  /*1da90*/  LDGSTS.E [R3+0x23400], [R4.64], P4 ;  /* 0x2340000004037fae */ /* 0x0003e2000a121844 */
[----:B------:R-:W-:-:S05]  /*1daa0*/  IADD3 R7, P0, R7, R15, RZ ;  /* 0x0000000f07077210 */ /* 0x000fca0007f1e0ff */
[----:B------:R-:W-:Y:S01]  /*1dab0*/  STL [R1+0x5bc], R7 ;  /* 0x0005bc0701007387 */ /* 0x000fe20000100800 */
[----:B------:R-:W-:-:S03]  /*1dac0*/  IMAD.X R41, R41, 0x1, R2, P0 ;  /* 0x0000000129297824 */ /* 0x000fc600000e0602 */
[----:B------:R1:W-:Y:S04]  /*1dad0*/  STL [R1+0x598], R6 ;  /* 0x0005980601007387 */ /* 0x0003e80000100800 */
[----:B------:R-:W4:Y:S01]  /*1dae0*/  LDL.LU R14, [R1+0x67c] ;  /* 0x00067c00010e7983 */ /* 0x000f220000300800 */
[----:B-1----:R-:W-:-:S03]  /*1daf0*/  IMAD.MOV.U32 R5, RZ, RZ, R6 ;  /* 0x000000ffff057224 */ /* 0x002fc600078e0006 */
[----:B------:R-:W4:Y:S01]  /*1db00*/  LDL.LU R48, [R1+0x658] ;  /* 0x0006580001307983 */ /* 0x000f220000300800 */
[----:B------:R-:W-:-:S05]  /*1db10*/  IADD3 R13, P1, R13, R15, RZ ;  /* 0x0000000f0d0d7210 */ /* 0x000fca0007f3e0ff */
[----:B------:R-:W-:Y:S04]  /*1db20*/  STL [R1+0x5dc], R13 ;  /* 0x0005dc0d01007387 */ /* 0x000fe80000100800 */
[----:B------:R1:W-:Y:S04]  /*1db30*/  STL [R1+0x5b8], R41 ;  /* 0x0005b82901007387 */ /* 0x0003e80000100800 */
[----:B------:R-:W4:Y:S01]  /*1db40*/  LDL.LU R6, [R1+0x69c] ;  /* 0x00069c0001067983 */ /* 0x000f220000300800 */
[----:B------:R-:W-:-:S03]  /*1db50*/  IMAD.MOV.U32 R4, RZ, RZ, R43 ;  /* 0x000000ffff047224 */ /* 0x000fc600078e002b */
[----:B------:R-:W4:Y:S01]  /*1db60*/  LDL.LU R47, [R1+0x678] ;  /* 0x00067800012f7983 */ /* 0x000f220000300800 */
[----:B------:R-:W-:-:S03]  /*1db70*/  IADD3.X R44, R44, R2, RZ, P1, !PT ;  /* 0x000000022c2c7210 */ /* 0x000fc60000ffe4ff */
[----:B------:R1:W-:Y:S01]  /*1db80*/  LDGSTS.E [R3+0x23c00], [R4.64], P4 ;  /* 0x23c0000004037fae */ /* 0x0003e2000a121844 */
[----:B------:R-:W-:-:S05]  /*1db90*/  IADD3 R8, P0, R8, R15, RZ ;  /* 0x0000000f08087210 */ /* 0x000fca0007f1e0ff */
[----:B------:R-:W-:Y:S01]  /*1dba0*/  STL [R1+0x5fc], R8 ;  /* 0x0005fc0801007387 */ /* 0x000fe20000100800 */
[----:B-1----:R-:W-:Y:S02]  /*1dbb0*/  IMAD.MOV.U32 R4, RZ, RZ, R7 ;  /* 0x000000ffff047224 */ /* 0x002fe400078e0007 */
[----:B------:R-:W-:Y:S01]  /*1dbc0*/  IMAD.MOV.U32 R5, RZ, RZ, R41 ;  /* 0x000000ffff057224 */ /* 0x000fe200078e0029 */
[----:B------:R1:W-:Y:S04]  /*1dbd0*/  STL [R1+0x5d8], R44 ;  /* 0x0005d82c01007387 */ /* 0x0003e80000100800 */
[----:B------:R-:W4:Y:S04]  /*1dbe0*/  LDL.LU R7, [R1+0x698] ;  /* 0x0006980001077983 */ /* 0x000f280000300800 */
[----:B------:R-:W4:Y:S01]  /*1dbf0*/  LDL.LU R43, [R1+0x4c4] ;  /* 0x0004c400012b7983 */ /* 0x000f220000300800 */
[----:B------:R-:W-:-:S03]  /*1dc00*/  IADD3 R11, P1, R11, R15, RZ ;  /* 0x0000000f0b0b7210 */ /* 0x000fc60007f3e0ff */
[----:B------:R1:W-:Y:S04]  /*1dc10*/  LDGSTS.E [R3+0x24400], [R4.64], P4 ;  /* 0x2440000004037fae */ /* 0x0003e8000a121844 */
[----:B------:R-:W4:Y:S01]  /*1dc20*/  LDL.LU R41, [R1+0x4e4] ;  /* 0x0004e40001297983 */ /* 0x000f220000300800 */
[----:B-1----:R-:W-:Y:S01]  /*1dc30*/  MOV R5, R44 ;  /* 0x0000002c00057202 */ /* 0x002fe20000000f00 */
[----:B------:R-:W-:Y:S02]  /*1dc40*/  IMAD.MOV.U32 R4, RZ, RZ, R13 ;  /* 0x000000ffff047224 */ /* 0x000fe400078e000d */
[----:B------:R-:W4:Y:S01]  /*1dc50*/  LDL.LU R44, [R1+0x4c0] ;  /* 0x0004c000012c7983 */ /* 0x000f220000300800 */
[----:B-----5:R-:W-:-:S03]  /*1dc60*/  IMAD.X R42, R42, 0x1, R2, P0 ;  /* 0x000000012a2a7824 */ /* 0x020fc600000e0602 */
[----:B------:R-:W-:Y:S04]  /*1dc70*/  STL [R1+0x61c], R11 ;  /* 0x00061c0b01007387 */ /* 0x000fe80000100800 */
[----:B------:R1:W-:Y:S04]  /*1dc80*/  STL [R1+0x5f8], R42 ;  /* 0x0005f82a01007387 */ /* 0x0003e80000100800 */
[----:B------:R5:W-:Y:S04]  /*1dc90*/  LDGSTS.E [R3+0x24c00], [R4.64], P4 ;  /* 0x24c0000004037fae */ /* 0x000be8000a121844 */
[----:B------:R-:W4:Y:S01]  /*1dca0*/  LDL.LU R13, [R1+0x504] ;  /* 0x00050400010d7983 */ /* 0x000f220000300800 */
[----:B-----5:R-:W-:-:S03]  /*1dcb0*/  IMAD.MOV.U32 R5, RZ, RZ, R42 ;  /* 0x000000ffff057224 */ /* 0x020fc600078e002a */
[----:B-1----:R-:W5:Y:S01]  /*1dcc0*/  LDL.LU R42, [R1+0x4e0] ;  /* 0x0004e000012a7983 */ /* 0x002f620000300800 */
[----:B------:R-:W-:-:S05]  /*1dcd0*/  IMAD.MOV.U32 R4, RZ, RZ, R8 ;  /* 0x000000ffff047224 */ /* 0x000fca00078e0008 */
[----:B------:R1:W-:Y:S02]  /*1dce0*/  LDGSTS.E [R3+0x25400], [R4.64], P4 ;  /* 0x2540000004037fae */ /* 0x0003e4000a121844 */
[----:B-1----:R-:W-:Y:S02]  /*1dcf0*/  MOV R4, R11 ;  /* 0x0000000b00047202 */ /* 0x002fe40000000f00 */
        /* <DEDUP_REMOVED lines=8> */
[----:B--2---:R-:W-:Y:S01]  /*1dd80*/  IADD3 R9, P1, R9, R15, RZ ;  /* 0x0000000f09097210 */ /* 0x004fe20007f3e0ff */
[----:B----4-:R-:W-:-:S04]  /*1dd90*/  IMAD.X R49, R49, 0x1, R2, P0 ;  /* 0x0000000131317824 */ /* 0x010fc800000e0602 */
[----:B------:R1:W-:Y:S01]  /*1dda0*/  STL [R1+0x65c], R9 ;  /* 0x00065c0901007387 */ /* 0x0003e20000100800 */
[----:B------:R-:W-:Y:S02]  /*1ddb0*/  IMAD.MOV.U32 R4, RZ, RZ, R10 ;  /* 0x000000ffff047224 */ /* 0x000fe400078e000a */
[----:B------:R-:W-:Y:S01]  /*1ddc0*/  IMAD.MOV.U32 R5, RZ, RZ, R49 ;  /* 0x000000ffff057224 */ /* 0x000fe200078e0031 */
[----:B------:R-:W-:Y:S04]  /*1ddd0*/  STL [R1+0x638], R49 ;  /* 0x0006383101007387 */ /* 0x000fe80000100800 */
[----:B------:R-:W2:Y:S04]  /*1dde0*/  LDL.LU R11, [R1+0x544] ;  /* 0x00054400010b7983 */ /* 0x000ea80000300800 */
[----:B------:R-:W4:Y:S04]  /*1ddf0*/  LDL.LU R10, [R1+0x520] ;  /* 0x00052000010a7983 */ /* 0x000f280000300800 */
[----:B------:R1:W-:Y:S01]  /*1de00*/  LDGSTS.E [R3+0x26400], [R4.64], P4 ;  /* 0x2640000004037fae */ /* 0x0003e2000a121844 */
[----:B------:R-:W-:Y:S01]  /*1de10*/  IADD3 R14, P0, R14, R15, RZ ;  /* 0x0000000f0e0e7210 */ /* 0x000fe20007f1e0ff */
[----:B------:R-:W-:-:S02]  /*1de20*/  IMAD.X R48, R48, 0x1, R2, P1 ;  /* 0x0000000130307824 */ /* 0x000fc400008e0602 */
[----:B-1----:R-:W-:Y:S02]  /*1de30*/  IMAD.MOV.U32 R4, RZ, RZ, R9 ;  /* 0x000000ffff047224 */ /* 0x002fe400078e0009 */
[----:B------:R-:W-:Y:S01]  /*1de40*/  IMAD.MOV.U32 R5, RZ, RZ, R48 ;  /* 0x000000ffff057224 */ /* 0x000fe200078e0030 */
[----:B------:R1:W-:Y:S04]  /*1de50*/  STL [R1+0x67c], R14 ;  /* 0x00067c0e01007387 */ /* 0x0003e80000100800 */
[----:B------:R-:W-:Y:S04]  /*1de60*/  STL [R1+0x658], R48 ;  /* 0x0006583001007387 */ /* 0x000fe80000100800 */
[----:B------:R-:W4:Y:S04]  /*1de70*/  LDL.LU R9, [R1+0x564] ;  /* 0x0005640001097983 */ /* 0x000f280000300800 */
[----:B------:R1:W-:Y:S01]  /*1de80*/  LDGSTS.E [R3+0x26c00], [R4.64], P4 ;  /* 0x26c0000004037fae */ /* 0x0003e2000a121844 */
[----:B------:R-:W-:-:S02]  /*1de90*/  IADD3 R6, P1, R6, R15, RZ ;  /* 0x0000000f06067210 */ /* 0x000fc40007f3e0ff */
[----:B------:R-:W-:-:S03]  /*1dea0*/  IADD3.X R47, R47, R2, RZ, P0, !PT ;  /* 0x000000022f2f7210 */ /* 0x000fc600007fe4ff */
[----:B------:R-:W-:Y:S04]  /*1deb0*/  STL [R1+0x69c], R6 ;  /* 0x00069c0601007387 */ /* 0x000fe80000100800 */
[----:B------:R1:W-:Y:S02]  /*1dec0*/  STL [R1+0x678], R47 ;  /* 0x0006782f01007387 */ /* 0x0003e40000100800 */
[----:B-1----:R-:W-:Y:S02]  /*1ded0*/  IMAD.MOV.U32 R4, RZ, RZ, R14 ;  /* 0x000000ffff047224 */ /* 0x002fe400078e000e */
[----:B------:R-:W4:Y:S01]  /*1dee0*/  LDL.LU R14, [R1+0x540] ;  /* 0x00054000010e7983 */ /* 0x000f220000300800 */
[----:B------:R-:W-:-:S05]  /*1def0*/  MOV R5, R47 ;  /* 0x0000002f00057202 */ /* 0x000fca0000000f00 */
[----:B------:R1:W-:Y:S01]  /*1df00*/  LDGSTS.E [R3+0x27400], [R4.64], P4 ;  /* 0x2740000004037fae */ /* 0x0003e2000a121844 */
[----:B------:R-:W-:Y:S01]  /*1df10*/  IMAD.X R7, R7, 0x1, R2, P1 ;  /* 0x0000000107077824 */ /* 0x000fe200008e0602 */
[-C--:B------:R-:W-:Y:S01]  /*1df20*/  IADD3 R43, P0, R43, R15.reuse, RZ ;  /* 0x0000000f2b2b7210 */ /* 0x080fe20007f1e0ff */
[----:B------:R-:W-:Y:S01]  /*1df30*/  IMAD.SHL.U32 R46, R46, 0x4, RZ ;  /* 0x000000042e2e7824 */ /* 0x000fe200078e00ff */
[----:B------:R-:W-:Y:S02]  /*1df40*/  SHF.R.S32.HI R47, RZ, 0x6, R53 ;  /* 0x00000006ff2f7819 */ /* 0x000fe40000011435 */
[----:B------:R1:W-:Y:S01]  /*1df50*/  LDGSTS.E [R3+0x27c00], [R6.64], P4 ;  /* 0x27c0000006037fae */ /* 0x0003e2000a121844 */
[----:B------:R-:W-:-:S03]  /*1df60*/  IADD3 R41, P1, R41, R15, RZ ;  /* 0x0000000f29297210 */ /* 0x000fc60007f3e0ff */
[----:B------:R-:W-:Y:S04]  /*1df70*/  STL [R1+0x4c4], R43 ;  /* 0x0004c42b01007387 */ /* 0x000fe80000100800 */
[----:B------:R1:W-:Y:S01]  /*1df80*/  STL [R1+0x698], R7 ;  /* 0x0006980701007387 */ /* 0x0003e20000100800 */
[----:B------:R-:W-:-:S03]  /*1df90*/  IMAD.X R44, R44, 0x1, R2, P0 ;  /* 0x000000012c2c7824 */ /* 0x000fc600000e0602 */
[----:B------:R-:W-:Y:S04]  /*1dfa0*/  STL [R1+0x4e4], R41 ;  /* 0x0004e42901007387 */ /* 0x000fe80000100800 */
[----:B------:R2:W-:Y:S04]  /*1dfb0*/  STL [R1+0x4c0], R44 ;  /* 0x0004c02c01007387 */ /* 0x0005e80000100800 */
[----:B------:R-:W4:Y:S04]  /*1dfc0*/  LDL.LU R50, [R1+0x584] ;  /* 0x0005840001327983 */ /* 0x000f280000300800 */
[----:B-1----:R-:W4:Y:S01]  /*1dfd0*/  LDL.LU R5, [R1+0x560] ;  /* 0x0005600001057983 */ /* 0x002f220000300800 */
[----:B------:R-:W-:-:S05]  /*1dfe0*/  IADD3 R13, P0, R13, R15, RZ ;  /* 0x0000000f0d0d7210 */ /* 0x000fca0007f1e0ff */
[----:B------:R-:W-:Y:S01]  /*1dff0*/  STL [R1+0x504], R13 ;  /* 0x0005040d01007387 */ /* 0x000fe20000100800 */
[----:B-----5:R-:W-:-:S05]  /*1e000*/  IMAD.X R42, R42, 0x1, R2, P1 ;  /* 0x000000012a2a7824 */ /* 0x020fca00008e0602 */
[----:B------:R1:W-:Y:S04]  /*1e010*/  STL [R1+0x4e0], R42 ;  /* 0x0004e02a01007387 */ /* 0x0003e80000100800 */
[----:B------:R-:W5:Y:S04]  /*1e020*/  LDL.LU R48, [R1+0x5a4] ;  /* 0x0005a40001307983 */ /* 0x000f680000300800 */
[----:B------:R-:W5:Y:S01]  /*1e030*/  LDL.LU R51, [R1+0x580] ;  /* 0x0005800001337983 */ /* 0x000f620000300800 */
[----:B------:R-:W-:-:S04]  /*1e040*/  SGXT R47, R47, 0x1 ;  /* 0x000000012f2f781a */ /* 0x000fc80000000200 */
[----:B------:R-:W-:-:S04]  /*1e050*/  LOP3.LUT R46, R46, 0x110, R47, 0x78, !PT ;  /* 0x000001102e2e7812 */ /* 0x000fc800078e782f */
[----:B------:R-:W-:-:S05]  /*1e060*/  LOP3.LUT R46, R46, 0x60, RZ, 0x3c, !PT ;  /* 0x000000602e2e7812 */ /* 0x000fca00078e3cff */
[----:B------:R-:W-:Y:S01]  /*1e070*/  IMAD R4, R45, 0x8000, R46 ;  /* 0x000080002d047824 */ /* 0x000fe200078e022e */
[----:B------:R-:W-:Y:S01]  /*1e080*/  MOV R6, R43 ;  /* 0x0000002b00067202 */ /* 0x000fe20000000f00 */
[----:B------:R-:W-:-:S05]  /*1e090*/  IMAD.MOV.U32 R7, RZ, RZ, R44 ;  /* 0x000000ffff077224 */ /* 0x000fca00078e002c */
[----:B------:R1:W-:Y:S02]  /*1e0a0*/  LDGSTS.E [R4+0x20600], [R6.64], P4 ;  /* 0x2060000006047fae */ /* 0x0003e4000a121844 */
[----:B-1----:R-:W-:Y:S02]  /*1e0b0*/  IMAD.MOV.U32 R7, RZ, RZ, R42 ;  /* 0x000000ffff077224 */ /* 0x002fe400078e002a */
        /* <DEDUP_REMOVED lines=9> */
[----:B--2---:R-:W-:-:S02]  /*1e150*/  IADD3 R11, P0, R11, R15, RZ ;  /* 0x0000000f0b0b7210 */ /* 0x004fc40007f1e0ff */
[----:B----4-:R-:W-:-:S03]  /*1e160*/  IADD3.X R10, R10, R2, RZ, P1, !PT ;  /* 0x000000020a0a7210 */ /* 0x010fc60000ffe4ff */
[----:B------:R-:W-:Y:S04]  /*1e170*/  STL [R1+0x544], R11 ;  /* 0x0005440b01007387 */ /* 0x000fe80000100800 */
[----:B------:R2:W-:Y:S04]  /*1e180*/  STL [R1+0x520], R10 ;  /* 0x0005200a01007387 */ /* 0x0005e80000100800 */
[----:B------:R-:W4:Y:S04]  /*1e190*/  LDL.LU R47, [R1+0x5c0] ;  /* 0x0005c000012f7983 */ /* 0x000f280000300800 */
[----:B------:R-:W4:Y:S04]  /*1e1a0*/  LDL.LU R44, [R1+0x5e4] ;  /* 0x0005e400012c7983 */ /* 0x000f280000300800 */
[----:B------:R-:W4:Y:S04]  /*1e1b0*/  LDL.LU R42, [R1+0x604] ;  /* 0x00060400012a7983 */ /* 0x000f280000300800 */
[----:B------:R-:W4:Y:S01]  /*1e1c0*/  LDL.LU R45, [R1+0x5e0] ;  /* 0x0005e000012d7983 */ /* 0x000f220000300800 */
[----:B------:R-:W-:-:S05]  /*1e1d0*/  IMAD.MOV.U32 R7, RZ, RZ, R40 ;  /* 0x000000ffff077224 */ /* 0x000fca00078e0028 */
[----:B------:R1:W-:Y:S01]  /*1e1e0*/  LDGSTS.E [R4+0x21600], [R6.64], P4 ;  /* 0x2160000006047fae */ /* 0x0003e2000a121844 */
[----:B------:R-:W-:-:S05]  /*1e1f0*/  IADD3 R9, P1, R9, R15, RZ ;  /* 0x0000000f09097210 */ /* 0x000fca0007f3e0ff */
[----:B------:R-:W-:Y:S01]  /*1e200*/  STL [R1+0x564], R9 ;  /* 0x0005640901007387 */ /* 0x000fe20000100800 */
[----:B------:R-:W-:-:S05]  /*1e210*/  IMAD.X R14, R14, 0x1, R2, P0 ;  /* 0x000000010e0e7824 */ /* 0x000fca00000e0602 */
[----:B------:R1:W-:Y:S04]  /*1e220*/  STL [R1+0x540], R14 ;  /* 0x0005400e01007387 */ /* 0x0003e80000100800 */
[----:B------:R-:W4:Y:S04]  /*1e230*/  LDL.LU R43, [R1+0x600] ;  /* 0x00060000012b7983 */ /* 0x000f280000300800 */
[----:B------:R-:W4:Y:S04]  /*1e240*/  LDL.LU R41, [R1+0x620] ;  /* 0x0006200001297983 */ /* 0x000f280000300800 */
[----:B-1----:R-:W4:Y:S01]  /*1e250*/  LDL.LU R40, [R1+0x624] ;  /* 0x0006240001287983 */ /* 0x002f220000300800 */
[----:B------:R-:W-:Y:S01]  /*1e260*/  IMAD.MOV.U32 R6, RZ, RZ, R8 ;  /* 0x000000ffff067224 */ /* 0x000fe200078e0008 */
[----:B------:R-:W-:-:S02]  /*1e270*/  MOV R7, R10 ;  /* 0x0000000a00077202 */ /* 0x000fc40000000f00 */
[----:B------:R-:W4:Y:S04]  /*1e280*/  LDL.LU R13, [R1+0x644] ;  /* 0x00064400010d7983 */ /* 0x000f280000300800 */
[----:B--2---:R-:W2:Y:S04]  /*1e290*/  LDL.LU R10, [R1+0x664] ;  /* 0x00066400010a7983 */ /* 0x004ea80000300800 */
[----:B------:R1:W-:Y:S04]  /*1e2a0*/  LDGSTS.E [R4+0x21e00], [R6.64], P4 ;  /* 0x21e0000006047fae */ /* 0x0003e8000a121844 */
[----:B------:R-:W2:Y:S01]  /*1e2b0*/  LDL.LU R8, [R1+0x684] ;  /* 0x0006840001087983 */ /* 0x000ea20000300800 */
[----:B-1----:R-:W-:-:S03]  /*1e2c0*/  IMAD.MOV.U32 R7, RZ, RZ, R14 ;  /* 0x000000ffff077224 */ /* 0x002fc600078e000e */
[----:B------:R-:W2:Y:S01]  /*1e2d0*/  LDL.LU R14, [R1+0x640] ;  /* 0x00064000010e7983 */ /* 0x000ea20000300800 */
[----:B------:R-:W-:Y:S01]  /*1e2e0*/  IADD3 R50, P0, R50, R15, RZ ;  /* 0x0000000f32327210 */ /* 0x000fe20007f1e0ff */
[----:B------:R-:W-:-:S04]  /*1e2f0*/  IMAD.X R5, R5, 0x1, R2, P1 ;  /* 0x0000000105057824 */ /* 0x000fc800008e0602 */
[----:B------:R-:W-:Y:S01]  /*1e300*/  STL [R1+0x584], R50 ;  /* 0x0005843201007387 */ /* 0x000fe20000100800 */
[----:B------:R-:W-:-:S03]  /*1e310*/  IMAD.MOV.U32 R6, RZ, RZ, R11 ;  /* 0x000000ffff067224 */ /* 0x000fc600078e000b */
[----:B------:R1:W-:Y:S04]  /*1e320*/  STL [R1+0x560], R5 ;  /* 0x0005600501007387 */ /* 0x0003e80000100800 */
[----:B------:R-:W2:Y:S04]  /*1e330*/  LDL.LU R3, [R1+0x6a4] ;  /* 0x0006a40001037983 */ /* 0x000ea80000300800 */
[----:B------:R-:W2:Y:S04]  /*1e340*/  LDL.LU R11, [R1+0x660] ;  /* 0x00066000010b7983 */ /* 0x000ea80000300800 */
[----:B------:R1:W-:Y:S01]  /*1e350*/  LDGSTS.E [R4+0x22600], [R6.64], P4 ;  /* 0x2260000006047fae */ /* 0x0003e2000a121844 */
[----:B-----5:R-:W-:Y:S01]  /*1e360*/  IADD3 R48, P1, R48, R15, RZ ;  /* 0x0000000f30307210 */ /* 0x020fe20007f3e0ff */
[----:B------:R-:W-:-:S04]  /*1e370*/  IMAD.X R51, R51, 0x1, R2, P0 ;  /* 0x0000000133337824 */ /* 0x000fc800000e0602 */
[----:B------:R-:W-:Y:S01]  /*1e380*/  STL [R1+0x5a4], R48 ;  /* 0x0005a43001007387 */ /* 0x000fe20000100800 */
[----:B-1----:R-:W-:-:S03]  /*1e390*/  MOV R6, R9 ;  /* 0x0000000900067202 */ /* 0x002fc60000000f00 */
[----:B------:R-:W-:Y:S04]  /*1e3a0*/  STL [R1+0x580], R51 ;  /* 0x0005803301007387 */ /* 0x000fe80000100800 */
[----:B------:R-:W5:Y:S01]  /*1e3b0*/  LDL.LU R9, [R1+0x680] ;  /* 0x0006800001097983 */ /* 0x000f620000300800 */
[----:B------:R-:W-:-:S03]  /*1e3c0*/  IMAD.MOV.U32 R7, RZ, RZ, R5 ;  /* 0x000000ffff077224 */ /* 0x000fc600078e0005 */
[----:B------:R-:W5:Y:S04]  /*1e3d0*/  LDL.LU R5, [R1+0x6a0] ;  /* 0x0006a00001057983 */ /* 0x000f680000300800 */
[----:B------:R1:W-:Y:S02]  /*1e3e0*/  LDGSTS.E [R4+0x22e00], [R6.64], P4 ;  /* 0x22e0000006047fae */ /* 0x0003e4000a121844 */
[----:B-1----:R-:W-:Y:S02]  /*1e3f0*/  IMAD.MOV.U32 R6, RZ, RZ, R50 ;  /* 0x000000ffff067224 */ /* 0x002fe400078e0032 */
[----:B------:R-:W-:-:S05]  /*1e400*/  IMAD.MOV.U32 R7, RZ, RZ, R51 ;  /* 0x000000ffff077224 */ /* 0x000fca00078e0033 */
[----:B------:R1:W-:Y:S02]  /*1e410*/  LDGSTS.E [R4+0x23600], [R6.64], P4 ;  /* 0x2360000006047fae */ /* 0x0003e4000a121844 */
[----:B-1----:R-:W-:Y:S01]  /*1e420*/  IMAD.MOV.U32 R6, RZ, RZ, R48 ;  /* 0x000000ffff067224 */ /* 0x002fe200078e0030 */
[----:B------:R-:W-:Y:S01]  /*1e430*/  IADD3 R12, R12, 0x1, RZ ;  /* 0x000000010c0c7810 */ /* 0x000fe20007ffe0ff */
[----:B------:R-:W-:Y:S01]  /*1e440*/  HMMA.1688.F32.TF32 R16, R140, R18, R156 ;  /* 0x000000128c10723c */ /* 0x000fe2000008109c */
[----:B---3--:R-:W-:Y:S01]  /*1e450*/  IADD3 R46, P0, R46, R15, RZ ;  /* 0x0000000f2e2e7210 */ /* 0x008fe20007f1e0ff */
[----:B------:R-:W-:-:S04]  /*1e460*/  IMAD.X R49, R49, 0x1, R2, P1 ;  /* 0x0000000131317824 */ /* 0x000fc800008e0602 */
[----:B------:R-:W-:-:S05]  /*1e470*/  IMAD.MOV.U32 R7, RZ, RZ, R49 ;  /* 0x000000ffff077224 */ /* 0x000fca00078e0031 */
[----:B------:R1:W-:Y:S01]  /*1e480*/  LDGSTS.E [R4+0x23e00], [R6.64], P4 ;  /* 0x23e0000006047fae */ /* 0x0003e2000a121844 */
[----:B----4-:R-:W-:Y:S02]  /*1e490*/  IADD3.X R47, R47, R2, RZ, P0, !PT ;  /* 0x000000022f2f7210 */ /* 0x010fe400007fe4ff */
[----:B------:R-:W-:Y:S01]  /*1e4a0*/  IADD3 R44, P1, R44, R15, RZ ;  /* 0x0000000f2c2c7210 */ /* 0x000fe20007f3e0ff */
[----:B-1----:R-:W-:Y:S01]  /*1e4b0*/  IMAD.MOV.U32 R6, RZ, RZ, R46 ;  /* 0x000000ffff067224 */ /* 0x002fe200078e002e */
[----:B------:R-:W-:Y:S02]  /*1e4c0*/  MOV R7, R47 ;  /* 0x0000002f00077202 */ /* 0x000fe40000000f00 */
[----:B------:R-:W-:-:S03]  /*1e4d0*/  IADD3 R42, P0, R42, R15, RZ ;  /* 0x0000000f2a2a7210 */ /* 0x000fc60007f1e0ff */
[----:B------:R1:W-:Y:S01]  /*1e4e0*/  LDGSTS.E [R4+0x24600], [R6.64], P4 ;  /* 0x2460000006047fae */ /* 0x0003e2000a121844 */
[----:B------:R-:W-:Y:S02]  /*1e4f0*/  IMAD.X R45, R45, 0x1, R2, P1 ;  /* 0x000000012d2d7824 */ /* 0x000fe400008e0602 */
[----:B-1----:R-:W-:Y:S02]  /*1e500*/  IMAD.MOV.U32 R6, RZ, RZ, R44 ;  /* 0x000000ffff067224 */ /* 0x002fe400078e002c */
[----:B------:R-:W-:-:S05]  /*1e510*/  IMAD.MOV.U32 R7, RZ, RZ, R45 ;  /* 0x000000ffff077224 */ /* 0x000fca00078e002d */
[----:B------:R1:W-:Y:S02]  /*1e520*/  LDGSTS.E [R4+0x24e00], [R6.64], P4 ;  /* 0x24e0000006047fae */ /* 0x0003e4000a121844 */
[----:B-1----:R-:W-:Y:S01]  /*1e530*/  MOV R6, R42 ;  /* 0x0000002a00067202 */ /* 0x002fe20000000f00 */
[----:B------:R-:W-:-:S04]  /*1e540*/  IMAD.X R43, R43, 0x1, R2, P0 ;  /* 0x000000012b2b7824 */ /* 0x000fc800000e0602 */
[----:B------:R-:W-:Y:S01]  /*1e550*/  IMAD.MOV.U32 R7, RZ, RZ, R43 ;  /* 0x000000ffff077224 */ /* 0x000fe200078e002b */
[----:B------:R-:W-:-:S04]  /*1e560*/  IADD3 R40, P1, R40, R15, RZ ;  /* 0x0000000f28287210 */ /* 0x000fc80007f3e0ff */
[----:B------:R1:W-:Y:S01]  /*1e570*/  LDGSTS.E [R4+0x25600], [R6.64], P4 ;  /* 0x2560000006047fae */ /* 0x0003e2000a121844 */
[-C--:B------:R-:W-:Y:S01]  /*1e580*/  IADD3 R13, P0, R13, R15.reuse, RZ ;  /* 0x0000000f0d0d7210 */ /* 0x080fe20007f1e0ff */
[----:B------:R-:W-:Y:S01]  /*1e590*/  IMAD.X R41, R41, 0x1, R2, P1 ;  /* 0x0000000129297824 */ /* 0x000fe200008e0602 */
[----:B--2---:R-:W-:Y:S01]  /*1e5a0*/  IADD3 R10, P1, R10, R15, RZ ;  /* 0x0000000f0a0a7210 */ /* 0x004fe20007f3e0ff */
[----:B-1----:R-:W-:Y:S02]  /*1e5b0*/  IMAD.MOV.U32 R6, RZ, RZ, R40 ;  /* 0x000000ffff067224 */ /* 0x002fe400078e0028 */
[----:B------:R-:W-:Y:S01]  /*1e5c0*/  IMAD.MOV.U32 R7, RZ, RZ, R41 ;  /* 0x000000ffff077224 */ /* 0x000fe200078e0029 */
[----:B------:R-:W-:Y:S04]  /*1e5d0*/  STL [R1+0x5c4], R46 ;  /* 0x0005c42e01007387 */ /* 0x000fe80000100800 */
[----:B------:R1:W-:Y:S01]  /*1e5e0*/  LDGSTS.E [R4+0x25e00], [R6.64], P4 ;  /* 0x25e0000006047fae */ /* 0x0003e2000a121844 */
[----:B------:R-:W-:-:S03]  /*1e5f0*/  IMAD.X R14, R14, 0x1, R2, P0 ;  /* 0x000000010e0e7824 */ /* 0x000fc600000e0602 */
[----:B------:R-:W-:Y:S01]  /*1e600*/  STL [R1+0x5a0], R49 ;  /* 0x0005a03101007387 */ /* 0x000fe20000100800 */
[----:B------:R-:W-:Y:S01]  /*1e610*/  IADD3 R8, P2, R8, R15, RZ ;  /* 0x0000000f08087210 */ /* 0x000fe20007f5e0ff */
[----:B-1----:R-:W-:Y:S02]  /*1e620*/  IMAD.MOV.U32 R6, RZ, RZ, R13 ;  /* 0x000000ffff067224 */ /* 0x002fe400078e000d */
[----:B------:R-:W-:Y:S01]  /*1e630*/  IMAD.MOV.U32 R7, RZ, RZ, R14 ;  /* 0x000000ffff077224 */ /* 0x000fe200078e000e */
[----:B------:R-:W-:Y:S04]  /*1e640*/  STL [R1+0x5e4], R44 ;  /* 0x0005e42c01007387 */ /* 0x000fe80000100800 */
[----:B------:R-:W-:Y:S01]  /*1e650*/  STL [R1+0x5c0], R47 ;  /* 0x0005c02f01007387 */ /* 0x000fe20000100800 */
[----:B------:R-:W-:-:S03]  /*1e660*/  IADD3.X R11, R11, R2, RZ, P1, !PT ;  /* 0x000000020b0b7210 */ /* 0x000fc60000ffe4ff */
[----:B------:R-:W-:Y:S04]  /*1e670*/  STL [R1+0x604], R42 ;  /* 0x0006042a01007387 */ /* 0x000fe80000100800 */
[----:B------:R1:W-:Y:S04]  /*1e680*/  LDGSTS.E [R4+0x26600], [R6.64], P4 ;  /* 0x2660000006047fae */ /* 0x0003e8000a121844 */
[----:B------:R-:W-:Y:S04]  /*1e690*/  STL [R1+0x5e0], R45 ;  /* 0x0005e02d01007387 */ /* 0x000fe80000100800 */
[----:B------:R-:W-:Y:S01]  /*1e6a0*/  STL [R1+0x624], R40 ;  /* 0x0006242801007387 */ /* 0x000fe20000100800 */
[----:B-1----:R-:W-:Y:S01]  /*1e6b0*/  MOV R6, R10 ;  /* 0x0000000a00067202 */ /* 0x002fe20000000f00 */
[----:B------:R-:W-:-:S02]  /*1e6c0*/  IMAD.MOV.U32 R7, RZ, RZ, R11 ;  /* 0x000000ffff077224 */ /* 0x000fc400078e000b */
[----:B------:R-:W-:Y:S01]  /*1e6d0*/  STL [R1+0x600], R43 ;  /* 0x0006002b01007387 */ /* 0x000fe20000100800 */
[----:B-----5:R-:W-:-:S03]  /*1e6e0*/  IMAD.X R9, R9, 0x1, R2, P2 ;  /* 0x0000000109097824 */ /* 0x020fc600010e0602 */
[----:B------:R1:W-:Y:S01]  /*1e6f0*/  STL [R1+0x644], R13 ;  /* 0x0006440d01007387 */ /* 0x0003e20000100800 */
[----:B------:R-:W-:-:S03]  /*1e700*/  IADD3 R3, P0, R3, R15, RZ ;  /* 0x0000000f03037210 */ /* 0x000fc60007f1e0ff */
[----:B------:R2:W-:Y:S01]  /*1e710*/  LDGSTS.E [R4+0x26e00], [R6.64], P4 ;  /* 0x26e0000006047fae */ /* 0x0005e2000a121844 */
[----:B-1----:R-:W-:-:S03]  /*1e720*/  IMAD.MOV.U32 R13, RZ, RZ, 0x3f ;  /* 0x0000003fff0d7424 */ /* 0x002fc600078e00ff */
[----:B------:R-:W-:Y:S01]  /*1e730*/  STL [R1+0x620], R41 ;  /* 0x0006202901007387 */ /* 0x000fe20000100800 */
[----:B--2---:R-:W-:Y:S02]  /*1e740*/  IMAD.MOV.U32 R6, RZ, RZ, R8 ;  /* 0x000000ffff067224 */ /* 0x004fe400078e0008 */
[----:B------:R-:W-:Y:S01]  /*1e750*/  IMAD.MOV.U32 R7, RZ, RZ, R9 ;  /* 0x000000ffff077224 */ /* 0x000fe200078e0009 */
[----:B------:R-:W-:Y:S01]  /*1e760*/  STL [R1+0x664], R10 ;  /* 0x0006640a01007387 */ /* 0x000fe20000100800 */
[----:B------:R-:W-:-:S03]  /*1e770*/  IADD3 R13, R13, c[0x0][0x180], RZ ;  /* 0x000060000d0d7a10 */ /* 0x000fc60007ffe0ff */
[----:B------:R-:W-:Y:S01]  /*1e780*/  STL [R1+0x640], R14 ;  /* 0x0006400e01007387 */ /* 0x000fe20000100800 */
[----:B------:R-:W-:-:S03]  /*1e790*/  IMAD.X R5, R5, 0x1, R2, P0 ;  /* 0x0000000105057824 */ /* 0x000fc600000e0602 */
[----:B------:R-:W-:Y:S04]  /*1e7a0*/  STL [R1+0x684], R8 ;  /* 0x0006840801007387 */ /* 0x000fe80000100800 */
[----:B------:R1:W-:Y:S04]  /*1e7b0*/  LDGSTS.E [R4+0x27600], [R6.64], P4 ;  /* 0x2760000006047fae */ /* 0x0003e8000a121844 */
[----:B------:R2:W-:Y:S01]  /*1e7c0*/  STL [R1+0x6a4], R3 ;  /* 0x0006a40301007387 */ /* 0x0005e20000100800 */
[----:B-1----:R-:W-:Y:S02]  /*1e7d0*/  MOV R6, R3 ;  /* 0x0000000300067202 */ /* 0x002fe40000000f00 */
[----:B--2---:R-:W-:Y:S01]  /*1e7e0*/  SHF.R.S32.HI R3, RZ, 0x1f, R13 ;  /* 0x0000001fff037819 */ /* 0x004fe2000001140d */
[----:B------:R1:W-:Y:S03]  /*1e7f0*/  STL [R1+0x660], R11 ;  /* 0x0006600b01007387 */ /* 0x0003e60000100800 */
[----:B------:R-:W-:Y:S01]  /*1e800*/  LEA.HI R3, R3, R13, RZ, 0x6 ;  /* 0x0000000d03037211 */ /* 0x000fe200078f30ff */
[----:B------:R1:W-:Y:S04]  /*1e810*/  STL [R1+0x680], R9 ;  /* 0x0006800901007387 */ /* 0x0003e80000100800 */
[----:B------:R1:W-:Y:S01]  /*1e820*/  STL [R1+0x6a0], R5 ;  /* 0x0006a00501007387 */ /* 0x0003e20000100800 */
[----:B------:R-:W-:-:S03]  /*1e830*/  SHF.R.S32.HI R3, RZ, 0x6, R3 ;  /* 0x00000006ff037819 */ /* 0x000fc60000011403 */
[----:B------:R1:W-:Y:S01]  /*1e840*/  STL [R1+0x2bc], R12 ;  /* 0x0002bc0c01007387 */ /* 0x0003e20000100800 */
[----:B------:R-:W-:Y:S01]  /*1e850*/  ISETP.NE.U32.AND P0, PT, R12, R3, PT ;  /* 0x000000030c00720c */ /* 0x000fe20003f05070 */
[----:B------:R-:W-:-:S05]  /*1e860*/  IMAD.MOV.U32 R7, RZ, RZ, R5 ;  /* 0x000000ffff077224 */ /* 0x000fca00078e0005 */
[----:B------:R1:W-:Y:S04]  /*1e870*/  LDGSTS.E [R4+0x27e00], [R6.64], P4 ;  /* 0x27e0000006047fae */ /* 0x0003e8000a121844 */
[----:B------:R-:W0:Y:S03]  /*1e880*/  LDGDEPBAR ;  /* 0x00000000000079af */ /* 0x000e260000000000 */
[----:B------:R-:W-:Y:S01]  /*1e890*/  @!P0 CALL.REL.NOINC `(.L_x_1) ;  /* 0x0000001000008944 */ /* 0x000fe20003c00000 */
[----:B------:R-:W-:Y:S05]  /*1e8a0*/  BRA `(.L_x_2) ;  /* 0xfffee24000007947 */ /* 0x000fea000383ffff */
.L_x_1:
[----:B-1----:R-:W2:Y:S01]  /*1e8b0*/  LDL.LU R4, [R1+0x8f4] ;  /* 0x0008f40001047983 */ /* 0x002ea20000300800 */
[----:B------:R-:W-:-:S04]  /*1e8c0*/  DEPBAR.LE SB0, 0x0 ;  /* 0x000080000000791a */ /* 0x000fc80000000000 */
[----:B------:R-:W1:Y:S01]  /*1e8d0*/  S2R R3, SR_TID.X ;  /* 0x0000000000037919 */ /* 0x000e620000002100 */
[----:B------:R-:W-:Y:S02]  /*1e8e0*/  IMAD.MOV.U32 R5, RZ, RZ, R33 ;  /* 0x000000ffff057224 */ /* 0x000fe400078e0021 */
[----:B------:R-:W-:Y:S01]  /*1e8f0*/  IMAD.MOV.U32 R6, RZ, RZ, R180 ;  /* 0x000000ffff067224 */ /* 0x000fe200078e00b4 */
[----:B------:R-:W-:Y:S01]  /*1e900*/  MOV R180, R34 ;  /* 0x0000002200b47202 */ /* 0x000fe20000000f00 */
[----:B------:R-:W-:Y:S02]  /*1e910*/  IMAD.MOV.U32 R7, RZ, RZ, R181 ;  /* 0x000000ffff077224 */ /* 0x000fe400078e00b5 */
[----:B------:R-:W-:Y:S02]  /*1e920*/  IMAD.MOV.U32 R181, RZ, RZ, R35 ;  /* 0x000000ffffb57224 */ /* 0x000fe400078e0023 */
[C---:B-1-3--:R-:W-:Y:S02]  /*1e930*/  IMAD.SHL.U32 R0, R3.reuse, 0x200, RZ ;  /* 0x0000020003007824 */ /* 0x04afe400078e00ff */
[----:B------:R-:W-:-:S03]  /*1e940*/  IMAD.SHL.U32 R2, R3, 0x20, RZ ;  /* 0x0000002003027824 */ /* 0x000fc600078e00ff */
[----:B------:R-:W-:-:S04]  /*1e950*/  LOP3.LUT R0, R0, 0x3000, RZ, 0xc0, !PT ;  /* 0x0000300000007812 */ /* 0x000fc800078ec0ff */
[----:B------:R-:W-:Y:S01]  /*1e960*/  LOP3.LUT R0, R0, 0x60, R2, 0xf8, !PT ;  /* 0x0000006000007812 */ /* 0x000fe200078ef802 */
[----:B------:R-:W-:-:S05]  /*1e970*/  IMAD.SHL.U32 R2, R3, 0x4, RZ ;  /* 0x0000000403027824 */ /* 0x000fca00078e00ff */
[----:B------:R-:W-:Y:S01]  /*1e980*/  LOP3.LUT R0, R0, 0x170, R2, 0x78, !PT ;  /* 0x0000017000007812 */ /* 0x000fe200078e7802 */
[C---:B------:R-:W-:Y:S01]  /*1e990*/  IMAD.SHL.U32 R2, R3.reuse, 0x800, RZ ;  /* 0x0000080003027824 */ /* 0x040fe200078e00ff */
[----:B------:R-:W-:-:S04]  /*1e9a0*/  LOP3.LUT R3, R3, 0x7f, RZ, 0xc0, !PT ;  /* 0x0000007f03037812 */ /* 0x000fc800078ec0ff */
[----:B------:R-:W-:-:S05]  /*1e9b0*/  LOP3.LUT R2, R2, 0x3000, RZ, 0xc0, !PT ;  /* 0x0000300002027812 */ /* 0x000fca00078ec0ff */
[----:B------:R-:W-:Y:S01]  /*1e9c0*/  IMAD R2, R3, 0x10, R2 ;  /* 0x0000001003027824 */ /* 0x000fe200078e0202 */
[----:B------:R-:W-:Y:S04]  /*1e9d0*/  BAR.SYNC.DEFER_BLOCKING 0x0 ;  /* 0x0000000000007b1d */ /* 0x000fe80000010000 */
[----:B------:R-:W-:Y:S02]  /*1e9e0*/  LOP3.LUT R3, R2, 0x60, RZ, 0x3c, !PT ;  /* 0x0000006002037812 */ /* 0x000fe400078e3cff */
[----:B--2---:R-:W-:Y:S01]  /*1e9f0*/  IADD3 R0, R0, R4, RZ ;  /* 0x0000000400007210 */ /* 0x004fe20007ffe0ff */
[----:B------:R-:W-:-:S04]  /*1ea00*/  IMAD.MOV.U32 R4, RZ, RZ, R32 ;  /* 0x000000ffff047224 */ /* 0x000fc800078e0020 */
[----:B------:R-:W-:Y:S04]  /*1ea10*/  STS.128 [R0+0x80], R180 ;  /* 0x000080b400007388 */ /* 0x000fe80000000c00 */
[----:B------:R1:W-:Y:S02]  /*1ea20*/  STS.128 [R0], R4 ;  /* 0x0000000400007388 */ /* 0x0003e40000000c00 */
[----:B-1----:R-:W-:Y:S01]  /*1ea30*/  IMAD.MOV.U32 R4, RZ, RZ, R84 ;  /* 0x000000ffff047224 */ /* 0x002fe200078e0054 */
[----:B------:R-:W-:Y:S01]  /*1ea40*/  MOV R7, R89 ;  /* 0x0000005900077202 */ /* 0x000fe20000000f00 */
[----:B------:R-:W-:Y:S02]  /*1ea50*/  IMAD.MOV.U32 R5, RZ, RZ, R85 ;  /* 0x000000ffff057224 */ /* 0x000fe400078e0055 */
[----:B------:R-:W-:-:S02]  /*1ea60*/  IMAD.MOV.U32 R6, RZ, RZ, R88 ;  /* 0x000000ffff067224 */ /* 0x000fc400078e0058 */
[----:B------:R-:W-:Y:S02]  /*1ea70*/  IMAD.MOV.U32 R88, RZ, RZ, R86 ;  /* 0x000000ffff587224 */ /* 0x000fe400078e0056 */
[----:B------:R-:W-:Y:S01]  /*1ea80*/  IMAD.MOV.U32 R89, RZ, RZ, R87 ;  /* 0x000000ffff597224 */ /* 0x000fe200078e0057 */
[----:B------:R1:W-:Y:S04]  /*1ea90*/  STS.128 [R0+0x200], R4 ;  /* 0x0002000400007388 */ /* 0x0003e80000000c00 */
[----:B------:R-:W-:Y:S01]  /*1eaa0*/  STS.128 [R0+0x280], R88 ;  /* 0x0002805800007388 */ /* 0x000fe20000000c00 */
[----:B-1----:R-:W-:Y:S01]  /*1eab0*/  IMAD.MOV.U32 R4, RZ, RZ, R116 ;  /* 0x000000ffff047224 */ /* 0x002fe200078e0074 */
[----:B------:R-:W-:Y:S01]  /*1eac0*/  MOV R6, R120 ;  /* 0x0000007800067202 */ /* 0x000fe20000000f00 */
[----:B------:R-:W-:-:S02]  /*1ead0*/  IMAD.MOV.U32 R5, RZ, RZ, R117 ;  /* 0x000000ffff057224 */ /* 0x000fc400078e0075 */
[----:B------:R-:W-:Y:S02]  /*1eae0*/  IMAD.MOV.U32 R7, RZ, RZ, R121 ;  /* 0x000000ffff077224 */ /* 0x000fe400078e0079 */
[----:B------:R-:W-:Y:S02]  /*1eaf0*/  IMAD.MOV.U32 R120, RZ, RZ, R118 ;  /* 0x000000ffff787224 */ /* 0x000fe400078e0076 */
[----:B------:R-:W-:Y:S01]  /*1eb00*/  IMAD.MOV.U32 R121, RZ, RZ, R119 ;  /* 0x000000ffff797224 */ /* 0x000fe200078e0077 */
[----:B------:R1:W-:Y:S04]  /*1eb10*/  STS.128 [R0+0x400], R4 ;  /* 0x0004000400007388 */ /* 0x0003e80000000c00 */
[----:B------:R-:W-:Y:S01]  /*1eb20*/  STS.128 [R0+0x480], R120 ;  /* 0x0004807800007388 */ /* 0x000fe20000000c00 */
[----:B-1----:R-:W-:Y:S01]  /*1eb30*/  IMAD.MOV.U32 R6, RZ, RZ, R164 ;  /* 0x000000ffff067224 */ /* 0x002fe200078e00a4 */
[----:B------:R-:W-:Y:S01]  /*1eb40*/  MOV R4, R160 ;  /* 0x000000a000047202 */ /* 0x000fe20000000f00 */
[----:B------:R-:W-:Y:S01]  /*1eb50*/  IMAD.MOV.U32 R7, RZ, RZ, R165 ;  /* 0x000000ffff077224 */ /* 0x000fe200078e00a5 */
[----:B------:R-:W-:Y:S01]  /*1eb60*/  MOV R165, R163 ;  /* 0x000000a300a57202 */ /* 0x000fe20000000f00 */
[----:B------:R-:W-:-:S02]  /*1eb70*/  IMAD.MOV.U32 R5, RZ, RZ, R161 ;  /* 0x000000ffff057224 */ /* 0x000fc400078e00a1 */
[----:B------:R-:W-:-:S03]  /*1eb80*/  IMAD.MOV.U32 R164, RZ, RZ, R162 ;  /* 0x000000ffffa47224 */ /* 0x000fc600078e00a2 */
[----:B------:R1:W-:Y:S04]  /*1eb90*/  STS.128 [R0+0x600], R4 ;  /* 0x0006000400007388 */ /* 0x0003e80000000c00 */
[----:B------:R-:W-:Y:S04]  /*1eba0*/  STS.128 [R0+0x680], R164 ;  /* 0x000680a400007388 */ /* 0x000fe80000000c00 */
[----:B------:R-:W-:Y:S01]  /*1ebb0*/  BAR.SYNC.DEFER_BLOCKING 0x0 ;  /* 0x0000000000007b1d */ /* 0x000fe20000010000 */
[----:B-1----:R-:W-:Y:S01]  /*1ebc0*/  IMAD.MOV.U32 R5, RZ, RZ, R237 ;  /* 0x000000ffff057224 */ /* 0x002fe200078e00ed */
[C---:B------:R-:W-:Y:S01]  /*1ebd0*/  LOP3.LUT R237, R2.reuse, 0x20, RZ, 0x3c, !PT ;  /* 0x0000002002ed7812 */ /* 0x040fe200078e3cff */
[----:B------:R-:W-:Y:S01]  /*1ebe0*/  IMAD.MOV.U32 R4, RZ, RZ, R236 ;  /* 0x000000ffff047224 */ /* 0x000fe200078e00ec */
[----:B------:R-:W-:Y:S01]  /*1ebf0*/  LOP3.LUT R236, R2, 0x40, RZ, 0x3c, !PT ;  /* 0x0000004002ec7812 */ /* 0x000fe200078e3cff */
[----:B------:R-:W-:Y:S01]  /*1ec00*/  IMAD.MOV.U32 R6, RZ, RZ, R56 ;  /* 0x000000ffff067224 */ /* 0x000fe200078e0038 */
[----:B------:R-:W-:Y:S01]  /*1ec10*/  MOV R7, R57 ;  /* 0x0000003900077202 */ /* 0x000fe20000000f00 */
[----:B------:R-:W-:-:S02]  /*1ec20*/  IMAD.MOV.U32 R56, RZ, RZ, R238 ;  /* 0x000000ffff387224 */ /* 0x000fc400078e00ee */
[----:B------:R-:W-:Y:S01]  /*1ec30*/  IMAD.MOV.U32 R57, RZ, RZ, R239 ;  /* 0x000000ffff397224 */ /* 0x000fe200078e00ef */
[----:B------:R-:W1:Y:S04]  /*1ec40*/  LDS.128 R8, [R2] ;  /* 0x0000000002087984 */ /* 0x000e680000000c00 */
[----:B------:R-:W2:Y:S04]  /*1ec50*/  LDS.128 R32, [R2+0x800] ;  /* 0x0008000002207984 */ /* 0x000ea80000000c00 */
[----:B------:R-:W-:Y:S04]  /*1ec60*/  LDS.128 R12, [R237] ;  /* 0x00000000ed0c7984 */ /* 0x000fe80000000c00 */
[----:B------:R-:W-:Y:S04]  /*1ec70*/  LDS.128 R248, [R236] ;  /* 0x00000000ecf87984 */ /* 0x000fe80000000c00 */
[----:B------:R-:W-:Y:S04]  /*1ec80*/  LDS.128 R244, [R236+0x800] ;  /* 0x00080000ecf47984 */ /* 0x000fe80000000c00 */
[----:B------:R-:W-:Y:S04]  /*1ec90*/  LDS.128 R240, [R3] ;  /* 0x0000000003f07984 */ /* 0x000fe80000000c00 */
[----:B------:R-:W-:Y:S04]  /*1eca0*/  LDS.128 R232, [R3+0x800] ;  /* 0x0008000003e87984 */ /* 0x000fe80000000c00 */
[----:B-1----:R-:W-:Y:S04]  /*1ecb0*/  STL.64 [R1+0x70], R8 ;  /* 0x0000700801007387 */ /* 0x002fe80000100a00 */
[----:B------:R-:W-:Y:S04]  /*1ecc0*/  STL.64 [R1+0x78], R10 ;  /* 0x0000780a01007387 */ /* 0x000fe80000100a00 */
[----:B------:R-:W1:Y:S04]  /*1ecd0*/  LDS.128 R8, [R237+0x800] ;  /* 0x00080000ed087984 */ /* 0x000e680000000c00 */
[----:B--2---:R-:W-:Y:S04]  /*1ece0*/  STL.64 [R1+0x20], R32 ;  /* 0x0000202001007387 */ /* 0x004fe80000100a00 */
[----:B------:R-:W-:Y:S04]  /*1ecf0*/  STL.64 [R1+0x28], R34 ;  /* 0x0000282201007387 */ /* 0x000fe80000100a00 */
[----:B------:R-:W-:Y:S06]  /*1ed00*/  BAR.SYNC.DEFER_BLOCKING 0x0 ;  /* 0x0000000000007b1d */ /* 0x000fec0000010000 */
[----:B------:R2:W-:Y:S04]  /*1ed10*/  STS.128 [R0], R4 ;  /* 0x0000000400007388 */ /* 0x0005e80000000c00 */
[----:B-1----:R-:W-:Y:S01]  /*1ed20*/  STL.64 [R1], R8 ;  /* 0x0000000801007387 */ /* 0x002fe20000100a00 */
[----:B------:R-:W-:-:S02]  /*1ed30*/  IMAD.MOV.U32 R252, RZ, RZ, R11 ;  /* 0x000000fffffc7224 */ /* 0x000fc400078e000b */
[----:B------:R-:W-:Y:S01]  /*1ed40*/  IMAD.MOV.U32 R11, RZ, RZ, R221 ;  /* 0x000000ffff0b7224 */ /* 0x000fe200078e00dd */
[----:B------:R-:W-:Y:S01]  /*1ed50*/  STL.64 [R1+0x10], R12 ;  /* 0x0000100c01007387 */ /* 0x000fe20000100a00 */
[----:B------:R-:W-:-:S03]  /*1ed60*/  IMAD.MOV.U32 R221, RZ, RZ, R19 ;  /* 0x000000ffffdd7224 */ /* 0x000fc600078e0013 */
[----:B------:R-:W-:Y:S04]  /*1ed70*/  STL.64 [R1+0x18], R14 ;  /* 0x0000180e01007387 */ /* 0x000fe80000100a00 */
[----:B------:R1:W-:Y:S01]  /*1ed80*/  STL [R1+0x8], R10 ;  /* 0x0000080a01007387 */ /* 0x0003e20000100800 */
[----:B--2---:R-:W-:Y:S01]  /*1ed90*/  IMAD.MOV.U32 R4, RZ, RZ, R136 ;  /* 0x000000ffff047224 */ /* 0x004fe200078e0088 */
[----:B------:R-:W-:Y:S01]  /*1eda0*/  MOV R5, R137 ;  /* 0x0000008900057202 */ /* 0x000fe20000000f00 */
[----:B------:R-:W-:Y:S01]  /*1edb0*/  IMAD.MOV.U32 R6, RZ, RZ, R72 ;  /* 0x000000ffff067224 */ /* 0x000fe200078e0048 */
[----:B------:R-:W2:Y:S01]  /*1edc0*/  LDL.LU R52, [R1+0xf0] ;  /* 0x0000f00001347983 */ /* 0x000ea20000300800 */
[----:B------:R-:W-:Y:S02]  /*1edd0*/  IMAD.MOV.U32 R7, RZ, RZ, R73 ;  /* 0x000000ffff077224 */ /* 0x000fe400078e0049 */
[----:B------:R-:W-:Y:S01]  /*1ede0*/  IMAD.MOV.U32 R72, RZ, RZ, R138 ;  /* 0x000000ffff487224 */ /* 0x000fe200078e008a */
[----:B------:R-:W2:Y:S01]  /*1edf0*/  LDL.LU R53, [R1+0xf4] ;  /* 0x0000f40001357983 */ /* 0x000ea20000300800 */
[----:B------:R-:W-:-:S02]  /*1ee00*/  IMAD.MOV.U32 R73, RZ, RZ, R139 ;  /* 0x000000ffff497224 */ /* 0x000fc400078e008b */
[----:B-1----:R-:W-:Y:S01]  /*1ee10*/  IMAD.MOV.U32 R10, RZ, RZ, R220 ;  /* 0x000000ffff0a7224 */ /* 0x002fe200078e00dc */
[----:B------:R-:W2:Y:S01]  /*1ee20*/  LDL.LU R54, [R1+0x140] ;  /* 0x0001400001367983 */ /* 0x000ea20000300800 */
[----:B------:R-:W-:Y:S01]  /*1ee30*/  IMAD.MOV.U32 R8, RZ, RZ, R16 ;  /* 0x000000ffff087224 */ /* 0x000fe200078e0010 */
[----:B------:R-:W-:Y:S01]  /*1ee40*/  MOV R220, R18 ;  /* 0x0000001200dc7202 */ /* 0x000fe20000000f00 */
[----:B------:R-:W-:Y:S01]  /*1ee50*/  IMAD.MOV.U32 R9, RZ, RZ, R17 ;  /* 0x000000ffff097224 */ /* 0x000fe200078e0011 */
[----:B------:R-:W2:Y:S04]  /*1ee60*/  LDL.LU R55, [R1+0x144] ;  /* 0x0001440001377983 */ /* 0x000ea80000300800 */
[----:B------:R1:W-:Y:S04]  /*1ee70*/  STS.128 [R0+0x200], R4 ;  /* 0x0002000400007388 */ /* 0x0003e80000000c00 */
[----:B------:R-:W-:Y:S04]  /*1ee80*/  STS.128 [R0+0x80], R56 ;  /* 0x0000803800007388 */ /* 0x000fe80000000c00 */
[----:B------:R-:W-:Y:S04]  /*1ee90*/  STS.128 [R0+0x280], R72 ;  /* 0x0002804800007388 */ /* 0x000fe80000000c00 */
[----:B------:R-:W-:Y:S01]  /*1eea0*/  STS.128 [R0+0x600], R8 ;  /* 0x0006000800007388 */ /* 0x000fe20000000c00 */
[----:B-1----:R-:W-:Y:S01]  /*1eeb0*/  IMAD.MOV.U32 R6, RZ, RZ, R112 ;  /* 0x000000ffff067224 */ /* 0x002fe200078e0070 */
[----:B------:R-:W-:Y:S01]  /*1eec0*/  MOV R4, R132 ;  /* 0x0000008400047202 */ /* 0x000fe20000000f00 */
[----:B------:R-:W-:Y:S01]  /*1eed0*/  IMAD.MOV.U32 R7, RZ, RZ, R113 ;  /* 0x000000ffff077224 */ /* 0x000fe200078e0071 */
[----:B------:R-:W-:Y:S01]  /*1eee0*/  MOV R113, R135 ;  /* 0x0000008700717202 */ /* 0x000fe20000000f00 */
[----:B------:R-:W-:Y:S01]  /*1eef0*/  IMAD.MOV.U32 R5, RZ, RZ, R133 ;  /* 0x000000ffff057224 */ /* 0x000fe200078e0085 */
[----:B------:R-:W-:Y:S01]  /*1ef00*/  STS.128 [R0+0x680], R220 ;  /* 0x000680dc00007388 */ /* 0x000fe20000000c00 */
[----:B------:R-:W-:-:S03]  /*1ef10*/  IMAD.MOV.U32 R112, RZ, RZ, R134 ;  /* 0x000000ffff707224 */ /* 0x000fc600078e0086 */
[----:B------:R-:W-:Y:S04]  /*1ef20*/  STS.128 [R0+0x400], R4 ;  /* 0x0004000400007388 */ /* 0x000fe80000000c00 */
[----:B------:R-:W-:Y:S04]  /*1ef30*/  STS.128 [R0+0x480], R112 ;  /* 0x0004807000007388 */ /* 0x000fe80000000c00 */
[----:B------:R-:W-:Y:S06]  /*1ef40*/  BAR.SYNC.DEFER_BLOCKING 0x0 ;  /* 0x0000000000007b1d */ /* 0x000fec0000010000 */
[----:B------:R-:W1:Y:S04]  /*1ef50*/  LDS.128 R4, [R2] ;  /* 0x0000000002047984 */ /* 0x000e680000000c00 */
[----:B------:R-:W-:Y:S04]  /*1ef60*/  LDS.128 R32, [R2+0x800] ;  /* 0x0008000002207984 */ /* 0x000fe80000000c00 */
[----:B------:R-:W3:Y:S04]  /*1ef70*/  LDS.128 R48, [R237] ;  /* 0x00000000ed307984 */ /* 0x000ee80000000c00 */
[----:B------:R-:W-:Y:S04]  /*1ef80*/  LDS.128 R16, [R237+0x800] ;  /* 0x00080000ed107984 */ /* 0x000fe80000000c00 */
[----:B------:R-:W4:Y:S04]  /*1ef90*/  LDS.128 R44, [R236] ;  /* 0x00000000ec2c7984 */ /* 0x000f280000000c00 */
[----:B------:R-:W-:Y:S04]  /*1efa0*/  LDS.128 R12, [R236+0x800] ;  /* 0x00080000ec0c7984 */ /* 0x000fe80000000c00 */
[----:B------:R-:W5:Y:S04]  /*1efb0*/  LDS.128 R40, [R3] ;  /* 0x0000000003287984 */ /* 0x000f680000000c00 */
[----:B------:R-:W1:Y:S04]  /*1efc0*/  LDS.128 R8, [R3+0x800] ;  /* 0x0008000003087984 */ /* 0x000e680000000c00 */
[----:B------:R-:W-:Y:S06]  /*1efd0*/  BAR.SYNC.DEFER_BLOCKING 0x0 ;  /* 0x0000000000007b1d */ /* 0x000fec0000010000 */
[----:B--2---:R2:W-:Y:S04]  /*1efe0*/  STS.128 [R0], R52 ;  /* 0x0000003400007388 */ /* 0x0045e80000000c00 */
[----:B--2---:R-:W2:Y:S04]  /*1eff0*/  LDL.LU R52, [R1+0xf8] ;  /* 0x0000f80001347983 */ /* 0x004ea80000300800 */
[----:B------:R-:W2:Y:S04]  /*1f000*/  LDL.LU R53, [R1+0xfc] ;  /* 0x0000fc0001357983 */ /* 0x000ea80000300800 */
[----:B------:R-:W2:Y:S04]  /*1f010*/  LDL.LU R54, [R1+0x148] ;  /* 0x0001480001367983 */ /* 0x000ea80000300800 */
[----:B------:R-:W2:Y:S04]  /*1f020*/  LDL.LU R55, [R1+0x14c] ;  /* 0x00014c0001377983 */ /* 0x000ea80000300800 */
[----:B------:R-:W3:Y:S04]  /*1f030*/  LDL.LU R58, [R1+0xe0] ;  /* 0x0000e000013a7983 */ /* 0x000ee80000300800 */
[----:B------:R-:W3:Y:S04]  /*1f040*/  LDL.LU R59, [R1+0xe4] ;  /* 0x0000e400013b7983 */ /* 0x000ee80000300800 */
[----:B--2---:R2:W-:Y:S04]  /*1f050*/  STS.128 [R0+0x80], R52 ;  /* 0x0000803400007388 */ /* 0x0045e80000000c00 */
[----:B--2---:R-:W2:Y:S04]  /*1f060*/  LDL.LU R54, [R1+0xe8] ;  /* 0x0000e80001367983 */ /* 0x004ea80000300800 */
[----:B------:R-:W2:Y:S01]  /*1f070*/  LDL.LU R55, [R1+0xec] ;  /* 0x0000ec0001377983 */ /* 0x000ea20000300800 */
[----:B------:R-:W-:Y:S01]  /*1f080*/  IMAD.MOV.U32 R52, RZ, RZ, R94 ;  /* 0x000000ffff347224 */ /* 0x000fe200078e005e */
[----:B------:R-:W-:Y:S01]  /*1f090*/  MOV R53, R95 ;  /* 0x0000005f00357202 */ /* 0x000fe20000000f00 */
[----:B------:R-:W-:-:S02]  /*1f0a0*/  IMAD.MOV.U32 R56, RZ, RZ, R92 ;  /* 0x000000ffff387224 */ /* 0x000fc400078e005c */
[----:B------:R-:W-:-:S05]  /*1f0b0*/  IMAD.MOV.U32 R57, RZ, RZ, R93 ;  /* 0x000000ffff397224 */ /* 0x000fca00078e005d */
[----:B---3--:R3:W-:Y:S02]  /*1f0c0*/  STS.128 [R0+0x200], R56 ;  /* 0x0002003800007388 */ /* 0x0087e40000000c00 */
[----:B---3--:R-:W-:Y:S01]  /*1f0d0*/  IMAD.MOV.U32 R58, RZ, RZ, R172 ;  /* 0x000000ffff3a7224 */ /* 0x008fe200078e00ac */
[----:B------:R-:W-:Y:S01]  /*1f0e0*/  MOV R59, R173 ;  /* 0x000000ad003b7202 */ /* 0x000fe20000000f00 */
[----:B------:R-:W-:Y:S02]  /*1f0f0*/  IMAD.MOV.U32 R56, RZ, RZ, R168 ;  /* 0x000000ffff387224 */ /* 0x000fe400078e00a8 */
[----:B------:R-:W-:Y:S02]  /*1f100*/  IMAD.MOV.U32 R57, RZ, RZ, R169 ;  /* 0x000000ffff397224 */ /* 0x000fe400078e00a9 */
[----:B------:R-:W-:Y:S02]  /*1f110*/  IMAD.MOV.U32 R172, RZ, RZ, R170 ;  /* 0x000000ffffac7224 */ /* 0x000fe400078e00aa */
[----:B------:R-:W-:Y:S01]  /*1f120*/  IMAD.MOV.U32 R173, RZ, RZ, R171 ;  /* 0x000000ffffad7224 */ /* 0x000fe200078e00ab */
[----:B------:R-:W-:Y:S04]  /*1f130*/  STS.128 [R0+0x600], R56 ;  /* 0x0006003800007388 */ /* 0x000fe80000000c00 */
[----:B------:R-:W-:Y:S01]  /*1f140*/  STS.128 [R0+0x680], R172 ;  /* 0x000680ac00007388 */ /* 0x000fe20000000c00 */
[----:B------:R-:W-:Y:S01]  /*1f150*/  MOV R122, R64 ;  /* 0x00000040007a7202 */ /* 0x000fe20000000f00 */
[----:B------:R-:W-:-:S02]  /*1f160*/  IMAD.MOV.U32 R123, RZ, RZ, R65 ;  /* 0x000000ffff7b7224 */ /* 0x000fc400078e0041 */
[----:B------:R-:W-:Y:S02]  /*1f170*/  IMAD.MOV.U32 R120, RZ, RZ, R60 ;  /* 0x000000ffff787224 */ /* 0x000fe400078e003c */
[----:B------:R-:W-:Y:S01]  /*1f180*/  IMAD.MOV.U32 R121, RZ, RZ, R61 ;  /* 0x000000ffff797224 */ /* 0x000fe200078e003d */
[----:B------:R-:W-:Y:S01]  /*1f190*/  MOV R61, R77 ;  /* 0x0000004d003d7202 */ /* 0x000fe20000000f00 */
[----:B------:R-:W-:Y:S02]  /*1f1a0*/  IMAD.MOV.U32 R64, RZ, RZ, R62 ;  /* 0x000000ffff407224 */ /* 0x000fe400078e003e */
[----:B------:R-:W-:Y:S02]  /*1f1b0*/  IMAD.MOV.U32 R65, RZ, RZ, R63 ;  /* 0x000000ffff417224 */ /* 0x000fe400078e003f */
[----:B------:R-:W-:Y:S01]  /*1f1c0*/  IMAD.MOV.U32 R60, RZ, RZ, R76 ;  /* 0x000000ffff3c7224 */ /* 0x000fe200078e004c */
[----:B--2---:R2:W-:Y:S02]  /*1f1d0*/  STS.128 [R0+0x280], R52 ;  /* 0x0002803400007388 */ /* 0x0045e40000000c00 */
[----:B--2---:R-:W-:Y:S01]  /*1f1e0*/  IMAD.MOV.U32 R54, RZ, RZ, R128 ;  /* 0x000000ffff367224 */ /* 0x004fe200078e0080 */
[----:B------:R-:W-:Y:S01]  /*1f1f0*/  MOV R128, R126 ;  /* 0x0000007e00807202 */ /* 0x000fe20000000f00 */
[----:B------:R-:W-:-:S02]  /*1f200*/  IMAD.MOV.U32 R55, RZ, RZ, R129 ;  /* 0x000000ffff377224 */ /* 0x000fc400078e0081 */
[----:B------:R-:W-:-:S05]  /*1f210*/  IMAD.MOV.U32 R129, RZ, RZ, R127 ;  /* 0x000000ffff817224 */ /* 0x000fca00078e007f */
[----:B------:R2:W-:Y:S04]  /*1f220*/  STS.128 [R0+0x480], R128 ;  /* 0x0004808000007388 */ /* 0x0005e80000000c00 */
[----:B--2---:R-:W2:Y:S04]  /*1f230*/  LDL.LU R128, [R1+0x1f0] ;  /* 0x0001f00001807983 */ /* 0x004ea80000300800 */
[----:B------:R-:W2:Y:S04]  /*1f240*/  LDL.LU R129, [R1+0x1f4] ;  /* 0x0001f40001817983 */ /* 0x000ea80000300800 */
[----:B------:R-:W2:Y:S04]  /*1f250*/  LDL.LU R130, [R1+0x268] ;  /* 0x0002680001827983 */ /* 0x000ea80000300800 */
[----:B------:R-:W2:Y:S01]  /*1f260*/  LDL.LU R131, [R1+0x26c] ;  /* 0x00026c0001837983 */ /* 0x000ea20000300800 */
[----:B------:R-:W-:-:S02]  /*1f270*/  IMAD.MOV.U32 R52, RZ, RZ, R124 ;  /* 0x000000ffff347224 */ /* 0x000fc400078e007c */
[----:B------:R-:W-:-:S05]  /*1f280*/  IMAD.MOV.U32 R53, RZ, RZ, R125 ;  /* 0x000000ffff357224 */ /* 0x000fca00078e007d */
[----:B------:R-:W-:Y:S04]  /*1f290*/  STS.128 [R0+0x400], R52 ;  /* 0x0004003400007388 */ /* 0x000fe80000000c00 */
[----:B------:R-:W-:Y:S01]  /*1f2a0*/  BAR.SYNC.DEFER_BLOCKING 0x0 ;  /* 0x0000000000007b1d */ /* 0x000fe20000010000 */
[----:B------:R-:W-:Y:S02]  /*1f2b0*/  IMAD.MOV.U32 R62, RZ, RZ, R80 ;  /* 0x000000ffff3e7224 */ /* 0x000fe400078e0050 */
[----:B------:R-:W-:-:S03]  /*1f2c0*/  IMAD.MOV.U32 R63, RZ, RZ, R81 ;  /* 0x000000ffff3f7224 */ /* 0x000fc600078e0051 */
[----:B------:R-:W3:Y:S04]  /*1f2d0*/  LDS.128 R116, [R2] ;  /* 0x0000000002747984 */ /* 0x000ee80000000c00 */
[----:B------:R-:W-:Y:S04]  /*1f2e0*/  LDS.128 R84, [R2+0x800] ;  /* 0x0008000002547984 */ /* 0x000fe80000000c00 */
[----:B------:R-:W-:Y:S04]  /*1f2f0*/  LDS.128 R112, [R237] ;  /* 0x00000000ed707984 */ /* 0x000fe80000000c00 */
[----:B------:R-:W-:Y:S04]  /*1f300*/  LDS.128 R72, [R237+0x800] ;  /* 0x00080000ed487984 */ /* 0x000fe80000000c00 */
[----:B------:R-:W-:Y:S04]  /*1f310*/  LDS.128 R92, [R236] ;  /* 0x00000000ec5c7984 */ /* 0x000fe80000000c00 */
[----:B------:R-:W-:Y:S04]  /*1f320*/  LDS.128 R56, [R236+0x800] ;  /* 0x00080000ec387984 */ /* 0x000fe80000000c00 */
[----:B------:R-:W-:Y:S04]  /*1f330*/  LDS.128 R88, [R3] ;  /* 0x0000000003587984 */ /* 0x000fe80000000c00 */
[----:B------:R-:W-:Y:S04]  /*1f340*/  LDS.128 R52, [R3+0x800] ;  /* 0x0008000003347984 */ /* 0x000fe80000000c00 */
[----:B------:R-:W-:Y:S01]  /*1f350*/  BAR.SYNC.DEFER_BLOCKING 0x0 ;  /* 0x0000000000007b1d */ /* 0x000fe20000010000 */
[----:B------:R-:W-:-:S02]  /*1f360*/  IMAD.MOV.U32 R80, RZ, RZ, R78 ;  /* 0x000000ffff507224 */ /* 0x000fc400078e004e */
[----:B------:R-:W-:-:S03]  /*1f370*/  IMAD.MOV.U32 R81, RZ, RZ, R79 ;  /* 0x000000ffff517224 */ /* 0x000fc600078e004f */
[----:B------:R1:W-:Y:S04]  /*1f380*/  STS.128 [R0+0x80], R64 ;  /* 0x0000804000007388 */ /* 0x0003e80000000c00 */
[----:B------:R3:W-:Y:S04]  /*1f390*/  STS.128 [R0+0x200], R60 ;  /* 0x0002003c00007388 */ /* 0x0007e80000000c00 */
[----:B------:R-:W-:Y:S01]  /*1f3a0*/  STS.128 [R0], R120 ;  /* 0x0000007800007388 */ /* 0x000fe20000000c00 */
[----:B-1----:R-:W-:Y:S01]  /*1f3b0*/  IMAD.MOV.U32 R66, RZ, RZ, R228 ;  /* 0x000000ffff427224 */ /* 0x002fe200078e00e4 */
[----:B------:R-:W-:Y:S01]  /*1f3c0*/  MOV R228, R226 ;  /* 0x000000e200e47202 */ /* 0x000fe20000000f00 */
[----:B------:R-:W-:-:S02]  /*1f3d0*/  IMAD.MOV.U32 R67, RZ, RZ, R229 ;  /* 0x000000ffff437224 */ /* 0x000fc400078e00e5 */
[----:B---3--:R-:W-:Y:S01]  /*1f3e0*/  IMAD.MOV.U32 R62, RZ, RZ, R108 ;  /* 0x000000ffff3e7224 */ /* 0x008fe200078e006c */
[----:B------:R-:W-:Y:S01]  /*1f3f0*/  MOV R60, R100 ;  /* 0x00000064003c7202 */ /* 0x000fe20000000f00 */
[----:B------:R-:W-:Y:S01]  /*1f400*/  IMAD.MOV.U32 R63, RZ, RZ, R109 ;  /* 0x000000ffff3f7224 */ /* 0x000fe200078e006d */
[----:B------:R-:W-:Y:S01]  /*1f410*/  MOV R109, R103 ;  /* 0x00000067006d7202 */ /* 0x000fe20000000f00 */
[----:B------:R-:W-:Y:S02]  /*1f420*/  IMAD.MOV.U32 R61, RZ, RZ, R101 ;  /* 0x000000ffff3d7224 */ /* 0x000fe400078e0065 */
[----:B------:R-:W-:Y:S02]  /*1f430*/  IMAD.MOV.U32 R108, RZ, RZ, R102 ;  /* 0x000000ffff6c7224 */ /* 0x000fe400078e0066 */
[----:B------:R-:W-:Y:S02]  /*1f440*/  IMAD.MOV.U32 R64, RZ, RZ, R224 ;  /* 0x000000ffff407224 */ /* 0x000fe400078e00e0 */
[----:B------:R-:W-:-:S02]  /*1f450*/  IMAD.MOV.U32 R65, RZ, RZ, R225 ;  /* 0x000000ffff417224 */ /* 0x000fc400078e00e1 */
[----:B------:R-:W-:Y:S01]  /*1f460*/  IMAD.MOV.U32 R229, RZ, RZ, R227 ;  /* 0x000000ffffe57224 */ /* 0x000fe200078e00e3 */
[----:B------:R-:W-:Y:S04]  /*1f470*/  STS.128 [R0+0x280], R80 ;  /* 0x0002805000007388 */ /* 0x000fe80000000c00 */
[----:B------:R-:W-:Y:S04]  /*1f480*/  STS.128 [R0+0x400], R60 ;  /* 0x0004003c00007388 */ /* 0x000fe80000000c00 */
[----:B------:R-:W-:Y:S04]  /*1f490*/  STS.128 [R0+0x480], R108 ;  /* 0x0004806c00007388 */ /* 0x000fe80000000c00 */
[----:B------:R-:W-:Y:S04]  /*1f4a0*/  STS.128 [R0+0x600], R64 ;  /* 0x0006004000007388 */ /* 0x000fe80000000c00 */
[----:B------:R-:W-:Y:S04]  /*1f4b0*/  STS.128 [R0+0x680], R228 ;  /* 0x000680e400007388 */ /* 0x000fe80000000c00 */
[----:B------:R-:W-:Y:S06]  /*1f4c0*/  BAR.SYNC.DEFER_BLOCKING 0x0 ;  /* 0x0000000000007b1d */ /* 0x000fec0000010000 */
[----:B------:R-:W1:Y:S04]  /*1f4d0*/  LDS.128 R124, [R2] ;  /* 0x00000000027c7984 */ /* 0x000e680000000c00 */
[----:B------:R-:W-:Y:S04]  /*1f4e0*/  LDS.128 R80, [R2+0x800] ;  /* 0x0008000002507984 */ /* 0x000fe80000000c00 */
[----:B------:R-:W3:Y:S04]  /*1f4f0*/  LDS.128 R120, [R237] ;  /* 0x00000000ed787984 */ /* 0x000ee80000000c00 */
[----:B------:R-:W-:Y:S04]  /*1f500*/  LDS.128 R76, [R237+0x800] ;  /* 0x00080000ed4c7984 */ /* 0x000fe80000000c00 */
[----:B------:R-:W1:Y:S04]  /*1f510*/  LDS.128 R108, [R236] ;  /* 0x00000000ec6c7984 */ /* 0x000e680000000c00 */
[----:B------:R-:W-:Y:S04]  /*1f520*/  LDS.128 R64, [R236+0x800] ;  /* 0x00080000ec407984 */ /* 0x000fe80000000c00 */
[----:B------:R-:W1:Y:S04]  /*1f530*/  LDS.128 R100, [R3] ;  /* 0x0000000003647984 */ /* 0x000e680000000c00 */
        /* <DEDUP_REMOVED lines=9> */
[----:B------:R-:W3:Y:S04]  /*1f5d0*/  LDL.LU R134, [R1+0x238] ;  /* 0x0002380001867983 */ /* 0x000ee80000300800 */
[----:B------:R-:W3:Y:S04]  /*1f5e0*/  LDL.LU R135, [R1+0x23c] ;  /* 0x00023c0001877983 */ /* 0x000ee80000300800 */
[----:B--2---:R2:W-:Y:S04]  /*1f5f0*/  STS.128 [R0+0x80], R128 ;  /* 0x0000808000007388 */ /* 0x0045e80000000c00 */
[----:B--2---:R-:W2:Y:S04]  /*1f600*/  LDL.LU R128, [R1+0x138] ;  /* 0x0001380001807983 */ /* 0x004ea80000300800 */
[----:B------:R-:W2:Y:S04]  /*1f610*/  LDL.LU R129, [R1+0x13c] ;  /* 0x00013c0001817983 */ /* 0x000ea80000300800 */
[----:B------:R-:W2:Y:S04]  /*1f620*/  LDL.LU R130, [R1+0x240] ;  /* 0x0002400001827983 */ /* 0x000ea80000300800 */
[----:B------:R-:W2:Y:S04]  /*1f630*/  LDL.LU R131, [R1+0x244] ;  /* 0x0002440001837983 */ /* 0x000ea80000300800 */
[----:B--2---:R2:W-:Y:S04]  /*1f640*/  STS.128 [R0+0x280], R128 ;  /* 0x0002808000007388 */ /* 0x0045e80000000c00 */
[----:B--2---:R-:W2:Y:S04]  /*1f650*/  LDL.LU R130, [R1+0x170] ;  /* 0x0001700001827983 */ /* 0x004ea80000300800 */
[----:B------:R-:W2:Y:S01]  /*1f660*/  LDL.LU R131, [R1+0x174] ;  /* 0x0001740001837983 */ /* 0x000ea20000300800 */
[----:B------:R-:W-:-:S02]  /*1f670*/  IMAD.MOV.U32 R128, RZ, RZ, R176 ;  /* 0x000000ffff807224 */ /* 0x000fc400078e00b0 */
[----:B------:R-:W-:Y:S01]  /*1f680*/  IMAD.MOV.U32 R129, RZ, RZ, R177 ;  /* 0x000000ffff817224 */ /* 0x000fe200078e00b1 */
[----:B---3--:R3:W-:Y:S04]  /*1f690*/  STS.128 [R0+0x200], R132 ;  /* 0x0002008400007388 */ /* 0x0087e80000000c00 */
[----:B---3--:R-:W3:Y:S04]  /*1f6a0*/  LDL.LU R134, [R1+0x178] ;  /* 0x0001780001867983 */ /* 0x008ee80000300800 */
[----:B------:R-:W3:Y:S01]  /*1f6b0*/  LDL.LU R135, [R1+0x17c] ;  /* 0x00017c0001877983 */ /* 0x000ee20000300800 */
[----:B------:R-:W-:Y:S01]  /*1f6c0*/  MOV R160, R68 ;  /* 0x0000004400a07202 */ /* 0x000fe20000000f00 */
[----:B------:R-:W-:-:S02]  /*1f6d0*/  IMAD.MOV.U32 R161, RZ, RZ, R69 ;  /* 0x000000ffffa17224 */ /* 0x000fc400078e0045 */
[----:B------:R-:W-:Y:S02]  /*1f6e0*/  IMAD.MOV.U32 R68, RZ, RZ, R70 ;  /* 0x000000ffff447224 */ /* 0x000fe400078e0046 */
[----:B------:R-:W-:Y:S01]  /*1f6f0*/  IMAD.MOV.U32 R69, RZ, RZ, R71 ;  /* 0x000000ffff457224 */ /* 0x000fe200078e0047 */
[----:B--2---:R2:W-:Y:S04]  /*1f700*/  STS.128 [R0+0x400], R128 ;  /* 0x0004008000007388 */ /* 0x0045e80000000c00 */
[----:B--2---:R-:W2:Y:S04]  /*1f710*/  LDL.LU R130, [R1+0x120] ;  /* 0x0001200001827983 */ /* 0x004ea80000300800 */
[----:B------:R-:W2:Y:S04]  /*1f720*/  LDL.LU R131, [R1+0x124] ;  /* 0x0001240001837983 */ /* 0x000ea80000300800 */
[----:B------:R-:W4:Y:S04]  /*1f730*/  LDL.LU R138, [R1+0x128] ;  /* 0x00012800018a7983 */ /* 0x000f280000300800 */
[----:B------:R-:W4:Y:S04]  /*1f740*/  LDL.LU R139, [R1+0x12c] ;  /* 0x00012c00018b7983 */ /* 0x000f280000300800 */
[----:B------:R-:W5:Y:S04]  /*1f750*/  LDL.LU R162, [R1+0x90] ;  /* 0x0000900001a27983 */ /* 0x000f680000300800 */
[----:B------:R-:W5:Y:S04]  /*1f760*/  LDL.LU R163, [R1+0x94] ;  /* 0x0000940001a37983 */ /* 0x000f680000300800 */
[----:B------:R-:W5:Y:S04]  /*1f770*/  LDL.LU R70, [R1+0x98] ;  /* 0x0000980001467983 */ /* 0x000f680000300800 */
[----:B------:R-:W5:Y:S01]  /*1f780*/  LDL.LU R71, [R1+0x9c] ;  /* 0x00009c0001477983 */ /* 0x000f620000300800 */
[----:B------:R-:W-:Y:S01]  /*1f790*/  IMAD.MOV.U32 R132, RZ, RZ, R178 ;  /* 0x000000ffff847224 */ /* 0x000fe200078e00b2 */
[----:B------:R-:W-:Y:S01]  /*1f7a0*/  MOV R133, R179 ;  /* 0x000000b300857202 */ /* 0x000fe20000000f00 */
[----:B------:R-:W-:-:S02]  /*1f7b0*/  IMAD.MOV.U32 R128, RZ, RZ, R216 ;  /* 0x000000ffff807224 */ /* 0x000fc400078e00d8 */
[----:B------:R-:W-:Y:S02]  /*1f7c0*/  IMAD.MOV.U32 R129, RZ, RZ, R217 ;  /* 0x000000ffff817224 */ /* 0x000fe400078e00d9 */
[----:B------:R-:W-:Y:S02]  /*1f7d0*/  IMAD.MOV.U32 R136, RZ, RZ, R218 ;  /* 0x000000ffff887224 */ /* 0x000fe400078e00da */
[----:B------:R-:W-:Y:S01]  /*1f7e0*/  IMAD.MOV.U32 R137, RZ, RZ, R219 ;  /* 0x000000ffff897224 */ /* 0x000fe200078e00db */
[----:B---3--:R-:W-:Y:S04]  /*1f7f0*/  STS.128 [R0+0x480], R132 ;  /* 0x0004808400007388 */ /* 0x008fe80000000c00 */
[----:B--2---:R-:W-:Y:S04]  /*1f800*/  STS.128 [R0+0x600], R128 ;  /* 0x0006008000007388 */ /* 0x004fe80000000c00 */
[----:B----4-:R-:W-:Y:S04]  /*1f810*/  STS.128 [R0+0x680], R136 ;  /* 0x0006808800007388 */ /* 0x010fe80000000c00 */
[----:B------:R-:W-:Y:S06]  /*1f820*/  BAR.SYNC.DEFER_BLOCKING 0x0 ;  /* 0x0000000000007b1d */ /* 0x000fec0000010000 */
[----:B------:R-:W2:Y:S04]  /*1f830*/  LDS.128 R156, [R2] ;  /* 0x00000000029c7984 */ /* 0x000ea80000000c00 */
[----:B------:R-:W-:Y:S04]  /*1f840*/  LDS.128 R140, [R2+0x800] ;  /* 0x00080000028c7984 */ /* 0x000fe80000000c00 */
[----:B------:R-:W-:Y:S04]  /*1f850*/  LDS.128 R152, [R237] ;  /* 0x00000000ed987984 */ /* 0x000fe80000000c00 */
[----:B------:R-:W-:Y:S04]  /*1f860*/  LDS.128 R136, [R237+0x800] ;  /* 0x00080000ed887984 */ /* 0x000fe80000000c00 */
[----:B------:R-:W-:Y:S04]  /*1f870*/  LDS.128 R148, [R236] ;  /* 0x00000000ec947984 */ /* 0x000fe80000000c00 */
[----:B------:R-:W-:Y:S04]  /*1f880*/  LDS.128 R132, [R236+0x800] ;  /* 0x00080000ec847984 */ /* 0x000fe80000000c00 */
[----:B------:R-:W-:Y:S04]  /*1f890*/  LDS.128 R144, [R3] ;  /* 0x0000000003907984 */ /* 0x000fe80000000c00 */
[----:B------:R-:W-:Y:S04]  /*1f8a0*/  LDS.128 R128, [R3+0x800] ;  /* 0x0008000003807984 */ /* 0x000fe80000000c00 */
[----:B------:R-:W-:Y:S06]  /*1f8b0*/  BAR.SYNC.DEFER_BLOCKING 0x0 ;  /* 0x0000000000007b1d */ /* 0x000fec0000010000 */
[----:B-----5:R3:W-:Y:S04]  /*1f8c0*/  STS.128 [R0+0x80], R68 ;  /* 0x0000804400007388 */ /* 0x0207e80000000c00 */
[----:B---3--:R-:W3:Y:S04]  /*1f8d0*/  LDL.LU R70, [R1+0x40] ;  /* 0x0000400001467983 */ /* 0x008ee80000300800 */
[----:B------:R-:W3:Y:S01]  /*1f8e0*/  LDL.LU R71, [R1+0x44] ;  /* 0x0000440001477983 */ /* 0x000ee20000300800 */
[----:B------:R-:W-:Y:S01]  /*1f8f0*/  IMAD.MOV.U32 R68, RZ, RZ, R96 ;  /* 0x000000ffff447224 */ /* 0x000fe200078e0060 */
[----:B------:R-:W-:Y:S01]  /*1f900*/  MOV R69, R97 ;  /* 0x0000006100457202 */ /* 0x000fe20000000f00 */
[----:B------:R-:W-:-:S02]  /*1f910*/  IMAD.MOV.U32 R96, RZ, RZ, R98 ;  /* 0x000000ffff607224 */ /* 0x000fc400078e0062 */
[----:B------:R-:W-:Y:S01]  /*1f920*/  IMAD.MOV.U32 R97, RZ, RZ, R99 ;  /* 0x000000ffff617224 */ /* 0x000fe200078e0063 */
[----:B------:R-:W4:Y:S04]  /*1f930*/  LDL.LU R98, [R1+0x48] ;  /* 0x0000480001627983 */ /* 0x000f280000300800 */
[----:B------:R-:W4:Y:S04]  /*1f940*/  LDL.LU R99, [R1+0x4c] ;  /* 0x00004c0001637983 */ /* 0x000f280000300800 */
[----:B------:R-:W5:Y:S04]  /*1f950*/  LDL.LU R172, [R1+0x258] ;  /* 0x0002580001ac7983 */ /* 0x000f680000300800 */
[----:B------:R-:W5:Y:S04]  /*1f960*/  LDL.LU R173, [R1+0x25c] ;  /* 0x00025c0001ad7983 */ /* 0x000f680000300800 */
[----:B------:R-:W5:Y:S04]  /*1f970*/  LDL.LU R174, [R1+0x248] ;  /* 0x0002480001ae7983 */ /* 0x000f680000300800 */
[----:B------:R-:W5:Y:S04]  /*1f980*/  LDL.LU R175, [R1+0x24c] ;  /* 0x00024c0001af7983 */ /* 0x000f680000300800 */
[----:B------:R-:W-:Y:S04]  /*1f990*/  STS.128 [R0], R160 ;  /* 0x000000a000007388 */ /* 0x000fe80000000c00 */
[----:B---3--:R3:W-:Y:S02]  /*1f9a0*/  STS.128 [R0+0x200], R68 ;  /* 0x0002004400007388 */ /* 0x0087e40000000c00 */
[----:B---3--:R-:W-:Y:S01]  /*1f9b0*/  MOV R70, R188 ;  /* 0x000000bc00467202 */ /* 0x008fe20000000f00 */
[----:B------:R-:W-:-:S02]  /*1f9c0*/  IMAD.MOV.U32 R71, RZ, RZ, R189 ;  /* 0x000000ffff477224 */ /* 0x000fc400078e00bd */
[----:B------:R-:W-:Y:S02]  /*1f9d0*/  IMAD.MOV.U32 R188, RZ, RZ, R106 ;  /* 0x000000ffffbc7224 */ /* 0x000fe400078e006a */
[----:B------:R-:W-:Y:S02]  /*1f9e0*/  IMAD.MOV.U32 R189, RZ, RZ, R107 ;  /* 0x000000ffffbd7224 */ /* 0x000fe400078e006b */
[----:B------:R-:W-:Y:S02]  /*1f9f0*/  IMAD.MOV.U32 R68, RZ, RZ, R104 ;  /* 0x000000ffff447224 */ /* 0x000fe400078e0068 */
[----:B------:R-:W-:Y:S01]  /*1fa00*/  IMAD.MOV.U32 R69, RZ, RZ, R105 ;  /* 0x000000ffff457224 */ /* 0x000fe200078e0069 */
[----:B------:R-:W-:Y:S01]  /*1fa10*/  MOV R105, R21 ;  /* 0x0000001500697202 */ /* 0x000fe20000000f00 */
[----:B------:R-:W-:Y:S02]  /*1fa20*/  IMAD.MOV.U32 R106, RZ, RZ, R24 ;  /* 0x000000ffff6a7224 */ /* 0x000fe400078e0018 */
[----:B------:R-:W-:-:S02]  /*1fa30*/  IMAD.MOV.U32 R107, RZ, RZ, R25 ;  /* 0x000000ffff6b7224 */ /* 0x000fc400078e0019 */
[----:B------:R-:W-:Y:S02]  /*1fa40*/  IMAD.MOV.U32 R104, RZ, RZ, R20 ;  /* 0x000000ffff687224 */ /* 0x000fe400078e0014 */
[----:B------:R-:W-:Y:S02]  /*1fa50*/  IMAD.MOV.U32 R24, RZ, RZ, R22 ;  /* 0x000000ffff187224 */ /* 0x000fe400078e0016 */
[----:B------:R-:W-:Y:S01]  /*1fa60*/  IMAD.MOV.U32 R25, RZ, RZ, R23 ;  /* 0x000000ffff197224 */ /* 0x000fe200078e0017 */
[----:B----4-:R-:W-:Y:S04]  /*1fa70*/  STS.128 [R0+0x280], R96 ;  /* 0x0002806000007388 */ /* 0x010fe80000000c00 */
[----:B------:R-:W-:Y:S04]  /*1fa80*/  STS.128 [R0+0x400], R68 ;  /* 0x0004004400007388 */ /* 0x000fe80000000c00 */
[----:B------:R-:W-:Y:S04]  /*1fa90*/  STS.128 [R0+0x480], R188 ;  /* 0x000480bc00007388 */ /* 0x000fe80000000c00 */
[----:B------:R-:W-:Y:S04]  /*1faa0*/  STS.128 [R0+0x600], R104 ;  /* 0x0006006800007388 */ /* 0x000fe80000000c00 */
[----:B------:R-:W-:Y:S04]  /*1fab0*/  STS.128 [R0+0x680], R24 ;  /* 0x0006801800007388 */ /* 0x000fe80000000c00 */
[----:B------:R-:W-:Y:S06]  /*1fac0*/  BAR.SYNC.DEFER_BLOCKING 0x0 ;  /* 0x0000000000007b1d */ /* 0x000fec0000010000 */
[----:B------:R-:W3:Y:S04]  /*1fad0*/  LDS.128 R168, [R2] ;  /* 0x0000000002a87984 */ /* 0x000ee80000000c00 */
[----:B------:R-:W-:Y:S04]  /*1fae0*/  LDS.128 R96, [R2+0x800] ;  /* 0x0008000002607984 */ /* 0x000fe80000000c00 */
[----:B------:R-:W4:Y:S04]  /*1faf0*/  LDS.128 R164, [R237] ;  /* 0x00000000eda47984 */ /* 0x000f280000000c00 */
[----:B------:R-:W-:Y:S04]  /*1fb00*/  LDS.128 R68, [R237+0x800] ;  /* 0x00080000ed447984 */ /* 0x000fe80000000c00 */
[----:B------:R-:W1:Y:S04]  /*1fb10*/  LDS.128 R160, [R236] ;  /* 0x00000000eca07984 */ /* 0x000e680000000c00 */
[----:B------:R-:W-:Y:S04]  /*1fb20*/  LDS.128 R24, [R236+0x800] ;  /* 0x00080000ec187984 */ /* 0x000fe80000000c00 */
[----:B------:R-:W1:Y:S04]  /*1fb30*/  LDS.128 R104, [R3] ;  /* 0x0000000003687984 */ /* 0x000e680000000c00 */
[----:B------:R-:W1:Y:S04]  /*1fb40*/  LDS.128 R20, [R3+0x800] ;  /* 0x0008000003147984 */ /* 0x000e680000000c00 */
[----:B------:R-:W-:Y:S06]  /*1fb50*/  BAR.SYNC.DEFER_BLOCKING 0x0 ;  /* 0x0000000000007b1d */ /* 0x000fec0000010000 */
[----:B-----5:R5:W-:Y:S04]  /*1fb60*/  STS.128 [R0], R172 ;  /* 0x000000ac00007388 */ /* 0x020be80000000c00 */
[----:B-----5:R-:W5:Y:S04]  /*1fb70*/  LDL.LU R172, [R1+0x260] ;  /* 0x0002600001ac7983 */ /* 0x020f680000300800 */
[----:B------:R-:W5:Y:S04]  /*1fb80*/  LDL.LU R173, [R1+0x264] ;  /* 0x0002640001ad7983 */ /* 0x000f680000300800 */
[----:B------:R-:W5:Y:S04]  /*1fb90*/  LDL.LU R174, [R1+0x250] ;  /* 0x0002500001ae7983 */ /* 0x000f680000300800 */
[----:B------:R-:W5:Y:S04]  /*1fba0*/  LDL.LU R175, [R1+0x254] ;  /* 0x0002540001af7983 */ /* 0x000f680000300800 */
[----:B------:R-:W2:Y:S04]  /*1fbb0*/  LDL.LU R176, [R1+0x220] ;  /* 0x0002200001b07983 */ /* 0x000ea80000300800 */
[----:B------:R-:W2:Y:S04]  /*1fbc0*/  LDL.LU R177, [R1+0x224] ;  /* 0x0002240001b17983 */ /* 0x000ea80000300800 */
[----:B------:R-:W2:Y:S04]  /*1fbd0*/  LDL.LU R178, [R1+0x210] ;  /* 0x0002100001b27983 */ /* 0x000ea80000300800 */
[----:B------:R-:W2:Y:S04]  /*1fbe0*/  LDL.LU R179, [R1+0x214] ;  /* 0x0002140001b37983 */ /* 0x000ea80000300800 */
[----:B-----5:R5:W-:Y:S04]  /*1fbf0*/  STS.128 [R0+0x80], R172 ;  /* 0x000080ac00007388 */ /* 0x020be80000000c00 */
[----:B-----5:R-:W5:Y:S04]  /*1fc00*/  LDL.LU R172, [R1+0x228] ;  /* 0x0002280001ac7983 */ /* 0x020f680000300800 */
[----:B------:R-:W5:Y:S04]  /*1fc10*/  LDL.LU R173, [R1+0x22c] ;  /* 0x00022c0001ad7983 */ /* 0x000f680000300800 */
[----:B------:R-:W5:Y:S04]  /*1fc20*/  LDL.LU R174, [R1+0x218] ;  /* 0x0002180001ae7983 */ /* 0x000f680000300800 */
[----:B------:R-:W5:Y:S04]  /*1fc30*/  LDL.LU R175, [R1+0x21c] ;  /* 0x00021c0001af7983 */ /* 0x000f680000300800 */
[----:B-----5:R5:W-:Y:S04]  /*1fc40*/  STS.128 [R0+0x280], R172 ;  /* 0x000280ac00007388 */ /* 0x020be80000000c00 */
        /* <DEDUP_REMOVED lines=17> */
[----:B------:R-:W3:Y:S04]  /*1fd60*/  LDL.LU R221, [R1+0x2b0] ;  /* 0x0002b00001dd7983 */ /* 0x000ee80000300800 */
[----:B--2---:R-:W-:Y:S04]  /*1fd70*/  STS.128 [R0+0x200], R176 ;  /* 0x000200b000007388 */ /* 0x004fe80000000c00 */
[----:B------:R-:W-:Y:S04]  /*1fd80*/  STS.128 [R0+0x480], R188 ;  /* 0x000480bc00007388 */ /* 0x000fe80000000c00 */
[----:B------:R-:W-:Y:S04]  /*1fd90*/  STS.128 [R0+0x600], R200 ;  /* 0x000600c800007388 */ /* 0x000fe80000000c00 */
[----:B-----5:R2:W-:Y:S04]  /*1fda0*/  STS.128 [R0+0x680], R172 ;  /* 0x000680ac00007388 */ /* 0x0205e80000000c00 */
[----:B------:R-:W-:Y:S06]  /*1fdb0*/  BAR.SYNC.DEFER_BLOCKING 0x0 ;  /* 0x0000000000007b1d */ /* 0x000fec0000010000 */
[----:B--2---:R-:W2:Y:S04]  /*1fdc0*/  LDL.LU R172, [R1+0x80] ;  /* 0x0000800001ac7983 */ /* 0x004ea80000300800 */
[----:B------:R-:W2:Y:S04]  /*1fdd0*/  LDL.LU R173, [R1+0x84] ;  /* 0x0000840001ad7983 */ /* 0x000ea80000300800 */
[----:B------:R-:W2:Y:S04]  /*1fde0*/  LDL.LU R174, [R1+0x60] ;  /* 0x0000600001ae7983 */ /* 0x000ea80000300800 */
[----:B------:R-:W2:Y:S04]  /*1fdf0*/  LDL.LU R175, [R1+0x64] ;  /* 0x0000640001af7983 */ /* 0x000ea80000300800 */
[----:B------:R-:W5:Y:S04]  /*1fe00*/  LDS.128 R176, [R2] ;  /* 0x0000000002b07984 */ /* 0x000f680000000c00 */
        /* <DEDUP_REMOVED lines=23> */
[----:B------:R-:W4:Y:S04]  /*1ff80*/  LDL.LU R222, [R1+0x70] ;  /* 0x0000700001de7983 */ /* 0x000f280000300800 */
[----:B------:R-:W4:Y:S04]  /*1ff90*/  LDL.LU R223, [R1+0x74] ;  /* 0x0000740001df7983 */ /* 0x000f280000300800 */
[----:B------:R-:W4:Y:S04]  /*1ffa0*/  LDL.LU R239, [R1+0x10] ;  /* 0x0000100001ef7983 */ /* 0x000f280000300800 */
[----:B---3--:R3:W-:Y:S04]  /*1ffb0*/  STS.128 [R0+0x200], R216 ;  /* 0x000200d800007388 */ /* 0x0087e80000000c00 */
[----:B------:R-:W4:Y:S04]  /*1ffc0*/  LDL.LU R238, [R1+0x14] ;  /* 0x0000140001ee7983 */ /* 0x000f280000300800 */
[----:B---3--:R-:W3:Y:S01]  /*1ffd0*/  LDL.LU R216, [R1+0x2b8] ;  /* 0x0002b80001d87983 */ /* 0x008ee20000300800 */
[----:B------:R-:W-:-:S02]  /*1ffe0*/  ISETP.GE.AND P2, PT, R220, c[0x0][0x178], PT ;  /* 0x00005e00dc007a0c */ /* 0x000fc40003f46270 */
[C---:B------:R-:W-:Y:S02]  /*1fff0*/  ISETP.GE.AND P6, PT, R221.reuse, c[0x0][0x17c], PT ;  /* 0x00005f00dd007a0c */ /* 0x040fe40003fc6270 */
[----:B------:R-:W-:Y:S01]  /*20000*/  ISETP.LT.AND P2, PT, R221, c[0x0][0x17c], !P2 ;  /* 0x00005f00dd007a0c */ /* 0x000fe20005741270 */
[----:B--2---:R2:W-:Y:S02]  /*20010*/  STS.128 [R0+0x280], R172 ;  /* 0x000280ac00007388 */ /* 0x0045e40000000c00 */
[----:B--2---:R-:W-:Y:S01]  /*20020*/  MOV R172, R192 ;  /* 0x000000c000ac7202 */ /* 0x004fe20000000f00 */
[----:B------:R-:W-:Y:S02]  /*20030*/  IMAD.MOV.U32 R173, RZ, RZ, R193 ;  /* 0x000000ffffad7224 */ /* 0x000fe400078e00c1 */
[----:B------:R-:W-:Y:S02]  /*20040*/  IMAD.MOV.U32 R174, RZ, RZ, R196 ;  /* 0x000000ffffae7224 */ /* 0x000fe400078e00c4 */
[----:B------:R-:W-:Y:S01]  /*20050*/  IMAD.MOV.U32 R175, RZ, RZ, R197 ;  /* 0x000000ffffaf7224 */ /* 0x000fe200078e00c5 */
[----:B------:R-:W-:Y:S01]  /*20060*/  MOV R197, R195 ;  /* 0x000000c300c57202 */ /* 0x000fe20000000f00 */
[----:B------:R-:W-:-:S03]  /*20070*/  IMAD.MOV.U32 R196, RZ, RZ, R194 ;  /* 0x000000ffffc47224 */ /* 0x000fc600078e00c2 */
[----:B------:R2:W-:Y:S01]  /*20080*/  STS.128 [R0+0x400], R172 ;  /* 0x000400ac00007388 */ /* 0x0005e20000000c00 */
[----:B------:R-:W-:-:S03]  /*20090*/  IADD3 R192, R221, 0x1, RZ ;  /* 0x00000001ddc07810 */ /* 0x000fc60007ffe0ff */
[----:B------:R-:W-:Y:S01]  /*200a0*/  STS.128 [R0+0x480], R196 ;  /* 0x000480c400007388 */ /* 0x000fe20000000c00 */
[----:B------:R-:W-:Y:S02]  /*200b0*/  ISETP.GE.AND P5, PT, R192, c[0x0][0x17c], PT ;  /* 0x00005f00c0007a0c */ /* 0x000fe40003fa6270 */
[----:B------:R-:W-:Y:S01]  /*200c0*/  MOV R192, c[0x0][0x194] ;  /* 0x0000650000c07a02 */ /* 0x000fe20000000f00 */
[----:B--2---:R-:W-:Y:S02]  /*200d0*/  IMAD.MOV.U32 R174, RZ, RZ, R36 ;  /* 0x000000ffffae7224 */ /* 0x004fe400078e0024 */
[----:B------:R-:W-:Y:S02]  /*200e0*/  IMAD.MOV.U32 R175, RZ, RZ, R37 ;  /* 0x000000ffffaf7224 */ /* 0x000fe400078e0025 */
[----:B------:R-:W-:Y:S02]  /*200f0*/  IMAD.MOV.U32 R172, RZ, RZ, R28 ;  /* 0x000000ffffac7224 */ /* 0x000fe400078e001c */
[----:B------:R-:W-:-:S02]  /*20100*/  IMAD.MOV.U32 R173, RZ, RZ, R29 ;  /* 0x000000ffffad7224 */ /* 0x000fc400078e001d */
[----:B------:R-:W-:Y:S02]  /*20110*/  IMAD.MOV.U32 R36, RZ, RZ, R30 ;  /* 0x000000ffff247224 */ /* 0x000fe400078e001e */
[----:B------:R-:W-:Y:S01]  /*20120*/  IMAD.MOV.U32 R37, RZ, RZ, R31 ;  /* 0x000000ffff257224 */ /* 0x000fe200078e001f */
[----:B------:R-:W-:Y:S01]  /*20130*/  IADD3 R29, R221, 0x2, RZ ;  /* 0x00000002dd1d7810 */ /* 0x000fe20007ffe0ff */
[----:B------:R2:W-:Y:S04]  /*20140*/  STS.128 [R0+0x600], R172 ;  /* 0x000600ac00007388 */ /* 0x0005e80000000c00 */
[----:B------:R-:W-:Y:S04]  /*20150*/  STS.128 [R0+0x680], R36 ;  /* 0x0006802400007388 */ /* 0x000fe80000000c00 */
[----:B------:R-:W-:Y:S01]  /*20160*/  BAR.SYNC.DEFER_BLOCKING 0x0 ;  /* 0x0000000000007b1d */ /* 0x000fe20000010000 */
[----:B------:R-:W-:Y:S01]  /*20170*/  ISETP.GE.AND P4, PT, R29, c[0x0][0x17c], PT ;  /* 0x00005f001d007a0c */ /* 0x000fe20003f86270 */
[----:B------:R-:W-:Y:S01]  /*20180*/  IMAD R29, R220, c[0x0][0x194], RZ ;  /* 0x00006500dc1d7a24 */ /* 0x000fe200078e02ff */
[----:B------:R-:W-:-:S03]  /*20190*/  IADD3 R28, R221, 0x3, RZ ;  /* 0x00000003dd1c7810 */ /* 0x000fc60007ffe0ff */
[----:B------:R-:W-:Y:S01]  /*201a0*/  IMAD R192, R192, 0x80, R29 ;  /* 0x00000080c0c07824 */ /* 0x000fe200078e021d */
[----:B------:R-:W-:Y:S02]  /*201b0*/  ISETP.GE.AND P3, PT, R28, c[0x0][0x17c], PT ;  /* 0x00005f001c007a0c */ /* 0x000fe40003f66270 */
[----:B------:R-:W-:Y:S02]  /*201c0*/  LEA R30, P0, R29, c[0x0][0x170], 0x2 ;  /* 0x00005c001d1e7a11 */ /* 0x000fe400078010ff */
[----:B------:R-:W-:Y:S02]  /*201d0*/  LEA R28, P1, R192, c[0x0][0x170], 0x2 ;  /* 0x00005c00c01c7a11 */ /* 0x000fe400078210ff */
[----:B---3--:R-:W-:Y:S01]  /*201e0*/  ISETP.LT.AND P6, PT, R216, c[0x0][0x178], !P6 ;  /* 0x00005e00d8007a0c */ /* 0x008fe200077c1270 */
[----:B------:R-:W-:Y:S01]  /*201f0*/  IMAD R193, R221, c[0x0][0x198], RZ ;  /* 0x00006600ddc17a24 */ /* 0x000fe200078e02ff */
[----:B------:R-:W-:Y:S02]  /*20200*/  LEA.HI.X.SX32 R31, R29, c[0x0][0x174], 0x2, P0 ;  /* 0x00005d001d1f7a11 */ /* 0x000fe400000f16ff */
[----:B------:R-:W-:-:S03]  /*20210*/  LEA.HI.X.SX32 R29, R192, c[0x0][0x174], 0x2, P1 ;  /* 0x00005d00c01d7a11 */ /* 0x000fc600008f16ff */
[----:B--2---:R-:W-:-:S04]  /*20220*/  IMAD.WIDE R172, R193, 0x4, R30 ;  /* 0x00000004c1ac7825 */ /* 0x004fc800078e021e */
[C---:B------:R-:W-:Y:S01]  /*20230*/  IMAD.WIDE R174, R193.reuse, 0x4, R28 ;  /* 0x00000004c1ae7825 */ /* 0x040fe200078e021c */
[----:B------:R-:W-:Y:S01]  /*20240*/  ISETP.LT.AND P1, PT, R220, c[0x0][0x178], !P5 ;  /* 0x00005e00dc007a0c */ /* 0x000fe20006f21270 */
[----:B----4-:R2:W-:Y:S01]  /*20250*/  @P2 STG.E [R172.64], R222 ;  /* 0x000000deac002986 */ /* 0x0105e2000c101904 */
[----:B------:R-:W-:Y:S02]  /*20260*/  IADD3 R193, R193, c[0x0][0x198], RZ ;  /* 0x00006600c1c17a10 */ /* 0x000fe40007ffe0ff */
[----:B------:R-:W-:Y:S01]  /*20270*/  ISETP.LT.AND P5, PT, R216, c[0x0][0x178], !P5 ;  /* 0x00005e00d8007a0c */ /* 0x000fe20006fa1270 */
[----:B------:R3:W-:Y:S01]  /*20280*/  @P6 STG.E [R174.64], R4 ;  /* 0x00000004ae006986 */ /* 0x0007e2000c101904 */
[----:B------:R-:W-:Y:S02]  /*20290*/  ISETP.LT.AND P6, PT, R220, c[0x0][0x178], !P4 ;  /* 0x00005e00dc007a0c */ /* 0x000fe400067c1270 */
[C---:B------:R-:W-:Y:S01]  /*202a0*/  IADD3 R195, R193.reuse, c[0x0][0x198], RZ ;  /* 0x00006600c1c37a10 */ /* 0x040fe20007ffe0ff */
[----:B--2---:R-:W2:Y:S01]  /*202b0*/  LDL.LU R222, [R1+0x20] ;  /* 0x0000200001de7983 */ /* 0x004ea20000300800 */
[----:B------:R-:W-:-:S04]  /*202c0*/  IMAD.WIDE R38, R193, 0x4, R30 ;  /* 0x00000004c1267825 */ /* 0x000fc800078e021e */
[----:B------:R-:W-:Y:S01]  /*202d0*/  IMAD.WIDE R36, R193, 0x4, R28 ;  /* 0x00000004c1247825 */ /* 0x000fe200078e021c */
[----:B------:R4:W-:Y:S03]  /*202e0*/  @P1 STG.E [R38.64], R223 ;  /* 0x000000df26001986 */ /* 0x0009e6000c101904 */
[C---:B------:R-:W-:Y:S01]  /*202f0*/  IMAD.WIDE R172, R195.reuse, 0x4, R30 ;  /* 0x00000004c3ac7825 */ /* 0x040fe200078e021e */
[----:B------:R-:W-:Y:S01]  /*20300*/  ISETP.LT.AND P4, PT, R216, c[0x0][0x178], !P4 ;  /* 0x00005e00d8007a0c */ /* 0x000fe20006781270 */
[----:B------:R-:W-:Y:S01]  /*20310*/  @P5 STG.E [R36.64], R5 ;  /* 0x0000000524005986 */ /* 0x000fe2000c101904 */
[----:B------:R-:W-:Y:S01]  /*20320*/  ISETP.LT.AND P5, PT, R220, c[0x0][0x178], !P3 ;  /* 0x00005e00dc007a0c */ /* 0x000fe20005fa1270 */
[C---:B---3--:R-:W-:Y:S02]  /*20330*/  IMAD.WIDE R174, R195.reuse, 0x4, R28 ;  /* 0x00000004c3ae7825 */ /* 0x048fe400078e021c */
[----:B------:R3:W-:Y:S04]  /*20340*/  @P6 STG.E [R172.64], R239 ;  /* 0x000000efac006986 */ /* 0x0007e8000c101904 */
[----:B----4-:R-:W4:Y:S01]  /*20350*/  LDL.LU R223, [R1+0x24] ;  /* 0x0000240001df7983 */ /* 0x010f220000300800 */
[----:B------:R-:W-:-:S03]  /*20360*/  IADD3 R195, R195, c[0x0][0x198], RZ ;  /* 0x00006600c3c37a10 */ /* 0x000fc60007ffe0ff */
[----:B---3--:R-:W3:Y:S02]  /*20370*/  LDL.LU R239, [R1] ;  /* 0x0000000001ef7983 */ /* 0x008ee40000300800 */
[----:B------:R-:W-:Y:S02]  /*20380*/  IMAD.WIDE R38, R195, 0x4, R30 ;  /* 0x00000004c3267825 */ /* 0x000fe400078e021e */
[----:B------:R-:W-:Y:S04]  /*20390*/  @P4 STG.E [R174.64], R48 ;  /* 0x00000030ae004986 */ /* 0x000fe8000c101904 */
[----:B------:R1:W-:Y:S04]  /*203a0*/  @P5 STG.E [R38.64], R238 ;  /* 0x000000ee26005986 */ /* 0x0003e8000c101904 */
[----:B-1----:R-:W5:Y:S01]  /*203b0*/  LDL.LU R238, [R1+0x4] ;  /* 0x0000040001ee7983 */ /* 0x002f620000300800 */
[----:B------:R-:W-:-:S02]  /*203c0*/  IADD3 R192, R221, 0x4, RZ ;  /* 0x00000004ddc07810 */ /* 0x000fc40007ffe0ff */
[----:B------:R-:W-:Y:S02]  /*203d0*/  ISETP.LT.AND P3, PT, R216, c[0x0][0x178], !P3 ;  /* 0x00005e00d8007a0c */ /* 0x000fe40005f61270 */
[----:B------:R-:W-:Y:S02]  /*203e0*/  ISETP.GE.AND P0, PT, R192, c[0x0][0x17c], PT ;  /* 0x00005f00c0007a0c */ /* 0x000fe40003f06270 */
[----:B------:R-:W-:Y:S02]  /*203f0*/  IADD3 R0, R221, 0x5, RZ ;  /* 0x00000005dd007810 */ /* 0x000fe40007ffe0ff */
[----:B------:R-:W-:Y:S01]  /*20400*/  ISETP.LT.AND P6, PT, R220, c[0x0][0x178], !P0 ;  /* 0x00005e00dc007a0c */ /* 0x000fe200047c1270 */
[C---:B------:R-:W-:Y:S01]  /*20410*/  IMAD.WIDE R4, R195.reuse, 0x4, R28 ;  /* 0x00000004c3047825 */ /* 0x040fe200078e021c */
[----:B------:R-:W-:Y:S02]  /*20420*/  IADD3 R193, R195, c[0x0][0x198], RZ ;  /* 0x00006600c3c17a10 */ /* 0x000fe40007ffe0ff */
[----:B------:R-:W-:-:S02]  /*20430*/  ISETP.GE.AND P2, PT, R0, c[0x0][0x17c], PT ;  /* 0x00005f0000007a0c */ /* 0x000fc40003f46270 */
[----:B------:R-:W-:Y:S01]  /*20440*/  IADD3 R0, R221, 0x6, RZ ;  /* 0x00000006dd007810 */ /* 0x000fe20007ffe0ff */
[C---:B------:R-:W-:Y:S01]  /*20450*/  IMAD.WIDE R36, R193.reuse, 0x4, R30 ;  /* 0x00000004c1247825 */ /* 0x040fe200078e021e */
[----:B------:R-:W-:Y:S01]  /*20460*/  ISETP.LT.AND P0, PT, R216, c[0x0][0x178], !P0 ;  /* 0x00005e00d8007a0c */ /* 0x000fe20004701270 */
[----:B------:R1:W-:Y:S01]  /*20470*/  @P3 STG.E [R4.64], R49 ;  /* 0x0000003104003986 */ /* 0x0003e2000c101904 */
[----:B------:R-:W-:Y:S02]  /*20480*/  ISETP.GE.AND P1, PT, R0, c[0x0][0x17c], PT ;  /* 0x00005f0000007a0c */ /* 0x000fe40003f26270 */
[----:B------:R-:W-:Y:S01]  /*20490*/  ISETP.LT.AND P3, PT, R220, c[0x0][0x178], !P2 ;  /* 0x00005e00dc007a0c */ /* 0x000fe20005761270 */
[C---:B------:R-:W-:Y:S01]  /*204a0*/  IMAD.WIDE R172, R193.reuse, 0x4, R28 ;  /* 0x00000004c1ac7825 */ /* 0x040fe200078e021c */
[----:B------:R-:W-:Y:S01]  /*204b0*/  ISETP.LT.AND P2, PT, R216, c[0x0][0x178], !P2 ;  /* 0x00005e00d8007a0c */ /* 0x000fe20005741270 */
[----:B------:R1:W-:Y:S01]  /*204c0*/  @P6 STG.E [R36.64], R248 ;  /* 0x000000f824006986 */ /* 0x0003e2000c101904 */
[----:B------:R-:W-:-:S02]  /*204d0*/  IADD3 R193, R193, c[0x0][0x198], RZ ;  /* 0x00006600c1c17a10 */ /* 0x000fc40007ffe0ff */
[----:B------:R-:W-:Y:S02]  /*204e0*/  ISETP.LT.AND P6, PT, R220, c[0x0][0x178], !P1 ;  /* 0x00005e00dc007a0c */ /* 0x000fe40004fc1270 */
[----:B------:R-:W-:Y:S01]  /*204f0*/  IADD3 R0, R221, 0x7, RZ ;  /* 0x00000007dd007810 */ /* 0x000fe20007ffe0ff */
[C---:B------:R-:W-:Y:S01]  /*20500*/  IMAD.WIDE R38, R193.reuse, 0x4, R30 ;  /* 0x00000004c1267825 */ /* 0x040fe200078e021e */
[C---:B------:R-:W-:Y:S02]  /*20510*/  IADD3 R175, R193.reuse, c[0x0][0x198], RZ ;  /* 0x00006600c1af7a10 */ /* 0x040fe40007ffe0ff */
[----:B------:R-:W-:Y:S01]  /*20520*/  ISETP.GE.AND P4, PT, R0, c[0x0][0x17c], PT ;  /* 0x00005f0000007a0c */ /* 0x000fe20003f86270 */
[----:B-1----:R-:W-:Y:S01]  /*20530*/  IMAD.WIDE R4, R193, 0x4, R28 ;  /* 0x00000004c1047825 */ /* 0x002fe200078e021c */
[----:B------:R-:W-:Y:S01]  /*20540*/  IADD3 R0, R221, 0x8, RZ ;  /* 0x00000008dd007810 */ /* 0x000fe20007ffe0ff */
[----:B------:R1:W-:Y:S02]  /*20550*/  @P0 STG.E [R172.64], R44 ;  /* 0x0000002cac000986 */ /* 0x0003e4000c101904 */
[C---:B------:R-:W-:Y:S01]  /*20560*/  IMAD.WIDE R36, R175.reuse, 0x4, R30 ;  /* 0x00000004af247825 */ /* 0x040fe200078e021e */
[----:B------:R-:W-:Y:S01]  /*20570*/  ISETP.GE.AND P5, PT, R0, c[0x0][0x17c], PT ;  /* 0x00005f0000007a0c */ /* 0x000fe20003fa6270 */
[----:B------:R1:W-:Y:S01]  /*20580*/  @P3 STG.E [R38.64], R249 ;  /* 0x000000f926003986 */ /* 0x0003e2000c101904 */
[----:B------:R-:W-:Y:S01]  /*20590*/  ISETP.LT.AND P1, PT, R216, c[0x0][0x178], !P1 ;  /* 0x00005e00d8007a0c */ /* 0x000fe20004f21270 */
[----:B------:R-:W-:-:S02]  /*205a0*/  IMAD.WIDE R48, R175, 0x4, R28 ;  /* 0x00000004af307825 */ /* 0x000fc400078e021c */
[----:B------:R1:W-:Y:S01]  /*205b0*/  @P2 STG.E [R4.64], R45 ;  /* 0x0000002d04002986 */ /* 0x0003e2000c101904 */
[----:B------:R-:W-:Y:S02]  /*205c0*/  ISETP.LT.AND P2, PT, R220, c[0x0][0x178], !P4 ;  /* 0x00005e00dc007a0c */ /* 0x000fe40006741270 */
[----:B------:R-:W-:Y:S01]  /*205d0*/  ISETP.LT.AND P4, PT, R216, c[0x0][0x178], !P4 ;  /* 0x00005e00d8007a0c */ /* 0x000fe20006781270 */
[----:B------:R1:W-:Y:S01]  /*205e0*/  @P6 STG.E [R36.64], R240 ;  /* 0x000000f024006986 */ /* 0x0003e2000c101904 */
[----:B------:R-:W-:Y:S02]  /*205f0*/  IADD3 R175, R175, c[0x0][0x198], RZ ;  /* 0x00006600afaf7a10 */ /* 0x000fe40007ffe0ff */
[----:B------:R-:W-:Y:S02]  /*20600*/  ISETP.LT.AND P6, PT, R220, c[0x0][0x178], !P5 ;  /* 0x00005e00dc007a0c */ /* 0x000fe40006fc1270 */
[----:B------:R-:W-:Y:S02]  /*20610*/  IADD3 R0, R221, 0x9, RZ ;  /* 0x00000009dd007810 */ /* 0x000fe40007ffe0ff */
[C---:B-1----:R-:W-:Y:S01]  /*20620*/  IADD3 R173, R175.reuse, c[0x0][0x198], RZ ;  /* 0x00006600afad7a10 */ /* 0x042fe20007ffe0ff */
[----:B------:R-:W-:Y:S01]  /*20630*/  IMAD.WIDE R38, R175, 0x4, R30 ;  /* 0x00000004af267825 */ /* 0x000fe200078e021e */
[----:B------:R-:W-:-:S02]  /*20640*/  ISETP.GE.AND P0, PT, R0, c[0x0][0x17c], PT ;  /* 0x00005f0000007a0c */ /* 0x000fc40003f06270 */
[----:B------:R-:W-:Y:S01]  /*20650*/  IADD3 R0, R221, 0xa, RZ ;  /* 0x0000000add007810 */ /* 0x000fe20007ffe0ff */
[----:B------:R-:W-:Y:S01]  /*20660*/  IMAD.WIDE R4, R175, 0x4, R28 ;  /* 0x00000004af047825 */ /* 0x000fe200078e021c */
[----:B------:R1:W-:Y:S03]  /*20670*/  @P1 STG.E [R48.64], R40 ;  /* 0x0000002830001986 */ /* 0x0003e6000c101904 */
[C---:B------:R-:W-:Y:S01]  /*20680*/  IMAD.WIDE R36, R173.reuse, 0x4, R30 ;  /* 0x00000004ad247825 */ /* 0x040fe200078e021e */
[----:B------:R-:W-:Y:S01]  /*20690*/  ISETP.GE.AND P3, PT, R0, c[0x0][0x17c], PT ;  /* 0x00005f0000007a0c */ /* 0x000fe20003f66270 */
[----:B------:R1:W-:Y:S01]  /*206a0*/  @P2 STG.E [R38.64], R241 ;  /* 0x000000f126002986 */ /* 0x0003e2000c101904 */
[----:B------:R-:W-:Y:S01]  /*206b0*/  ISETP.LT.AND P5, PT, R216, c[0x0][0x178], !P5 ;  /* 0x00005e00d8007a0c */ /* 0x000fe20006fa1270 */
[----:B------:R-:W-:Y:S02]  /*206c0*/  IMAD.WIDE R44, R173, 0x4, R28 ;  /* 0x00000004ad2c7825 */ /* 0x000fe400078e021c */
[----:B------:R1:W-:Y:S01]  /*206d0*/  @P4 STG.E [R4.64], R41 ;  /* 0x0000002904004986 */ /* 0x0003e2000c101904 */
[----:B------:R-:W-:-:S02]  /*206e0*/  ISETP.LT.AND P4, PT, R220, c[0x0][0x178], !P0 ;  /* 0x00005e00dc007a0c */ /* 0x000fc40004781270 */
[----:B------:R-:W-:Y:S02]  /*206f0*/  IADD3 R173, R173, c[0x0][0x198], RZ ;  /* 0x00006600adad7a10 */ /* 0x000fe40007ffe0ff */
[----:B------:R-:W-:Y:S02]  /*20700*/  ISETP.LT.AND P0, PT, R216, c[0x0][0x178], !P0 ;  /* 0x00005e00d8007a0c */ /* 0x000fe40004701270 */
[C---:B-1----:R-:W-:Y:S01]  /*20710*/  IADD3 R49, R173.reuse, c[0x0][0x198], RZ ;  /* 0x00006600ad317a10 */ /* 0x042fe20007ffe0ff */
[----:B------:R-:W-:Y:S01]  /*20720*/  IMAD.WIDE R38, R173, 0x4, R30 ;  /* 0x00000004ad267825 */ /* 0x000fe200078e021e */
[----:B------:R-:W-:-:S03]  /*20730*/  IADD3 R0, R221, 0xb, RZ ;  /* 0x0000000bdd007810 */ /* 0x000fc60007ffe0ff */
[----:B------:R-:W-:Y:S01]  /*20740*/  IMAD.WIDE R4, R173, 0x4, R28 ;  /* 0x00000004ad047825 */ /* 0x000fe200078e021c */
[----:B------:R-:W-:-:S03]  /*20750*/  ISETP.GE.AND P1, PT, R0, c[0x0][0x17c], PT ;  /* 0x00005f0000007a0c */ /* 0x000fc60003f26270 */
[----:B------:R-:W-:Y:S01]  /*20760*/  IMAD.WIDE R40, R49, 0x4, R28 ;  /* 0x0000000431287825 */ /* 0x000fe200078e021c */
[----:B--2---:R1:W-:Y:S01]  /*20770*/  @P6 STG.E [R36.64], R222 ;  /* 0x000000de24006986 */ /* 0x0043e2000c101904 */
[----:B------:R-:W-:-:S03]  /*20780*/  ISETP.LT.AND P6, PT, R220, c[0x0][0x178], !P3 ;  /* 0x00005e00dc007a0c */ /* 0x000fc60005fc1270 */
[----:B-1----:R-:W2:Y:S01]  /*20790*/  LDL.LU R222, [R1+0x78] ;  /* 0x0000780001de7983 */ /* 0x002ea20000300800 */
[----:B------:R-:W-:Y:S01]  /*207a0*/  IMAD.WIDE R36, R49, 0x4, R30 ;  /* 0x0000000431247825 */ /* 0x000fe200078e021e */
[----:B------:R-:W-:Y:S02]  /*207b0*/  ISETP.LT.AND P3, PT, R216, c[0x0][0x178], !P3 ;  /* 0x00005e00d8007a0c */ /* 0x000fe40005f61270 */
[----:B------:R-:W-:Y:S04]  /*207c0*/  @P5 STG.E [R44.64], R32 ;  /* 0x000000202c005986 */ /* 0x000fe8000c101904 */
[----:B----4-:R1:W-:Y:S04]  /*207d0*/  @P4 STG.E [R38.64], R223 ;  /* 0x000000df26004986 */ /* 0x0103e8000c101904 */
[----:B------:R-:W-:Y:S01]  /*207e0*/  @P0 STG.E [R4.64], R33 ;  /* 0x0000002104000986 */ /* 0x000fe2000c101904 */
[----:B------:R-:W-:-:S03]  /*207f0*/  ISETP.LT.AND P0, PT, R220, c[0x0][0x178], !P1 ;  /* 0x00005e00dc007a0c */ /* 0x000fc60004f01270 */
[----:B---3--:R3:W-:Y:S04]  /*20800*/  @P6 STG.E [R36.64], R239 ;  /* 0x000000ef24006986 */ /* 0x0087e8000c101904 */
[----:B-1----:R-:W4:Y:S01]  /*20810*/  LDL.LU R223, [R1+0x7c] ;  /* 0x00007c0001df7983 */ /* 0x002f220000300800 */
[----:B------:R-:W-:-:S03]  /*20820*/  IADD3 R49, R49, c[0x0][0x198], RZ ;  /* 0x0000660031317a10 */ /* 0x000fc60007ffe0ff */
[----:B---3--:R-:W3:Y:S02]  /*20830*/  LDL.LU R239, [R1+0x18] ;  /* 0x0000180001ef7983 */ /* 0x008ee40000300800 */
[----:B------:R-:W-:Y:S02]  /*20840*/  IMAD.WIDE R38, R49, 0x4, R30 ;  /* 0x0000000431267825 */ /* 0x000fe400078e021e */
[----:B------:R-:W-:Y:S04]  /*20850*/  @P3 STG.E [R40.64], R16 ;  /* 0x0000001028003986 */ /* 0x000fe8000c101904 */
[----:B-----5:R1:W-:Y:S04]  /*20860*/  @P0 STG.E [R38.64], R238 ;  /* 0x000000ee26000986 */ /* 0x0203e8000c101904 */
        /* <DEDUP_REMOVED lines=26> */
[----:B------:R-:W-:Y:S02]  /*20a10*/  @P2 STG.E [R36.64], R12 ;  /* 0x0000000c24002986 */ /* 0x000fe4000c101904 */
        /* <DEDUP_REMOVED lines=17> */
[----:B------:R-:W-:Y:S03]  /*20b30*/  @P4 STG.E [R32.64], R8 ;  /* 0x0000000820004986 */ /* 0x000fe6000c101904 */
        /* <DEDUP_REMOVED lines=17> */
[----:B------:R-:W-:Y:S01]  /*20c50*/  @P0 STG.E [R16.64], R6 ;  /* 0x0000000610000986 */ /* 0x000fe2000c101904 */
[----:B------:R-:W-:Y:S01]  /*20c60*/  ISETP.LT.AND P1, PT, R216, c[0x0][0x178], !P1 ;  /* 0x00005e00d8007a0c */ /* 0x000fe20004f21270 */
[C---:B-1----:R-:W-:Y:S01]  /*20c70*/  IMAD.WIDE R12, R37.reuse, 0x4, R28 ;  /* 0x00000004250c7825 */ /* 0x042fe200078e021c */
[----:B------:R-:W-:Y:S01]  /*20c80*/  IADD3 R37, R37, c[0x0][0x198], RZ ;  /* 0x0000660025257a10 */ /* 0x000fe20007ffe0ff */
[----:B----4-:R1:W-:Y:S04]  /*20c90*/  @P3 STG.E [R32.64], R223 ;  /* 0x000000df20003986 */ /* 0x0103e8000c101904 */
[----:B------:R-:W-:Y:S01]  /*20ca0*/  @P2 STG.E [R4.64], R7 ;  /* 0x0000000704002986 */ /* 0x000fe2000c101904 */
[----:B------:R-:W-:-:S03]  /*20cb0*/  ISETP.LT.AND P2, PT, R220, c[0x0][0x178], !P4 ;  /* 0x00005e00dc007a0c */ /* 0x000fc60006741270 */
[----:B---3--:R2:W-:Y:S04]  /*20cc0*/  @P6 STG.E [R8.64], R239 ;  /* 0x000000ef08006986 */ /* 0x0085e8000c101904 */
[----:B-1----:R-:W3:Y:S01]  /*20cd0*/  LDL.LU R223, [R1+0x28] ;  /* 0x0000280001df7983 */ /* 0x002ee20000300800 */
[----:B------:R-:W-:-:S03]  /*20ce0*/  IMAD.WIDE R16, R37, 0x4, R30 ;  /* 0x0000000425107825 */ /* 0x000fc600078e021e */
[----:B--2---:R-:W2:Y:S04]  /*20cf0*/  LDL.LU R239, [R1+0x2c] ;  /* 0x00002c0001ef7983 */ /* 0x004ea80000300800 */
[----:B------:R-:W-:Y:S04]  /*20d00*/  @P1 STG.E [R12.64], R50 ;  /* 0x000000320c001986 */ /* 0x000fe8000c101904 */
[----:B-----5:R1:W-:Y:S04]  /*20d10*/  @P2 STG.E [R16.64], R238 ;  /* 0x000000ee10002986 */ /* 0x0203e8000c101904 */
[----:B-1----:R-:W4:Y:S01]  /*20d20*/  LDL.LU R238, [R1+0x8] ;  /* 0x0000080001ee7983 */ /* 0x002f220000300800 */
[----:B------:R-:W-:-:S02]  /*20d30*/  ISETP.LT.AND P4, PT, R216, c[0x0][0x178], !P4 ;  /* 0x00005e00d8007a0c */ /* 0x000fc40006781270 */
[----:B------:R-:W-:Y:S01]  /*20d40*/  IADD3 R0, R221, 0x14, RZ ;  /* 0x00000014dd007810 */ /* 0x000fe20007ffe0ff */
[----:B------:R-:W-:-:S03]  /*20d50*/  IMAD.WIDE R4, R37, 0x4, R28 ;  /* 0x0000000425047825 */ /* 0x000fc600078e021c */
[----:B------:R-:W-:Y:S02]  /*20d60*/  ISETP.GE.AND P5, PT, R0, c[0x0][0x17c], PT ;  /* 0x00005f0000007a0c */ /* 0x000fe40003fa6270 */
[----:B------:R-:W-:Y:S02]  /*20d70*/  IADD3 R0, R221, 0x15, RZ ;  /* 0x00000015dd007810 */ /* 0x000fe40007ffe0ff */
[----:B------:R-:W-:Y:S02]  /*20d80*/  IADD3 R33, R37, c[0x0][0x198], RZ ;  /* 0x0000660025217a10 */ /* 0x000fe40007ffe0ff */
[----:B------:R-:W-:Y:S01]  /*20d90*/  ISETP.GE.AND P0, PT, R0, c[0x0][0x17c], PT ;  /* 0x00005f0000007a0c */ /* 0x000fe20003f06270 */
[----:B------:R1:W-:Y:S01]  /*20da0*/  @P4 STG.E [R4.64], R51 ;  /* 0x0000003304004986 */ /* 0x0003e2000c101904 */
[----:B------:R-:W-:Y:S02]  /*20db0*/  ISETP.LT.AND P6, PT, R220, c[0x0][0x178], !P5 ;  /* 0x00005e00dc007a0c */ /* 0x000fe40006fc1270 */
[----:B------:R-:W-:-:S02]  /*20dc0*/  ISETP.LT.AND P5, PT, R216, c[0x0][0x178], !P5 ;  /* 0x00005e00d8007a0c */ /* 0x000fc40006fa1270 */
[----:B------:R-:W-:Y:S01]  /*20dd0*/  ISETP.LT.AND P4, PT, R220, c[0x0][0x178], !P0 ;  /* 0x00005e00dc007a0c */ /* 0x000fe20004781270 */
[----:B------:R-:W-:Y:S01]  /*20de0*/  IMAD.WIDE R6, R33, 0x4, R30 ;  /* 0x0000000421067825 */ /* 0x000fe200078e021e */
[----:B------:R-:W-:Y:S02]  /*20df0*/  ISETP.LT.AND P0, PT, R216, c[0x0][0x178], !P0 ;  /* 0x00005e00d8007a0c */ /* 0x000fe40004701270 */
[----:B------:R-:W-:Y:S01]  /*20e00*/  IADD3 R0, R221, 0x16, RZ ;  /* 0x00000016dd007810 */ /* 0x000fe20007ffe0ff */
[C---:B------:R-:W-:Y:S01]  /*20e10*/  IMAD.WIDE R8, R33.reuse, 0x4, R28 ;  /* 0x0000000421087825 */ /* 0x040fe200078e021c */
[----:B------:R-:W-:Y:S02]  /*20e20*/  IADD3 R33, R33, c[0x0][0x198], RZ ;  /* 0x0000660021217a10 */ /* 0x000fe40007ffe0ff */
[----:B------:R-:W-:Y:S02]  /*20e30*/  ISETP.GE.AND P3, PT, R0, c[0x0][0x17c], PT ;  /* 0x00005f0000007a0c */ /* 0x000fe40003f66270 */
[----:B------:R-:W-:Y:S01]  /*20e40*/  IADD3 R0, R221, 0x17, RZ ;  /* 0x00000017dd007810 */ /* 0x000fe20007ffe0ff */
[C---:B------:R-:W-:Y:S01]  /*20e50*/  IMAD.WIDE R12, R33.reuse, 0x4, R30 ;  /* 0x00000004210c7825 */ /* 0x040fe200078e021e */
[----:B------:R5:W-:Y:S03]  /*20e60*/  @P6 STG.E [R6.64], R250 ;  /* 0x000000fa06006986 */ /* 0x000be6000c101904 */
[C---:B-1----:R-:W-:Y:S01]  /*20e70*/  IMAD.WIDE R4, R33.reuse, 0x4, R28 ;  /* 0x0000000421047825 */ /* 0x042fe200078e021c */
[----:B------:R-:W-:Y:S01]  /*20e80*/  ISETP.GE.AND P1, PT, R0, c[0x0][0x17c], PT ;  /* 0x00005f0000007a0c */ /* 0x000fe20003f26270 */
[----:B------:R1:W-:Y:S01]  /*20e90*/  @P5 STG.E [R8.64], R46 ;  /* 0x0000002e08005986 */ /* 0x0003e2000c101904 */
[----:B------:R-:W-:-:S02]  /*20ea0*/  IADD3 R17, R33, c[0x0][0x198], RZ ;  /* 0x0000660021117a10 */ /* 0x000fc40007ffe0ff */
[----:B------:R-:W-:Y:S01]  /*20eb0*/  ISETP.LT.AND P6, PT, R220, c[0x0][0x178], !P3 ;  /* 0x00005e00dc007a0c */ /* 0x000fe20005fc1270 */
[----:B------:R1:W-:Y:S01]  /*20ec0*/  @P4 STG.E [R12.64], R251 ;  /* 0x000000fb0c004986 */ /* 0x0003e2000c101904 */
[----:B------:R-:W-:-:S03]  /*20ed0*/  ISETP.LT.AND P3, PT, R216, c[0x0][0x178], !P3 ;  /* 0x00005e00d8007a0c */ /* 0x000fc60005f61270 */
[----:B------:R1:W-:Y:S01]  /*20ee0*/  @P0 STG.E [R4.64], R47 ;  /* 0x0000002f04000986 */ /* 0x0003e2000c101904 */
[----:B------:R-:W-:Y:S01]  /*20ef0*/  ISETP.LT.AND P0, PT, R220, c[0x0][0x178], !P1 ;  /* 0x00005e00dc007a0c */ /* 0x000fe20004f01270 */
[----:B-----5:R-:W-:Y:S01]  /*20f00*/  IMAD.WIDE R6, R17, 0x4, R30 ;  /* 0x0000000411067825 */ /* 0x020fe200078e021e */
[----:B------:R-:W-:Y:S02]  /*20f10*/  ISETP.LT.AND P1, PT, R216, c[0x0][0x178], !P1 ;  /* 0x00005e00d8007a0c */ /* 0x000fe40004f21270 */
[----:B------:R-:W-:Y:S01]  /*20f20*/  IADD3 R0, R221, 0x18, RZ ;  /* 0x00000018dd007810 */ /* 0x000fe20007ffe0ff */
[C---:B-1----:R-:W-:Y:S01]  /*20f30*/  IMAD.WIDE R8, R17.reuse, 0x4, R28 ;  /* 0x0000000411087825 */ /* 0x042fe200078e021c */
[----:B------:R-:W-:Y:S02]  /*20f40*/  IADD3 R17, R17, c[0x0][0x198], RZ ;  /* 0x0000660011117a10 */ /* 0x000fe40007ffe0ff */
[----:B------:R-:W-:Y:S02]  /*20f50*/  ISETP.GE.AND P2, PT, R0, c[0x0][0x17c], PT ;  /* 0x00005f0000007a0c */ /* 0x000fe40003f46270 */
[----:B------:R-:W-:Y:S01]  /*20f60*/  IADD3 R0, R221, 0x19, RZ ;  /* 0x00000019dd007810 */ /* 0x000fe20007ffe0ff */
[C---:B------:R-:W-:Y:S01]  /*20f70*/  IMAD.WIDE R12, R17.reuse, 0x4, R30 ;  /* 0x00000004110c7825 */ /* 0x040fe200078e021e */
[----:B------:R1:W-:Y:S03]  /*20f80*/  @P6 STG.E [R6.64], R242 ;  /* 0x000000f206006986 */ /* 0x0003e6000c101904 */
[C---:B------:R-:W-:Y:S01]  /*20f90*/  IMAD.WIDE R4, R17.reuse, 0x4, R28 ;  /* 0x0000000411047825 */ /* 0x040fe200078e021c */
        /* <DEDUP_REMOVED lines=8> */
[----:B-1----:R-:W-:Y:S01]  /*21020*/  IMAD.WIDE R6, R33, 0x4, R30 ;  /* 0x0000000421067825 */ /* 0x002fe200078e021e */
[----:B------:R-:W-:Y:S02]  /*21030*/  ISETP.LT.AND P5, PT, R216, c[0x0][0x178], !P5 ;  /* 0x00005e00d8007a0c */ /* 0x000fe40006fa1270 */
[----:B------:R-:W-:Y:S01]  /*21040*/  IADD3 R0, R221, 0x1a, RZ ;  /* 0x0000001add007810 */ /* 0x000fe20007ffe0ff */
[C---:B-----5:R-:W-:Y:S01]  /*21050*/  IMAD.WIDE R8, R33.reuse, 0x4, R28 ;  /* 0x0000000421087825 */ /* 0x060fe200078e021c */
[----:B------:R-:W-:Y:S02]  /*21060*/  IADD3 R33, R33, c[0x0][0x198], RZ ;  /* 0x0000660021217a10 */ /* 0x000fe40007ffe0ff */
[----:B------:R-:W-:Y:S02]  /*21070*/  ISETP.GE.AND P4, PT, R0, c[0x0][0x17c], PT ;  /* 0x00005f0000007a0c */ /* 0x000fe40003f86270 */
[----:B------:R-:W-:Y:S01]  /*21080*/  IADD3 R0, R221, 0x1b, RZ ;  /* 0x0000001bdd007810 */ /* 0x000fe20007ffe0ff */
[C---:B------:R-:W-:Y:S01]  /*21090*/  IMAD.WIDE R12, R33.reuse, 0x4, R30 ;  /* 0x00000004210c7825 */ /* 0x040fe200078e021e */
[----:B------:R-:W-:-:S03]  /*210a0*/  IADD3 R17, R33, c[0x0][0x198], RZ ;  /* 0x0000660021117a10 */ /* 0x000fc60007ffe0ff */
[----:B------:R-:W-:Y:S01]  /*210b0*/  IMAD.WIDE R4, R33, 0x4, R28 ;  /* 0x0000000421047825 */ /* 0x000fe200078e021c */
[----:B------:R-:W-:Y:S02]  /*210c0*/  ISETP.GE.AND P3, PT, R0, c[0x0][0x17c], PT ;  /* 0x00005f0000007a0c */ /* 0x000fe40003f66270 */
[----:B------:R-:W-:-:S04]  /*210d0*/  IADD3 R0, R221, 0x1c, RZ ;  /* 0x0000001cdd007810 */ /* 0x000fc80007ffe0ff */
[----:B------:R-:W-:Y:S02]  /*210e0*/  ISETP.GE.AND P0, PT, R0, c[0x0][0x17c], PT ;  /* 0x00005f0000007a0c */ /* 0x000fe40003f06270 */
[----:B------:R-:W-:Y:S01]  /*210f0*/  IADD3 R0, R221, 0x1d, RZ ;  /* 0x0000001ddd007810 */ /* 0x000fe20007ffe0ff */
[----:B---3--:R1:W-:Y:S01]  /*21100*/  @P6 STG.E [R6.64], R223 ;  /* 0x000000df06006986 */ /* 0x0083e2000c101904 */
[----:B------:R-:W-:-:S03]  /*21110*/  ISETP.LT.AND P6, PT, R220, c[0x0][0x178], !P4 ;  /* 0x00005e00dc007a0c */ /* 0x000fc600067c1270 */
[----:B------:R3:W-:Y:S01]  /*21120*/  @P2 STG.E [R8.64], R34 ;  /* 0x0000002208002986 */ /* 0x0007e2000c101904 */
[----:B------:R-:W-:-:S03]  /*21130*/  ISETP.LT.AND P4, PT, R216, c[0x0][0x178], !P4 ;  /* 0x00005e00d8007a0c */ /* 0x000fc60006781270 */
[----:B--2---:R2:W-:Y:S04]  /*21140*/  @P1 STG.E [R12.64], R239 ;  /* 0x000000ef0c001986 */ /* 0x0045e8000c101904 */
[----:B------:R5:W-:Y:S01]  /*21150*/  @P5 STG.E [R4.64], R35 ;  /* 0x0000002304005986 */ /* 0x000be2000c101904 */
[----:B------:R-:W-:Y:S01]  /*21160*/  ISETP.LT.AND P5, PT, R220, c[0x0][0x178], !P3 ;  /* 0x00005e00dc007a0c */ /* 0x000fe20005fa1270 */
[----:B-1----:R-:W-:Y:S01]  /*21170*/  IMAD.WIDE R6, R17, 0x4, R30 ;  /* 0x0000000411067825 */ /* 0x002fe200078e021e */
[----:B------:R-:W-:-:S03]  /*21180*/  ISETP.LT.AND P3, PT, R216, c[0x0][0x178], !P3 ;  /* 0x00005e00d8007a0c */ /* 0x000fc60005f61270 */
[C---:B---3--:R-:W-:Y:S01]  /*21190*/  IMAD.WIDE R8, R17.reuse, 0x4, R28 ;  /* 0x0000000411087825 */ /* 0x048fe200078e021c */
[----:B------:R-:W-:Y:S02]  /*211a0*/  IADD3 R17, R17, c[0x0][0x198], RZ ;  /* 0x0000660011117a10 */ /* 0x000fe40007ffe0ff */
[----:B------:R-:W-:-:S03]  /*211b0*/  ISETP.GE.AND P2, PT, R0, c[0x0][0x17c], PT ;  /* 0x00005f0000007a0c */ /* 0x000fc60003f46270 */
[C---:B--2---:R-:W-:Y:S01]  /*211c0*/  IMAD.WIDE R12, R17.reuse, 0x4, R30 ;  /* 0x00000004110c7825 */ /* 0x044fe200078e021e */
[----:B------:R-:W-:-:S03]  /*211d0*/  IADD3 R33, R17, c[0x0][0x198], RZ ;  /* 0x0000660011217a10 */ /* 0x000fc60007ffe0ff */
[----:B-----5:R-:W-:Y:S01]  /*211e0*/  IMAD.WIDE R4, R17, 0x4, R28 ;  /* 0x0000000411047825 */ /* 0x020fe200078e021c */
[----:B----4-:R1:W-:Y:S01]  /*211f0*/  @P6 STG.E [R6.64], R238 ;  /* 0x000000ee06006986 */ /* 0x0103e2000c101904 */
[----:B------:R-:W-:-:S03]  /*21200*/  ISETP.LT.AND P6, PT, R220, c[0x0][0x178], !P0 ;  /* 0x00005e00dc007a0c */ /* 0x000fc600047c1270 */
[----:B------:R2:W-:Y:S01]  /*21210*/  @P4 STG.E [R8.64], R18 ;  /* 0x0000001208004986 */ /* 0x0005e2000c101904 */
[----:B------:R-:W-:-:S03]  /*21220*/  ISETP.LT.AND P0, PT, R216, c[0x0][0x178], !P0 ;  /* 0x00005e00d8007a0c */ /* 0x000fc60004701270 */
[----:B------:R3:W-:Y:S01]  /*21230*/  @P5 STG.E [R12.64], R252 ;  /* 0x000000fc0c005986 */ /* 0x0007e2000c101904 */
[----:B------:R-:W-:-:S03]  /*21240*/  IADD3 R0, R221, 0x1e, RZ ;  /* 0x0000001edd007810 */ /* 0x000fc60007ffe0ff */
[----:B------:R4:W-:Y:S01]  /*21250*/  @P3 STG.E [R4.64], R19 ;  /* 0x0000001304003986 */ /* 0x0009e2000c101904 */
[----:B------:R-:W-:Y:S01]  /*21260*/  ISETP.LT.AND P3, PT, R220, c[0x0][0x178], !P2 ;  /* 0x00005e00dc007a0c */ /* 0x000fe20005761270 */
[----:B-1----:R-:W-:Y:S01]  /*21270*/  IMAD.WIDE R6, R33, 0x4, R30 ;  /* 0x0000000421067825 */ /* 0x002fe200078e021e */
[----:B------:R-:W-:-:S03]  /*21280*/  ISETP.LT.AND P2, PT, R216, c[0x0][0x178], !P2 ;  /* 0x00005e00d8007a0c */ /* 0x000fc60005741270 */
[C---:B--2---:R-:W-:Y:S01]  /*21290*/  IMAD.WIDE R8, R33.reuse, 0x4, R28 ;  /* 0x0000000421087825 */ /* 0x044fe200078e021c */
[----:B------:R-:W-:Y:S02]  /*212a0*/  IADD3 R33, R33, c[0x0][0x198], RZ ;  /* 0x0000660021217a10 */ /* 0x000fe40007ffe0ff */
[----:B------:R-:W-:Y:S02]  /*212b0*/  ISETP.GE.AND P1, PT, R0, c[0x0][0x17c], PT ;  /* 0x00005f0000007a0c */ /* 0x000fe40003f26270 */
[----:B------:R-:W-:Y:S01]  /*212c0*/  IADD3 R0, R221, 0x1f, RZ ;  /* 0x0000001fdd007810 */ /* 0x000fe20007ffe0ff */
[C---:B---3--:R-:W-:Y:S01]  /*212d0*/  IMAD.WIDE R12, R33.reuse, 0x4, R30 ;  /* 0x00000004210c7825 */ /* 0x048fe200078e021e */
[----:B------:R1:W-:Y:S03]  /*212e0*/  @P6 STG.E [R6.64], R246 ;  /* 0x000000f606006986 */ /* 0x0003e6000c101904 */
[C---:B----4-:R-:W-:Y:S01]  /*212f0*/  IMAD.WIDE R4, R33.reuse, 0x4, R28 ;  /* 0x0000000421047825 */ /* 0x050fe200078e021c */
        /* <DEDUP_REMOVED lines=40> */
[----:B------:R-:W-:Y:S01]  /*21580*/  @P4 STG.E [R12.64], R117 ;  /* 0x000000750c004986 */ /* 0x000fe2000c101904 */
        /* <DEDUP_REMOVED lines=10> */
[C---:B------:R-:W-:Y:S01]  /*21630*/  IMAD.WIDE R10, R15.reuse, 0x4, R30 ;  /* 0x000000040f0a7825 */ /* 0x040fe200078e021e */
[----:B------:R1:W-:Y:S03]  /*21640*/  @P6 STG.E [R6.64], R112 ;  /* 0x0000007006006986 */ /* 0x0003e6000c101904 */
[C---:B---3--:R-:W-:Y:S01]  /*21650*/  IMAD.WIDE R4, R15.reuse, 0x4, R28 ;  /* 0x000000040f047825 */ /* 0x048fe200078e021c */
        /* <DEDUP_REMOVED lines=395> */
[----:B----4-:R-:W-:Y:S01]  /*22f10*/  IMAD.WIDE R4, R15, 0x4, R28 ;  /* 0x000000040f047825 */ /* 0x010fe200078e021c */
[----:B------:R-:W-:Y:S01]  /*22f20*/  ISETP.GE.AND P4, PT, R0, c[0x0][0x17c], PT ;  /* 0x00005f0000007a0c */ /* 0x000fe20003f86270 */
[----:B------:R2:W-:Y:S01]  /*22f30*/  @P6 STG.E [R8.64], R20 ;  /* 0x0000001408006986 */ /* 0x0005e2000c101904 */
[----:B------:R-:W-:-:S02]  /*22f40*/  ISETP.LT.AND P5, PT, R220, c[0x0][0x178], !P3 ;  /* 0x00005e00dc007a0c */ /* 0x000fc40005fa1270 */
[----:B------:R-:W-:Y:S01]  /*22f50*/  IADD3 R13, R15, c[0x0][0x198], RZ ;  /* 0x000066000f0d7a10 */ /* 0x000fe20007ffe0ff */
        /* <DEDUP_REMOVED lines=11> */
[----:B---3--:R-:W-:Y:S01]  /*23010*/  IMAD.WIDE R10, R13, 0x4, R30 ;  /* 0x000000040d0a7825 */ /* 0x008fe200078e021e */
[----:B------:R1:W-:Y:S01]  /*23020*/  @P5 STG.E [R6.64], R158 ;  /* 0x0000009e06005986 */ /* 0x0003e2000c101904 */
[----:B------:R-:W-:-:S02]  /*23030*/  ISETP.LT.AND P5, PT, R220, c[0x0][0x178], !P2 ;  /* 0x00005e00dc007a0c */ /* 0x000fc400057a1270 */
[C---:B----4-:R-:W-:Y:S01]  /*23040*/  IMAD.WIDE R4, R13.reuse, 0x4, R28 ;  /* 0x000000040d047825 */ /* 0x050fe200078e021c */
[----:B------:R-:W-:Y:S01]  /*23050*/  ISETP.GE.AND P3, PT, R0, c[0x0][0x17c], PT ;  /* 0x00005f0000007a0c */ /* 0x000fe20003f66270 */
[----:B------:R2:W-:Y:S01]  /*23060*/  @P6 STG.E [R8.64], R170 ;  /* 0x000000aa08006986 */ /* 0x0005e2000c101904 */
[----:B------:R-:W-:Y:S02]  /*23070*/  ISETP.LT.AND P6, PT, R216, c[0x0][0x178], !P2 ;  /* 0x00005e00d8007a0c */ /* 0x000fe400057c1270 */
[----:B------:R-:W-:Y:S01]  /*23080*/  IADD3 R15, R13, c[0x0][0x198], RZ ;  /* 0x000066000d0f7a10 */ /* 0x000fe20007ffe0ff */
        /* <DEDUP_REMOVED lines=11> */
[----:B------:R1:W-:Y:S01]  /*23140*/  @P5 STG.E [R6.64], R154 ;  /* 0x0000009a06005986 */ /* 0x0003e2000c101904 */
[----:B------:R-:W-:Y:S02]  /*23150*/  ISETP.LT.AND P5, PT, R220, c[0x0][0x178], !P0 ;  /* 0x00005e00dc007a0c */ /* 0x000fe400047a1270 */
[----:B----4-:R-:W-:Y:S01]  /*23160*/  IMAD.WIDE R4, R15, 0x4, R28 ;  /* 0x000000040f047825 */ /* 0x010fe200078e021c */
[----:B------:R2:W-:Y:S01]  /*23170*/  @P6 STG.E [R8.64], R166 ;  /* 0x000000a608006986 */ /* 0x0005e2000c101904 */
[----:B------:R-:W-:-:S02]  /*23180*/  ISETP.GE.AND P2, PT, R0, c[0x0][0x17c], PT ;  /* 0x00005f0000007a0c */ /* 0x000fc40003f46270 */
[----:B------:R-:W-:Y:S01]  /*23190*/  ISETP.LT.AND P6, PT, R216, c[0x0][0x178], !P0 ;  /* 0x00005e00d8007a0c */ /* 0x000fe200047c1270 */
[----:B------:R3:W-:Y:S01]  /*231a0*/  @P4 STG.E [R10.64], R155 ;  /* 0x0000009b0a004986 */ /* 0x0007e2000c101904 */
[----:B------:R-:W-:-:S03]  /*231b0*/  IADD3 R13, R15, c[0x0][0x198], RZ ;  /* 0x000066000f0d7a10 */ /* 0x000fc60007ffe0ff */
[----:B------:R4:W-:Y:S01]  /*231c0*/  @P3 STG.E [R4.64], R167 ;  /* 0x000000a704003986 */ /* 0x0009e2000c101904 */
[----:B------:R-:W-:Y:S01]  /*231d0*/  ISETP.LT.AND P3, PT, R220, c[0x0][0x178], !P2 ;  /* 0x00005e00dc007a0c */ /* 0x000fe20005761270 */
[----:B-1----:R-:W-:Y:S01]  /*231e0*/  IMAD.WIDE R6, R13, 0x4, R30 ;  /* 0x000000040d067825 */ /* 0x002fe200078e021e */
[----:B------:R-:W-:Y:S02]  /*231f0*/  IADD3 R0, R221, 0x56, RZ ;  /* 0x00000056dd007810 */ /* 0x000fe40007ffe0ff */
[----:B------:R-:W-:Y:S01]  /*23200*/  ISETP.LT.AND P2, PT, R216, c[0x0][0x178], !P2 ;  /* 0x00005e00d8007a0c */ /* 0x000fe20005741270 */
[C---:B--2---:R-:W-:Y:S01]  /*23210*/  IMAD.WIDE R8, R13.reuse, 0x4, R28 ;  /* 0x000000040d087825 */ /* 0x044fe200078e021c */
[----:B------:R-:W-:Y:S02]  /*23220*/  IADD3 R13, R13, c[0x0][0x198], RZ ;  /* 0x000066000d0d7a10 */ /* 0x000fe40007ffe0ff */
[----:B------:R-:W-:Y:S01]  /*23230*/  ISETP.GE.AND P1, PT, R0, c[0x0][0x17c], PT ;  /* 0x00005f0000007a0c */ /* 0x000fe20003f26270 */
[----:B------:R1:W-:Y:S01]  /*23240*/  @P5 STG.E [R6.64], R150 ;  /* 0x0000009606005986 */ /* 0x0003e2000c101904 */
[----:B------:R-:W-:Y:S01]  /*23250*/  IADD3 R0, R221, 0x57, RZ ;  /* 0x00000057dd007810 */ /* 0x000fe20007ffe0ff */
[C---:B---3--:R-:W-:Y:S01]  /*23260*/  IMAD.WIDE R10, R13.reuse, 0x4, R30 ;  /* 0x000000040d0a7825 */ /* 0x048fe200078e021e */
[----:B------:R-:W-:Y:S01]  /*23270*/  ISETP.LT.AND P5, PT, R220, c[0x0][0x178], !P1 ;  /* 0x00005e00dc007a0c */ /* 0x000fe20004fa1270 */
[----:B------:R2:W-:Y:S01]  /*23280*/  @P6 STG.E [R8.64], R162 ;  /* 0x000000a208006986 */ /* 0x0005e2000c101904 */
[----:B------:R-:W-:Y:S01]  /*23290*/  ISETP.LT.AND P6, PT, R216, c[0x0][0x178], !P1 ;  /* 0x00005e00d8007a0c */ /* 0x000fe20004fc1270 */
[C---:B----4-:R-:W-:Y:S01]  /*232a0*/  IMAD.WIDE R4, R13.reuse, 0x4, R28 ;  /* 0x000000040d047825 */ /* 0x050fe200078e021c */
[----:B------:R-:W-:Y:S01]  /*232b0*/  ISETP.GE.AND P0, PT, R0, c[0x0][0x17c], PT ;  /* 0x00005f0000007a0c */ /* 0x000fe20003f06270 */
[----:B------:R3:W-:Y:S01]  /*232c0*/  @P3 STG.E [R10.64], R151 ;  /* 0x000000970a003986 */ /* 0x0007e2000c101904 */
[----:B------:R-:W-:-:S02]  /*232d0*/  IADD3 R15, R13, c[0x0][0x198], RZ ;  /* 0x000066000d0f7a10 */ /* 0x000fc40007ffe0ff */
[----:B------:R-:W-:Y:S01]  /*232e0*/  IADD3 R0, R221, 0x58, RZ ;  /* 0x00000058dd007810 */ /* 0x000fe20007ffe0ff */
[----:B------:R4:W-:Y:S01]  /*232f0*/  @P2 STG.E [R4.64], R163 ;  /* 0x000000a304002986 */ /* 0x0009e2000c101904 */
[----:B------:R-:W-:Y:S01]  /*23300*/  ISETP.LT.AND P2, PT, R220, c[0x0][0x178], !P0 ;  /* 0x00005e00dc007a0c */ /* 0x000fe20004741270 */
[----:B-1----:R-:W-:Y:S01]  /*23310*/  IMAD.WIDE R6, R15, 0x4, R30 ;  /* 0x000000040f067825 */ /* 0x002fe200078e021e */
[----:B------:R-:W-:-:S03]  /*23320*/  ISETP.LT.AND P0, PT, R216, c[0x0][0x178], !P0 ;  /* 0x00005e00d8007a0c */ /* 0x000fc60004701270 */
        /* <DEDUP_REMOVED lines=9> */
[----:B----4-:R-:W-:Y:S01]  /*233c0*/  IMAD.WIDE R4, R15, 0x4, R28 ;  /* 0x000000040f047825 */ /* 0x010fe200078e021c */
[----:B------:R-:W-:-:S02]  /*233d0*/  ISETP.GE.AND P1, PT, R0, c[0x0][0x17c], PT ;  /* 0x00005f0000007a0c */ /* 0x000fc40003f26270 */
[----:B------:R-:W-:Y:S01]  /*233e0*/  IADD3 R13, R15, c[0x0][0x198], RZ ;  /* 0x000066000f0d7a10 */ /* 0x000fe20007ffe0ff */
[----:B------:R3:W-:Y:S01]  /*233f0*/  @P2 STG.E [R10.64], R147 ;  /* 0x000000930a002986 */ /* 0x0007e2000c101904 */
[----:B------:R-:W-:-:S03]  /*23400*/  IADD3 R0, R221, 0x5a, RZ ;  /* 0x0000005add007810 */ /* 0x000fc60007ffe0ff */
[----:B------:R4:W-:Y:S01]  /*23410*/  @P0 STG.E [R4.64], R107 ;  /* 0x0000006b04000986 */ /* 0x0009e2000c101904 */
[----:B------:R-:W-:Y:S01]  /*23420*/  ISETP.LT.AND P0, PT, R220, c[0x0][0x178], !P1 ;  /* 0x00005e00dc007a0c */ /* 0x000fe20004f01270 */
[C---:B-1----:R-:W-:Y:S01]  /*23430*/  IMAD.WIDE R6, R13.reuse, 0x4, R30 ;  /* 0x000000040d067825 */ /* 0x042fe200078e021e */
[----:B------:R-:W-:Y:S02]  /*23440*/  ISETP.LT.AND P1, PT, R216, c[0x0][0x178], !P1 ;  /* 0x00005e00d8007a0c */ /* 0x000fe40004f21270 */
[----:B------:R-:W-:Y:S01]  /*23450*/  ISETP.GE.AND P3, PT, R0, c[0x0][0x17c], PT ;  /* 0x00005f0000007a0c */ /* 0x000fe20003f66270 */
[C---:B--2---:R-:W-:Y:S01]  /*23460*/  IMAD.WIDE R8, R13.reuse, 0x4, R28 ;  /* 0x000000040d087825 */ /* 0x044fe200078e021c */
[----:B------:R-:W-:Y:S01]  /*23470*/  IADD3 R13, R13, c[0x0][0x198], RZ ;  /* 0x000066000d0d7a10 */ /* 0x000fe20007ffe0ff */
[----:B------:R1:W-:Y:S01]  /*23480*/  @P5 STG.E [R6.64], R142 ;  /* 0x0000008e06005986 */ /* 0x0003e2000c101904 */
[----:B------:R-:W-:Y:S02]  /*23490*/  IADD3 R0, R221, 0x5b, RZ ;  /* 0x0000005bdd007810 */ /* 0x000fe40007ffe0ff */
[----:B------:R-:W-:Y:S01]  /*234a0*/  ISETP.LT.AND P5, PT, R220, c[0x0][0x178], !P3 ;  /* 0x00005e00dc007a0c */ /* 0x000fe20005fa1270 */
[----:B------:R2:W-:Y:S01]  /*234b0*/  @P6 STG.E [R8.64], R98 ;  /* 0x0000006208006986 */ /* 0x0005e2000c101904 */
[----:B------:R-:W-:Y:S01]  /*234c0*/  ISETP.LT.AND P6, PT, R216, c[0x0][0x178], !P3 ;  /* 0x00005e00d8007a0c */ /* 0x000fe20005fc1270 */
[C---:B---3--:R-:W-:Y:S01]  /*234d0*/  IMAD.WIDE R10, R13.reuse, 0x4, R30 ;  /* 0x000000040d0a7825 */ /* 0x048fe200078e021e */
[----:B------:R-:W-:-:S03]  /*234e0*/  IADD3 R15, R13, c[0x0][0x198], RZ ;  /* 0x000066000d0f7a10 */ /* 0x000fc60007ffe0ff */
[----:B----4-:R-:W-:Y:S01]  /*234f0*/  IMAD.WIDE R4, R13, 0x4, R28 ;  /* 0x000000040d047825 */ /* 0x010fe200078e021c */
[----:B------:R-:W-:Y:S01]  /*23500*/  ISETP.GE.AND P4, PT, R0, c[0x0][0x17c], PT ;  /* 0x00005f0000007a0c */ /* 0x000fe20003f86270 */
[----:B------:R3:W-:Y:S01]  /*23510*/  @P0 STG.E [R10.64], R143 ;  /* 0x0000008f0a000986 */ /* 0x0007e2000c101904 */
[----:B------:R-:W-:Y:S01]  /*23520*/  IADD3 R0, R221, 0x5c, RZ ;  /* 0x0000005cdd007810 */ /* 0x000fe20007ffe0ff */
[C---:B-1----:R-:W-:Y:S02]  /*23530*/  IMAD.WIDE R6, R15.reuse, 0x4, R30 ;  /* 0x000000040f067825 */ /* 0x042fe400078e021e */
[----:B------:R-:W-:Y:S01]  /*23540*/  @P1 STG.E [R4.64], R99 ;  /* 0x0000006304001986 */ /* 0x000fe2000c101904 */
[----:B------:R-:W-:Y:S01]  /*23550*/  ISETP.LT.AND P1, PT, R220, c[0x0][0x178], !P4 ;  /* 0x00005e00dc007a0c */ /* 0x000fe20006721270 */
[----:B--2---:R-:W-:Y:S01]  /*23560*/  IMAD.WIDE R8, R15, 0x4, R28 ;  /* 0x000000040f087825 */ /* 0x004fe200078e021c */
[----:B------:R-:W-:Y:S02]  /*23570*/  ISETP.LT.AND P4, PT, R216, c[0x0][0x178], !P4 ;  /* 0x00005e00d8007a0c */ /* 0x000fe40006781270 */
[----:B------:R-:W-:-:S02]  /*23580*/  ISETP.GE.AND P2, PT, R0, c[0x0][0x17c], PT ;  /* 0x00005f0000007a0c */ /* 0x000fc40003f46270 */
[----:B------:R-:W-:Y:S01]  /*23590*/  IADD3 R13, R15, c[0x0][0x198], RZ ;  /* 0x000066000f0d7a10 */ /* 0x000fe20007ffe0ff */
[----:B------:R-:W-:Y:S01]  /*235a0*/  @P5 STG.E [R6.64], R138 ;  /* 0x0000008a06005986 */ /* 0x000fe2000c101904 */
[C---:B------:R-:W-:Y:S02]  /*235b0*/  IADD3 R12, R221.reuse, 0x5f, RZ ;  /* 0x0000005fdd0c7810 */ /* 0x040fe40007ffe0ff */
[----:B------:R-:W-:Y:S01]  /*235c0*/  IADD3 R0, R221, 0x5d, RZ ;  /* 0x0000005ddd007810 */ /* 0x000fe20007ffe0ff */
[----:B------:R1:W-:Y:S01]  /*235d0*/  @P6 STG.E [R8.64], R70 ;  /* 0x0000004608006986 */ /* 0x0003e2000c101904 */
[----:B------:R-:W-:Y:S01]  /*235e0*/  ISETP.LT.AND P5, PT, R220, c[0x0][0x178], !P2 ;  /* 0x00005e00dc007a0c */ /* 0x000fe200057a1270 */
[C---:B---3--:R-:W-:Y:S01]  /*235f0*/  IMAD.WIDE R10, R13.reuse, 0x4, R30 ;  /* 0x000000040d0a7825 */ /* 0x048fe200078e021e */
[----:B------:R-:W-:Y:S01]  /*23600*/  ISETP.LT.AND P6, PT, R216, c[0x0][0x178], !P2 ;  /* 0x00005e00d8007a0c */ /* 0x000fe200057c1270 */
[----:B------:R-:W2:Y:S01]  /*23610*/  LDS.128 R4, [R2] ;  /* 0x0000000002047984 */ /* 0x000ea20000000c00 */
[----:B------:R-:W-:-:S02]  /*23620*/  IADD3 R17, R13, c[0x0][0x198], RZ ;  /* 0x000066000d117a10 */ /* 0x000fc40007ffe0ff */
[----:B------:R-:W-:Y:S01]  /*23630*/  ISETP.GE.AND P2, PT, R12, c[0x0][0x17c], PT ;  /* 0x00005f000c007a0c */ /* 0x000fe20003f46270 */
[----:B------:R-:W-:Y:S01]  /*23640*/  IMAD.WIDE R12, R13, 0x4, R28 ;  /* 0x000000040d0c7825 */ /* 0x000fe200078e021c */
[----:B------:R-:W-:Y:S01]  /*23650*/  ISETP.GE.AND P3, PT, R0, c[0x0][0x17c], PT ;  /* 0x00005f0000007a0c */ /* 0x000fe20003f66270 */
[----:B------:R-:W-:Y:S01]  /*23660*/  @P1 STG.E [R10.64], R139 ;  /* 0x0000008b0a001986 */ /* 0x000fe2000c101904 */
[----:B------:R-:W-:Y:S01]  /*23670*/  IADD3 R0, R221, 0x5e, RZ ;  /* 0x0000005edd007810 */ /* 0x000fe20007ffe0ff */
[C---:B-1----:R-:W-:Y:S02]  /*23680*/  IMAD.WIDE R8, R17.reuse, 0x4, R30 ;  /* 0x0000000411087825 */ /* 0x042fe400078e021e */
[----:B------:R1:W-:Y:S01]  /*23690*/  @P4 STG.E [R12.64], R71 ;  /* 0x000000470c004986 */ /* 0x0003e2000c101904 */
[----:B------:R-:W-:Y:S01]  /*236a0*/  ISETP.LT.AND P4, PT, R220, c[0x0][0x178], !P3 ;  /* 0x00005e00dc007a0c */ /* 0x000fe20005f81270 */
[----:B------:R-:W-:Y:S01]  /*236b0*/  IMAD.WIDE R14, R17, 0x4, R28 ;  /* 0x00000004110e7825 */ /* 0x000fe200078e021c */
[----:B------:R-:W-:-:S02]  /*236c0*/  ISETP.LT.AND P3, PT, R216, c[0x0][0x178], !P3 ;  /* 0x00005e00d8007a0c */ /* 0x000fc40005f61270 */
[----:B------:R-:W-:Y:S02]  /*236d0*/  ISETP.GE.AND P0, PT, R0, c[0x0][0x17c], PT ;  /* 0x00005f0000007a0c */ /* 0x000fe40003f06270 */
[----:B------:R-:W-:Y:S01]  /*236e0*/  IADD3 R19, R17, c[0x0][0x198], RZ ;  /* 0x0000660011137a10 */ /* 0x000fe20007ffe0ff */
[----:B------:R-:W-:Y:S01]  /*236f0*/  @P5 STG.E [R8.64], R134 ;  /* 0x0000008608005986 */ /* 0x000fe2000c101904 */
[----:B------:R-:W-:-:S03]  /*23700*/  ISETP.LT.AND P5, PT, R220, c[0x0][0x178], !P0 ;  /* 0x00005e00dc007a0c */ /* 0x000fc600047a1270 */
[----:B------:R3:W-:Y:S01]  /*23710*/  @P6 STG.E [R14.64], R26 ;  /* 0x0000001a0e006986 */ /* 0x0007e2000c101904 */
[----:B------:R-:W-:Y:S01]  /*23720*/  ISETP.LT.AND P6, PT, R216, c[0x0][0x178], !P0 ;  /* 0x00005e00d8007a0c */ /* 0x000fe200047c1270 */
[C---:B------:R-:W-:Y:S01]  /*23730*/  IMAD.WIDE R16, R19.reuse, 0x4, R30 ;  /* 0x0000000413107825 */ /* 0x040fe200078e021e */
[----:B------:R-:W-:-:S03]  /*23740*/  IADD3 R21, R19, c[0x0][0x198], RZ ;  /* 0x0000660013157a10 */ /* 0x000fc60007ffe0ff */
[--C-:B-1----:R-:W-:Y:S01]  /*23750*/  IMAD.WIDE R12, R19, 0x4, R28.reuse ;  /* 0x00000004130c7825 */ /* 0x102fe200078e021c */
[C---:B------:R-:W-:Y:S01]  /*23760*/  IADD3 R10, R221.reuse, 0x61, RZ ;  /* 0x00000061dd0a7810 */ /* 0x040fe20007ffe0ff */
[----:B------:R1:W-:Y:S01]  /*23770*/  @P4 STG.E [R16.64], R135 ;  /* 0x0000008710004986 */ /* 0x0003e2000c101904 */
[----:B------:R-:W-:Y:S01]  /*23780*/  IADD3 R0, R221, 0x60, RZ ;  /* 0x00000060dd007810 */ /* 0x000fe20007ffe0ff */
[C---:B------:R-:W-:Y:S02]  /*23790*/  IMAD.WIDE R18, R21.reuse, 0x4, R28 ;  /* 0x0000000415127825 */ /* 0x040fe400078e021c */
[----:B------:R4:W-:Y:S01]  /*237a0*/  @P3 STG.E [R12.64], R27 ;  /* 0x0000001b0c003986 */ /* 0x0009e2000c101904 */
[----:B------:R-:W-:Y:S01]  /*237b0*/  ISETP.LT.AND P3, PT, R220, c[0x0][0x178], !P2 ;  /* 0x00005e00dc007a0c */ /* 0x000fe20005761270 */
[----:B---3--:R-:W-:Y:S01]  /*237c0*/  IMAD.WIDE R14, R21, 0x4, R30 ;  /* 0x00000004150e7825 */ /* 0x008fe200078e021e */
[----:B------:R-:W-:Y:S02]  /*237d0*/  ISETP.GE.AND P0, PT, R10, c[0x0][0x17c], PT ;  /* 0x00005f000a007a0c */ /* 0x000fe40003f06270 */
[----:B------:R-:W-:Y:S01]  /*237e0*/  ISETP.LT.AND P2, PT, R216, c[0x0][0x178], !P2 ;  /* 0x00005e00d8007a0c */ /* 0x000fe20005741270 */
[----:B------:R-:W3:Y:S01]  /*237f0*/  LDS.128 R8, [R237] ;  /* 0x00000000ed087984 */ /* 0x000ee20000000c00 */
[----:B------:R-:W-:-:S02]  /*23800*/  ISETP.GE.AND P1, PT, R0, c[0x0][0x17c], PT ;  /* 0x00005f0000007a0c */ /* 0x000fc40003f26270 */
[----:B------:R-:W-:Y:S01]  /*23810*/  IADD3 R21, R21, c[0x0][0x198], RZ ;  /* 0x0000660015157a10 */ /* 0x000fe20007ffe0ff */
[----:B------:R-:W-:Y:S01]  /*23820*/  @P5 STG.E [R14.64], R130 ;  /* 0x000000820e005986 */ /* 0x000fe2000c101904 */
[----:B------:R-:W-:Y:S02]  /*23830*/  IADD3 R20, R221, 0x63, RZ ;  /* 0x00000063dd147810 */ /* 0x000fe40007ffe0ff */
[----:B------:R-:W-:Y:S01]  /*23840*/  ISETP.LT.AND P5, PT, R220, c[0x0][0x178], !P1 ;  /* 0x00005e00dc007a0c */ /* 0x000fe20004fa1270 */
[----:B------:R5:W-:Y:S01]  /*23850*/  @P6 STG.E [R18.64], R22 ;  /* 0x0000001612006986 */ /* 0x000be2000c101904 */
[----:B------:R-:W-:Y:S01]  /*23860*/  ISETP.LT.AND P6, PT, R216, c[0x0][0x178], !P1 ;  /* 0x00005e00d8007a0c */ /* 0x000fe20004fc1270 */
[C---:B-1----:R-:W-:Y:S01]  /*23870*/  IMAD.WIDE R16, R21.reuse, 0x4, R30 ;  /* 0x0000000415107825 */ /* 0x042fe200078e021e */
[C---:B----4-:R-:W-:Y:S01]  /*23880*/  IADD3 R27, R21.reuse, c[0x0][0x198], RZ ;  /* 0x00006600151b7a10 */ /* 0x050fe20007ffe0ff */
[----:B------:R-:W1:Y:S01]  /*23890*/  LDS.128 R12, [R236] ;  /* 0x00000000ec0c7984 */ /* 0x000e620000000c00 */
[----:B------:R-:W-:Y:S01]  /*238a0*/  ISETP.GE.AND P1, PT, R20, c[0x0][0x17c], PT ;  /* 0x00005f0014007a0c */ /* 0x000fe20003f26270 */
[----:B------:R-:W-:-:S02]  /*238b0*/  IMAD.WIDE R20, R21, 0x4, R28 ;  /* 0x0000000415147825 */ /* 0x000fc400078e021c */
[----:B------:R4:W-:Y:S04]  /*238c0*/  @P3 STG.E [R16.64], R131 ;  /* 0x0000008310003986 */ /* 0x0009e8000c101904 */
[----:B------:R2:W-:Y:S01]  /*238d0*/  @P2 STG.E [R20.64], R23 ;  /* 0x0000001714002986 */ /* 0x0005e2000c101904 */
[----:B------:R-:W-:Y:S02]  /*238e0*/  ISETP.LT.AND P2, PT, R220, c[0x0][0x178], !P0 ;  /* 0x00005e00dc007a0c */ /* 0x000fe40004741270 */
[----:B------:R-:W-:Y:S02]  /*238f0*/  ISETP.LT.AND P0, PT, R216, c[0x0][0x178], !P0 ;  /* 0x00005e00d8007a0c */ /* 0x000fe40004701270 */
[C---:B------:R-:W-:Y:S01]  /*23900*/  IADD3 R33, R27.reuse, c[0x0][0x198], RZ ;  /* 0x000066001b217a10 */ /* 0x040fe20007ffe0ff */
[----:B-----5:R-:W-:Y:S01]  /*23910*/  IMAD.WIDE R18, R27, 0x4, R30 ;  /* 0x000000041b127825 */ /* 0x020fe200078e021e */
[----:B------:R-:W-:-:S03]  /*23920*/  IADD3 R0, R221, 0x62, RZ ;  /* 0x00000062dd007810 */ /* 0x000fc60007ffe0ff */
[----:B------:R-:W-:Y:S01]  /*23930*/  IMAD.WIDE R24, R27, 0x4, R28 ;  /* 0x000000041b187825 */ /* 0x000fe200078e021c */
[----:B------:R-:W-:-:S03]  /*23940*/  ISETP.GE.AND P4, PT, R0, c[0x0][0x17c], PT ;  /* 0x00005f0000007a0c */ /* 0x000fc60003f86270 */
[----:B------:R-:W-:Y:S01]  /*23950*/  IMAD.WIDE R26, R33, 0x4, R30 ;  /* 0x00000004211a7825 */ /* 0x000fe200078e021e */
[----:B------:R-:W-:Y:S01]  /*23960*/  @P5 STG.E [R18.64], R176 ;  /* 0x000000b012005986 */ /* 0x000fe2000c101904 */
[----:B----4-:R-:W-:Y:S02]  /*23970*/  IADD3 R16, R221, 0x65, RZ ;  /* 0x00000065dd107810 */ /* 0x010fe40007ffe0ff */
[C---:B--2---:R-:W-:Y:S01]  /*23980*/  IMAD.WIDE R20, R33.reuse, 0x4, R28 ;  /* 0x0000000421147825 */ /* 0x044fe200078e021c */
[----:B------:R2:W-:Y:S01]  /*23990*/  @P6 STG.E [R24.64], R4 ;  /* 0x0000000418006986 */ /* 0x0005e2000c101904 */
[----:B------:R-:W-:Y:S02]  /*239a0*/  IADD3 R35, R33, c[0x0][0x198], RZ ;  /* 0x0000660021237a10 */ /* 0x000fe40007ffe0ff */
[----:B------:R-:W-:Y:S01]  /*239b0*/  ISETP.LT.AND P5, PT, R220, c[0x0][0x178], !P4 ;  /* 0x00005e00dc007a0c */ /* 0x000fe200067a1270 */
[----:B------:R4:W-:Y:S01]  /*239c0*/  @P2 STG.E [R26.64], R177 ;  /* 0x000000b11a002986 */ /* 0x0009e2000c101904 */
[----:B------:R-:W-:-:S03]  /*239d0*/  ISETP.LT.AND P6, PT, R216, c[0x0][0x178], !P4 ;  /* 0x00005e00d8007a0c */ /* 0x000fc600067c1270 */
[----:B------:R5:W-:Y:S01]  /*239e0*/  @P0 STG.E [R20.64], R5 ;  /* 0x0000000514000986 */ /* 0x000be2000c101904 */
[----:B------:R-:W-:Y:S01]  /*239f0*/  ISETP.LT.AND P0, PT, R220, c[0x0][0x178], !P1 ;  /* 0x00005e00dc007a0c */ /* 0x000fe20004f01270 */
[C---:B------:R-:W-:Y:S01]  /*23a00*/  IMAD.WIDE R22, R35.reuse, 0x4, R30 ;  /* 0x0000000423167825 */ /* 0x040fe200078e021e */
[----:B------:R-:W-:Y:S02]  /*23a10*/  ISETP.GE.AND P4, PT, R16, c[0x0][0x17c], PT ;  /* 0x00005f0010007a0c */ /* 0x000fe40003f86270 */
[----:B------:R-:W-:Y:S01]  /*23a20*/  ISETP.LT.AND P1, PT, R216, c[0x0][0x178], !P1 ;  /* 0x00005e00d8007a0c */ /* 0x000fe20004f21270 */
[C---:B--2---:R-:W-:Y:S01]  /*23a30*/  IMAD.WIDE R24, R35.reuse, 0x4, R28 ;  /* 0x0000000423187825 */ /* 0x044fe200078e021c */
[----:B------:R-:W2:Y:S01]  /*23a40*/  LDS.128 R16, [R3] ;  /* 0x0000000003107984 */ /* 0x000ea20000000c00 */
[----:B------:R-:W-:Y:S02]  /*23a50*/  IADD3 R35, R35, c[0x0][0x198], RZ ;  /* 0x0000660023237a10 */ /* 0x000fe40007ffe0ff */
[----:B------:R-:W-:-:S03]  /*23a60*/  IADD3 R0, R221, 0x64, RZ ;  /* 0x00000064dd007810 */ /* 0x000fc60007ffe0ff */
[C---:B----4-:R-:W-:Y:S01]  /*23a70*/  IMAD.WIDE R26, R35.reuse, 0x4, R30 ;  /* 0x00000004231a7825 */ /* 0x050fe200078e021e */
[----:B------:R-:W-:Y:S01]  /*23a80*/  ISETP.GE.AND P3, PT, R0, c[0x0][0x17c], PT ;  /* 0x00005f0000007a0c */ /* 0x000fe20003f66270 */
[----:B------:R-:W-:Y:S02]  /*23a90*/  @P5 STG.E [R22.64], R184 ;  /* 0x000000b816005986 */ /* 0x000fe4000c101904 */
[C---:B-----5:R-:W-:Y:S01]  /*23aa0*/  IMAD.WIDE R4, R35.reuse, 0x4, R28 ;  /* 0x0000000423047825 */ /* 0x060fe200078e021c */
[----:B------:R-:W-:Y:S01]  /*23ab0*/  IADD3 R37, R35, c[0x0][0x198], RZ ;  /* 0x0000660023257a10 */ /* 0x000fe20007ffe0ff */
[----:B---3--:R3:W-:Y:S01]  /*23ac0*/  @P6 STG.E [R24.64], R8 ;  /* 0x0000000818006986 */ /* 0x0087e2000c101904 */
[----:B------:R-:W-:Y:S02]  /*23ad0*/  ISETP.LT.AND P5, PT, R220, c[0x0][0x178], !P3 ;  /* 0x00005e00dc007a0c */ /* 0x000fe40005fa1270 */
[----:B------:R-:W-:Y:S01]  /*23ae0*/  ISETP.LT.AND P6, PT, R216, c[0x0][0x178], !P3 ;  /* 0x00005e00d8007a0c */ /* 0x000fe20005fc1270 */
[----:B------:R-:W-:Y:S01]  /*23af0*/  @P0 STG.E [R26.64], R185 ;  /* 0x000000b91a000986 */ /* 0x000fe2000c101904 */
[----:B------:R-:W-:-:S03]  /*23b00*/  IADD3 R0, R221, 0x66, RZ ;  /* 0x00000066dd007810 */ /* 0x000fc60007ffe0ff */
[----:B------:R4:W-:Y:S01]  /*23b10*/  @P1 STG.E [R4.64], R9 ;  /* 0x0000000904001986 */ /* 0x0009e2000c101904 */
[----:B------:R-:W-:Y:S01]  /*23b20*/  ISETP.LT.AND P1, PT, R220, c[0x0][0x178], !P4 ;  /* 0x00005e00dc007a0c */ /* 0x000fe20006721270 */
[C---:B------:R-:W-:Y:S01]  /*23b30*/  IMAD.WIDE R32, R37.reuse, 0x4, R28 ;  /* 0x0000000425207825 */ /* 0x040fe200078e021c */
[----:B------:R-:W-:Y:S01]  /*23b40*/  ISETP.LT.AND P4, PT, R216, c[0x0][0x178], !P4 ;  /* 0x00005e00d8007a0c */ /* 0x000fe20006781270 */
[----:B------:R-:W5:Y:S02]  /*23b50*/  LDS.128 R20, [R2+0x800] ;  /* 0x0008000002147984 */ /* 0x000f640000000c00 */
[C-C-:B---3--:R-:W-:Y:S01]  /*23b60*/  IMAD.WIDE R24, R37.reuse, 0x4, R30.reuse ;  /* 0x0000000425187825 */ /* 0x148fe200078e021e */
[----:B------:R-:W-:Y:S02]  /*23b70*/  IADD3 R37, R37, c[0x0][0x198], RZ ;  /* 0x0000660025257a10 */ /* 0x000fe40007ffe0ff */
[----:B------:R-:W-:Y:S02]  /*23b80*/  ISETP.GE.AND P2, PT, R0, c[0x0][0x17c], PT ;  /* 0x00005f0000007a0c */ /* 0x000fe40003f46270 */
[----:B------:R-:W-:Y:S01]  /*23b90*/  IADD3 R0, R221, 0x67, RZ ;  /* 0x00000067dd007810 */ /* 0x000fe20007ffe0ff */
[C---:B----4-:R-:W-:Y:S01]  /*23ba0*/  IMAD.WIDE R4, R37.reuse, 0x4, R30 ;  /* 0x0000000425047825 */ /* 0x050fe200078e021e */
[----:B------:R-:W-:Y:S01]  /*23bb0*/  @P5 STG.E [R24.64], R200 ;  /* 0x000000c818005986 */ /* 0x000fe2000c101904 */
[----:B------:R-:W-:-:S02]  /*23bc0*/  IADD3 R27, R37, c[0x0][0x198], RZ ;  /* 0x00006600251b7a10 */ /* 0x000fc40007ffe0ff */
[--C-:B------:R-:W-:Y:S01]  /*23bd0*/  IMAD.WIDE R8, R37, 0x4, R28.reuse ;  /* 0x0000000425087825 */ /* 0x100fe200078e021c */
[----:B------:R-:W-:Y:S01]  /*23be0*/  ISETP.GE.AND P3, PT, R0, c[0x0][0x17c], PT ;  /* 0x00005f0000007a0c */ /* 0x000fe20003f66270 */
[----:B-1----:R1:W-:Y:S01]  /*23bf0*/  @P6 STG.E [R32.64], R12 ;  /* 0x0000000c20006986 */ /* 0x0023e2000c101904 */
[----:B------:R-:W-:Y:S02]  /*23c00*/  ISETP.LT.AND P5, PT, R220, c[0x0][0x178], !P2 ;  /* 0x00005e00dc007a0c */ /* 0x000fe400057a1270 */
[----:B------:R-:W-:Y:S01]  /*23c10*/  ISETP.LT.AND P2, PT, R216, c[0x0][0x178], !P2 ;  /* 0x00005e00d8007a0c */ /* 0x000fe20005741270 */
[----:B------:R3:W-:Y:S01]  /*23c20*/  @P1 STG.E [R4.64], R201 ;  /* 0x000000c904001986 */ /* 0x0007e2000c101904 */
[C---:B------:R-:W-:Y:S01]  /*23c30*/  IMAD.WIDE R34, R27.reuse, 0x4, R28 ;  /* 0x000000041b227825 */ /* 0x040fe200078e021c */
[----:B------:R-:W-:Y:S02]  /*23c40*/  IADD3 R37, R27, c[0x0][0x198], RZ ;  /* 0x000066001b257a10 */ /* 0x000fe40007ffe0ff */
[----:B------:R4:W-:Y:S01]  /*23c50*/  @P4 STG.E [R8.64], R13 ;  /* 0x0000000d08004986 */ /* 0x0009e2000c101904 */
[----:B------:R-:W-:-:S02]  /*23c60*/  ISETP.LT.AND P4, PT, R220, c[0x0][0x178], !P3 ;  /* 0x00005e00dc007a0c */ /* 0x000fc40005f81270 */
[----:B------:R-:W-:Y:S01]  /*23c70*/  ISETP.LT.AND P3, PT, R216, c[0x0][0x178], !P3 ;  /* 0x00005e00d8007a0c */ /* 0x000fe20005f61270 */
[--C-:B-1----:R-:W-:Y:S01]  /*23c80*/  IMAD.WIDE R32, R27, 0x4, R30.reuse ;  /* 0x000000041b207825 */ /* 0x102fe200078e021e */
[----:B------:R-:W-:Y:S01]  /*23c90*/  IADD3 R0, R221, 0x68, RZ ;  /* 0x00000068dd007810 */ /* 0x000fe20007ffe0ff */
[----:B------:R-:W1:Y:S03]  /*23ca0*/  LDS.128 R24, [R237+0x800] ;  /* 0x00080000ed187984 */ /* 0x000e660000000c00 */
[----:B------:R-:W-:Y:S01]  /*23cb0*/  ISETP.GE.AND P0, PT, R0, c[0x0][0x17c], PT ;  /* 0x00005f0000007a0c */ /* 0x000fe20003f06270 */
[----:B---3--:R-:W-:Y:S01]  /*23cc0*/  IMAD.WIDE R4, R37, 0x4, R30 ;  /* 0x0000000425047825 */ /* 0x008fe200078e021e */
[----:B------:R-:W-:Y:S01]  /*23cd0*/  IADD3 R0, R221, 0x69, RZ ;  /* 0x00000069dd007810 */ /* 0x000fe20007ffe0ff */
[----:B------:R3:W-:Y:S02]  /*23ce0*/  @P5 STG.E [R32.64], R208 ;  /* 0x000000d020005986 */ /* 0x0007e4000c101904 */
[C---:B----4-:R-:W-:Y:S01]  /*23cf0*/  IMAD.WIDE R8, R37.reuse, 0x4, R28 ;  /* 0x0000000425087825 */ /* 0x050fe200078e021c */
[----:B------:R-:W-:Y:S01]  /*23d00*/  ISETP.GE.AND P6, PT, R0, c[0x0][0x17c], PT ;  /* 0x00005f0000007a0c */ /* 0x000fe20003fc6270 */
[----:B--2---:R-:W-:Y:S01]  /*23d10*/  @P2 STG.E [R34.64], R16 ;  /* 0x0000001022002986 */ /* 0x004fe2000c101904 */
[----:B------:R-:W-:-:S02]  /*23d20*/  IADD3 R39, R37, c[0x0][0x198], RZ ;  /* 0x0000660025277a10 */ /* 0x000fc40007ffe0ff */
[----:B------:R-:W-:Y:S01]  /*23d30*/  ISETP.LT.AND P2, PT, R220, c[0x0][0x178], !P0 ;  /* 0x00005e00dc007a0c */ /* 0x000fe20004741270 */
[----:B------:R2:W-:Y:S01]  /*23d40*/  @P4 STG.E [R4.64], R209 ;  /* 0x000000d104004986 */ /* 0x0005e2000c101904 */
[----:B------:R-:W-:-:S03]  /*23d50*/  ISETP.LT.AND P5, PT, R216, c[0x0][0x178], !P0 ;  /* 0x00005e00d8007a0c */ /* 0x000fc600047a1270 */
[----:B------:R4:W-:Y:S01]  /*23d60*/  @P3 STG.E [R8.64], R17 ;  /* 0x0000001108003986 */ /* 0x0009e2000c101904 */
[----:B------:R-:W-:Y:S01]  /*23d70*/  ISETP.LT.AND P3, PT, R220, c[0x0][0x178], !P6 ;  /* 0x00005e00dc007a0c */ /* 0x000fe20007761270 */
[----:B------:R-:W-:Y:S01]  /*23d80*/  IMAD.WIDE R12, R39, 0x4, R30 ;  /* 0x00000004270c7825 */ /* 0x000fe200078e021e */
[----:B------:R-:W-:Y:S01]  /*23d90*/  ISETP.LT.AND P6, PT, R216, c[0x0][0x178], !P6 ;  /* 0x00005e00d8007a0c */ /* 0x000fe200077c1270 */
[----:B------:R-:W1:Y:S01]  /*23da0*/  LDS.128 R236, [R236+0x800] ;  /* 0x00080000ecec7984 */ /* 0x000e620000000c00 */
[----:B------:R-:W-:Y:S01]  /*23db0*/  IADD3 R0, R221, 0x6a, RZ ;  /* 0x0000006add007810 */ /* 0x000fe20007ffe0ff */
[C---:B---3--:R-:W-:Y:S01]  /*23dc0*/  IMAD.WIDE R32, R39.reuse, 0x4, R28 ;  /* 0x0000000427207825 */ /* 0x048fe200078e021c */
[----:B------:R-:W-:Y:S02]  /*23dd0*/  IADD3 R39, R39, c[0x0][0x198], RZ ;  /* 0x0000660027277a10 */ /* 0x000fe40007ffe0ff */
[----:B------:R-:W-:Y:S02]  /*23de0*/  ISETP.GE.AND P1, PT, R0, c[0x0][0x17c], PT ;  /* 0x00005f0000007a0c */ /* 0x000fe40003f26270 */
[----:B------:R-:W-:Y:S01]  /*23df0*/  IADD3 R0, R221, 0x6b, RZ ;  /* 0x0000006bdd007810 */ /* 0x000fe20007ffe0ff */
[C---:B--2---:R-:W-:Y:S01]  /*23e00*/  IMAD.WIDE R4, R39.reuse, 0x4, R30 ;  /* 0x0000000427047825 */ /* 0x044fe200078e021e */
[----:B------:R2:W-:Y:S03]  /*23e10*/  @P2 STG.E [R12.64], R180 ;  /* 0x000000b40c002986 */ /* 0x0005e6000c101904 */
[----:B----4-:R-:W-:Y:S01]  /*23e20*/  IMAD.WIDE R8, R39, 0x4, R28 ;  /* 0x0000000427087825 */ /* 0x010fe200078e021c */
[----:B------:R-:W-:Y:S01]  /*23e30*/  ISETP.GE.AND P0, PT, R0, c[0x0][0x17c], PT ;  /* 0x00005f0000007a0c */ /* 0x000fe20003f06270 */
[----:B-----5:R-:W-:Y:S01]  /*23e40*/  @P5 STG.E [R32.64], R20 ;  /* 0x0000001420005986 */ /* 0x020fe2000c101904 */
[----:B------:R-:W-:-:S02]  /*23e50*/  ISETP.LT.AND P5, PT, R220, c[0x0][0x178], !P1 ;  /* 0x00005e00dc007a0c */ /* 0x000fc40004fa1270 */
[----:B------:R-:W-:Y:S01]  /*23e60*/  IADD3 R17, R39, c[0x0][0x198], RZ ;  /* 0x0000660027117a10 */ /* 0x000fe20007ffe0ff */
[----:B------:R3:W-:Y:S01]  /*23e70*/  @P3 STG.E [R4.64], R181 ;  /* 0x000000b504003986 */ /* 0x0007e2000c101904 */
[----:B------:R-:W-:-:S03]  /*23e80*/  ISETP.LT.AND P1, PT, R216, c[0x0][0x178], !P1 ;  /* 0x00005e00d8007a0c */ /* 0x000fc60004f21270 */
[----:B------:R4:W-:Y:S01]  /*23e90*/  @P6 STG.E [R8.64], R21 ;  /* 0x0000001508006986 */ /* 0x0009e2000c101904 */
[----:B------:R-:W-:Y:S02]  /*23ea0*/  ISETP.LT.AND P6, PT, R220, c[0x0][0x178], !P0 ;  /* 0x00005e00dc007a0c */ /* 0x000fe400047c1270 */
[----:B------:R-:W-:Y:S01]  /*23eb0*/  IADD3 R0, R221, 0x6c, RZ ;  /* 0x0000006cdd007810 */ /* 0x000fe20007ffe0ff */
[----:B------:R-:W5:Y:S01]  /*23ec0*/  LDS.128 R32, [R3+0x800] ;  /* 0x0008000003207984 */ /* 0x000f620000000c00 */
[C---:B------:R-:W-:Y:S01]  /*23ed0*/  IADD3 R39, R17.reuse, c[0x0][0x198], RZ ;  /* 0x0000660011277a10 */ /* 0x040fe20007ffe0ff */
[----:B--2---:R-:W-:Y:S01]  /*23ee0*/  IMAD.WIDE R12, R17, 0x4, R30 ;  /* 0x00000004110c7825 */ /* 0x004fe200078e021e */
[----:B------:R-:W-:Y:S02]  /*23ef0*/  ISETP.GE.AND P4, PT, R0, c[0x0][0x17c], PT ;  /* 0x00005f0000007a0c */ /* 0x000fe40003f86270 */
[----:B------:R-:W-:Y:S01]  /*23f00*/  IADD3 R0, R221, 0x6d, RZ ;  /* 0x0000006ddd007810 */ /* 0x000fe20007ffe0ff */
[----:B------:R-:W-:Y:S01]  /*23f10*/  IMAD.WIDE R16, R17, 0x4, R28 ;  /* 0x0000000411107825 */ /* 0x000fe200078e021c */
[----:B------:R-:W-:-:S03]  /*23f20*/  ISETP.LT.AND P0, PT, R216, c[0x0][0x178], !P0 ;  /* 0x00005e00d8007a0c */ /* 0x000fc60004701270 */
[C---:B---3--:R-:W-:Y:S01]  /*23f30*/  IMAD.WIDE R4, R39.reuse, 0x4, R30 ;  /* 0x0000000427047825 */ /* 0x048fe200078e021e */
[----:B------:R-:W-:Y:S01]  /*23f40*/  ISETP.GE.AND P2, PT, R0, c[0x0][0x17c], PT ;  /* 0x00005f0000007a0c */ /* 0x000fe20003f46270 */
[----:B------:R-:W-:Y:S01]  /*23f50*/  @P5 STG.E [R12.64], R188 ;  /* 0x000000bc0c005986 */ /* 0x000fe2000c101904 */
[----:B------:R-:W-:Y:S02]  /*23f60*/  ISETP.LT.AND P5, PT, R220, c[0x0][0x178], !P4 ;  /* 0x00005e00dc007a0c */ /* 0x000fe400067a1270 */
[----:B----4-:R-:W-:Y:S01]  /*23f70*/  IADD3 R9, R39, c[0x0][0x198], RZ ;  /* 0x0000660027097a10 */ /* 0x010fe20007ffe0ff */
[----:B-1----:R1:W-:Y:S01]  /*23f80*/  @P1 STG.E [R16.64], R24 ;  /* 0x0000001810001986 */ /* 0x0023e2000c101904 */
[----:B------:R-:W-:-:S03]  /*23f90*/  ISETP.LT.AND P4, PT, R216, c[0x0][0x178], !P4 ;  /* 0x00005e00d8007a0c */ /* 0x000fc60006781270 */
[----:B------:R2:W-:Y:S01]  /*23fa0*/  @P6 STG.E [R4.64], R189 ;  /* 0x000000bd04006986 */ /* 0x0005e2000c101904 */
[----:B------:R-:W-:Y:S02]  /*23fb0*/  ISETP.LT.AND P6, PT, R220, c[0x0][0x178], !P2 ;  /* 0x00005e00dc007a0c */ /* 0x000fe400057c1270 */
[----:B------:R-:W-:Y:S02]  /*23fc0*/  ISETP.LT.AND P2, PT, R216, c[0x0][0x178], !P2 ;  /* 0x00005e00d8007a0c */ /* 0x000fe40005741270 */
[----:B------:R-:W-:Y:S01]  /*23fd0*/  IADD3 R0, R221, 0x6e, RZ ;  /* 0x0000006edd007810 */ /* 0x000fe20007ffe0ff */
[----:B------:R-:W-:Y:S01]  /*23fe0*/  IMAD.WIDE R36, R39, 0x4, R28 ;  /* 0x0000000427247825 */ /* 0x000fe200078e021c */
[C---:B-1----:R-:W-:Y:S02]  /*23ff0*/  IADD3 R17, R9.reuse, c[0x0][0x198], RZ ;  /* 0x0000660009117a10 */ /* 0x042fe40007ffe0ff */
[----:B------:R-:W-:Y:S01]  /*24000*/  ISETP.GE.AND P3, PT, R0, c[0x0][0x17c], PT ;  /* 0x00005f0000007a0c */ /* 0x000fe20003f66270 */
[----:B------:R-:W-:Y:S01]  /*24010*/  IMAD.WIDE R2, R9, 0x4, R30 ;  /* 0x0000000409027825 */ /* 0x000fe200078e021e */
[----:B------:R-:W-:-:S03]  /*24020*/  IADD3 R0, R221, 0x6f, RZ ;  /* 0x0000006fdd007810 */ /* 0x000fc60007ffe0ff */
[----:B------:R-:W-:Y:S01]  /*24030*/  IMAD.WIDE R8, R9, 0x4, R28 ;  /* 0x0000000409087825 */ /* 0x000fe200078e021c */
[----:B------:R-:W-:Y:S03]  /*24040*/  @P0 STG.E [R36.64], R25 ;  /* 0x0000001924000986 */ /* 0x000fe6000c101904 */
[C---:B--2---:R-:W-:Y:S01]  /*24050*/  IMAD.WIDE R4, R17.reuse, 0x4, R30 ;  /* 0x0000000411047825 */ /* 0x044fe200078e021e */
[----:B------:R-:W-:Y:S01]  /*24060*/  ISETP.GE.AND P1, PT, R0, c[0x0][0x17c], PT ;  /* 0x00005f0000007a0c */ /* 0x000fe20003f26270 */
[----:B------:R1:W-:Y:S02]  /*24070*/  @P5 STG.E [R2.64], R204 ;  /* 0x000000cc02005986 */ /* 0x0003e4000c101904 */
[C---:B------:R-:W-:Y:S01]  /*24080*/  IMAD.WIDE R12, R17.reuse, 0x4, R28 ;  /* 0x00000004110c7825 */ /* 0x040fe200078e021c */
[----:B------:R-:W-:Y:S01]  /*24090*/  ISETP.LT.AND P5, PT, R220, c[0x0][0x178], !P3 ;  /* 0x00005e00dc007a0c */ /* 0x000fe20005fa1270 */
[----:B------:R2:W-:Y:S01]  /*240a0*/  @P4 STG.E [R8.64], R236 ;  /* 0x000000ec08004986 */ /* 0x0005e2000c101904 */
[----:B------:R-:W-:-:S02]  /*240b0*/  IADD3 R17, R17, c[0x0][0x198], RZ ;  /* 0x0000660011117a10 */ /* 0x000fc40007ffe0ff */
[C---:B------:R-:W-:Y:S01]  /*240c0*/  ISETP.LT.AND P3, PT, R216.reuse, c[0x0][0x178], !P3 ;  /* 0x00005e00d8007a0c */ /* 0x040fe20005f61270 */
[----:B------:R3:W-:Y:S01]  /*240d0*/  @P6 STG.E [R4.64], R205 ;  /* 0x000000cd04006986 */ /* 0x0007e2000c101904 */
[----:B------:R-:W-:-:S03]  /*240e0*/  ISETP.LT.AND P6, PT, R216, c[0x0][0x178], !P1 ;  /* 0x00005e00d8007a0c */ /* 0x000fc60004fc1270 */
[----:B------:R4:W-:Y:S01]  /*240f0*/  @P2 STG.E [R12.64], R237 ;  /* 0x000000ed0c002986 */ /* 0x0009e2000c101904 */
[----:B------:R-:W-:Y:S02]  /*24100*/  ISETP.LT.AND P2, PT, R220, c[0x0][0x178], !P1 ;  /* 0x00005e00dc007a0c */ /* 0x000fe40004f41270 */
[----:B------:R-:W-:Y:S02]  /*24110*/  IADD3 R0, R221, 0x70, RZ ;  /* 0x00000070dd007810 */ /* 0x000fe40007ffe0ff */
[C---:B------:R-:W-:Y:S01]  /*24120*/  IADD3 R21, R17.reuse, c[0x0][0x198], RZ ;  /* 0x0000660011157a10 */ /* 0x040fe20007ffe0ff */
[----:B-1----:R-:W-:Y:S01]  /*24130*/  IMAD.WIDE R2, R17, 0x4, R30 ;  /* 0x0000000411027825 */ /* 0x002fe200078e021e */
[----:B------:R-:W-:Y:S02]  /*24140*/  ISETP.GE.AND P0, PT, R0, c[0x0][0x17c], PT ;  /* 0x00005f0000007a0c */ /* 0x000fe40003f06270 */
[----:B------:R-:W-:Y:S01]  /*24150*/  IADD3 R0, R221, 0x71, RZ ;  /* 0x00000071dd007810 */ /* 0x000fe20007ffe0ff */
[----:B--2---:R-:W-:Y:S01]  /*24160*/  IMAD.WIDE R8, R17, 0x4, R28 ;  /* 0x0000000411087825 */ /* 0x004fe200078e021c */
[----:B------:R1:W-:Y:S03]  /*24170*/  @P5 STG.E [R2.64], R212 ;  /* 0x000000d402005986 */ /* 0x0003e6000c101904 */
[----:B---3--:R-:W-:Y:S01]  /*24180*/  IMAD.WIDE R4, R21, 0x4, R30 ;  /* 0x0000000415047825 */ /* 0x008fe200078e021e */
[----:B------:R-:W-:-:S03]  /*24190*/  ISETP.GE.AND P4, PT, R0, c[0x0][0x17c], PT ;  /* 0x00005f0000007a0c */ /* 0x000fc60003f86270 */
[C---:B----4-:R-:W-:Y:S01]  /*241a0*/  IMAD.WIDE R12, R21.reuse, 0x4, R28 ;  /* 0x00000004150c7825 */ /* 0x050fe200078e021c */
[----:B-----5:R2:W-:Y:S01]  /*241b0*/  @P3 STG.E [R8.64], R32 ;  /* 0x0000002008003986 */ /* 0x0205e2000c101904 */
[----:B------:R-:W-:Y:S02]  /*241c0*/  ISETP.LT.AND P5, PT, R220, c[0x0][0x178], !P0 ;  /* 0x00005e00dc007a0c */ /* 0x000fe400047a1270 */
[----:B------:R-:W-:Y:S01]  /*241d0*/  IADD3 R21, R21, c[0x0][0x198], RZ ;  /* 0x0000660015157a10 */ /* 0x000fe20007ffe0ff */
[----:B------:R3:W-:Y:S01]  /*241e0*/  @P2 STG.E [R4.64], R213 ;  /* 0x000000d504002986 */ /* 0x0007e2000c101904 */
[----:B------:R-:W-:-:S03]  /*241f0*/  ISETP.LT.AND P0, PT, R216, c[0x0][0x178], !P0 ;  /* 0x00005e00d8007a0c */ /* 0x000fc60004701270 */
[----:B------:R4:W-:Y:S01]  /*24200*/  @P6 STG.E [R12.64], R33 ;  /* 0x000000210c006986 */ /* 0x0009e2000c101904 */
[----:B------:R-:W-:Y:S02]  /*24210*/  ISETP.LT.AND P6, PT, R220, c[0x0][0x178], !P4 ;  /* 0x00005e00dc007a0c */ /* 0x000fe400067c1270 */
        /* <DEDUP_REMOVED lines=11> */
[----:B------:R-:W-:Y:S01]  /*242d0*/  ISETP.LT.AND P5, PT, R220, c[0x0][0x178], !P1 ;  /* 0x00005e00dc007a0c */ /* 0x000fe20004fa1270 */
[----:B------:R2:W-:Y:S01]  /*242e0*/  @P0 STG.E [R8.64], R6 ;  /* 0x0000000608000986 */ /* 0x0005e2000c101904 */
[----:B------:R-:W-:Y:S02]  /*242f0*/  IADD3 R17, R17, c[0x0][0x198], RZ ;  /* 0x0000660011117a10 */ /* 0x000fe40007ffe0ff */
[----:B------:R-:W-:Y:S01]  /*24300*/  ISETP.LT.AND P1, PT, R216, c[0x0][0x178], !P1 ;  /* 0x00005e00d8007a0c */ /* 0x000fe20004f21270 */
[----:B------:R3:W-:Y:S01]  /*24310*/  @P6 STG.E [R4.64], R179 ;  /* 0x000000b304006986 */ /* 0x0007e2000c101904 */
[----:B------:R-:W-:-:S03]  /*24320*/  IADD3 R0, R221, 0x74, RZ ;  /* 0x00000074dd007810 */ /* 0x000fc60007ffe0ff */
[----:B------:R4:W-:Y:S01]  /*24330*/  @P4 STG.E [R12.64], R7 ;  /* 0x000000070c004986 */ /* 0x0009e2000c101904 */
[----:B------:R-:W-:Y:S02]  /*24340*/  ISETP.LT.AND P4, PT, R220, c[0x0][0x178], !P3 ;  /* 0x00005e00dc007a0c */ /* 0x000fe40005f81270 */
[----:B------:R-:W-:Y:S02]  /*24350*/  ISETP.LT.AND P6, PT, R216, c[0x0][0x178], !P3 ;  /* 0x00005e00d8007a0c */ /* 0x000fe40005fc1270 */
[C---:B------:R-:W-:Y:S01]  /*24360*/  IADD3 R21, R17.reuse, c[0x0][0x198], RZ ;  /* 0x0000660011157a10 */ /* 0x040fe20007ffe0ff */
[----:B-1----:R-:W-:Y:S01]  /*24370*/  IMAD.WIDE R2, R17, 0x4, R30 ;  /* 0x0000000411027825 */ /* 0x002fe200078e021e */
[----:B------:R-:W-:Y:S02]  /*24380*/  ISETP.GE.AND P2, PT, R0, c[0x0][0x17c], PT ;  /* 0x00005f0000007a0c */ /* 0x000fe40003f46270 */
[----:B------:R-:W-:Y:S01]  /*24390*/  IADD3 R0, R221, 0x75, RZ ;  /* 0x00000075dd007810 */ /* 0x000fe20007ffe0ff */
[----:B--2---:R-:W-:Y:S01]  /*243a0*/  IMAD.WIDE R8, R17, 0x4, R28 ;  /* 0x0000000411087825 */ /* 0x004fe200078e021c */
[----:B------:R1:W-:Y:S03]  /*243b0*/  @P5 STG.E [R2.64], R186 ;  /* 0x000000ba02005986 */ /* 0x0003e6000c101904 */
[C---:B---3--:R-:W-:Y:S01]  /*243c0*/  IMAD.WIDE R4, R21.reuse, 0x4, R30 ;  /* 0x0000000415047825 */ /* 0x048fe200078e021e */
[----:B------:R-:W-:Y:S01]  /*243d0*/  ISETP.GE.AND P0, PT, R0, c[0x0][0x17c], PT ;  /* 0x00005f0000007a0c */ /* 0x000fe20003f06270 */
[----:B------:R2:W-:Y:S01]  /*243e0*/  @P1 STG.E [R8.64], R10 ;  /* 0x0000000a08001986 */ /* 0x0005e2000c101904 */
[----:B------:R-:W-:Y:S01]  /*243f0*/  ISETP.LT.AND P5, PT, R220, c[0x0][0x178], !P2 ;  /* 0x00005e00dc007a0c */ /* 0x000fe200057a1270 */
[C---:B----4-:R-:W-:Y:S01]  /*24400*/  IMAD.WIDE R6, R21.reuse, 0x4, R28 ;  /* 0x0000000415067825 */ /* 0x050fe200078e021c */
[----:B------:R-:W-:Y:S01]  /*24410*/  IADD3 R21, R21, c[0x0][0x198], RZ ;  /* 0x0000660015157a10 */ /* 0x000fe20007ffe0ff */
[----:B------:R3:W-:Y:S01]  /*24420*/  @P4 STG.E [R4.64], R187 ;  /* 0x000000bb04004986 */ /* 0x0007e2000c101904 */
[----:B------:R-:W-:-:S02]  /*24430*/  ISETP.LT.AND P2, PT, R216, c[0x0][0x178], !P2 ;  /* 0x00005e00d8007a0c */ /* 0x000fc40005741270 */
[----:B------:R-:W-:Y:S01]  /*24440*/  ISETP.LT.AND P4, PT, R220, c[0x0][0x178], !P0 ;  /* 0x00005e00dc007a0c */ /* 0x000fe20004781270 */
[----:B------:R4:W-:Y:S01]  /*24450*/  @P6 STG.E [R6.64], R11 ;  /* 0x0000000b06006986 */ /* 0x0009e2000c101904 */
[----:B------:R-:W-:Y:S02]  /*24460*/  IADD3 R0, R221, 0x76, RZ ;  /* 0x00000076dd007810 */ /* 0x000fe40007ffe0ff */
        /* <DEDUP_REMOVED lines=29> */
[----:B----4-:R-:W-:Y:S01]  /*24640*/  IMAD.WIDE R6, R11, 0x4, R28 ;  /* 0x000000040b067825 */ /* 0x010fe200078e021c */
[----:B------:R-:W-:Y:S01]  /*24650*/  IADD3 R0, R221, 0x7a, RZ ;  /* 0x0000007add007810 */ /* 0x000fe20007ffe0ff */
[----:B------:R3:W-:Y:S01]  /*24660*/  @P4 STG.E [R4.64], R211 ;  /* 0x000000d304004986 */ /* 0x0007e2000c101904 */
[----:B------:R-:W-:-:S02]  /*24670*/  IADD3 R11, R11, c[0x0][0x198], RZ ;  /* 0x000066000b0b7a10 */ /* 0x000fc40007ffe0ff */
[----:B------:R-:W-:Y:S01]  /*24680*/  ISETP.LT.AND P0, PT, R216, c[0x0][0x178], !P0 ;  /* 0x00005e00d8007a0c */ /* 0x000fe20004701270 */
[----:B------:R4:W-:Y:S01]  /*24690*/  @P6 STG.E [R6.64], R19 ;  /* 0x0000001306006986 */ /* 0x0009e2000c101904 */
[----:B------:R-:W-:Y:S02]  /*246a0*/  ISETP.LT.AND P4, PT, R220, c[0x0][0x178], !P2 ;  /* 0x00005e00dc007a0c */ /* 0x000fe40005781270 */
[----:B------:R-:W-:Y:S02]  /*246b0*/  ISETP.GE.AND P1, PT, R0, c[0x0][0x17c], PT ;  /* 0x00005f0000007a0c */ /* 0x000fe40003f26270 */
[----:B------:R-:W-:Y:S02]  /*246c0*/  ISETP.LT.AND P6, PT, R216, c[0x0][0x178], !P2 ;  /* 0x00005e00d8007a0c */ /* 0x000fe400057c1270 */
[----:B------:R-:W-:Y:S02]  /*246d0*/  IADD3 R0, R221, 0x7b, RZ ;  /* 0x0000007bdd007810 */ /* 0x000fe40007ffe0ff */
[C---:B------:R-:W-:Y:S01]  /*246e0*/  IADD3 R13, R11.reuse, c[0x0][0x198], RZ ;  /* 0x000066000b0d7a10 */ /* 0x040fe20007ffe0ff */
[----:B-1----:R-:W-:Y:S01]  /*246f0*/  IMAD.WIDE R2, R11, 0x4, R30 ;  /* 0x000000040b027825 */ /* 0x002fe200078e021e */
[----:B------:R-:W-:-:S02]  /*24700*/  ISETP.GE.AND P3, PT, R0, c[0x0][0x17c], PT ;  /* 0x00005f0000007a0c */ /* 0x000fc40003f66270 */
[----:B------:R-:W-:Y:S01]  /*24710*/  IADD3 R0, R221, 0x7c, RZ ;  /* 0x0000007cdd007810 */ /* 0x000fe20007ffe0ff */
[----:B--2---:R-:W-:Y:S01]  /*24720*/  IMAD.WIDE R8, R11, 0x4, R28 ;  /* 0x000000040b087825 */ /* 0x004fe200078e021c */
[----:B------:R1:W-:Y:S03]  /*24730*/  @P5 STG.E [R2.64], R182 ;  /* 0x000000b602005986 */ /* 0x0003e6000c101904 */
[C---:B---3--:R-:W-:Y:S01]  /*24740*/  IMAD.WIDE R4, R13.reuse, 0x4, R30 ;  /* 0x000000040d047825 */ /* 0x048fe200078e021e */
[----:B------:R-:W-:Y:S01]  /*24750*/  ISETP.LT.AND P5, PT, R220, c[0x0][0x178], !P1 ;  /* 0x00005e00dc007a0c */ /* 0x000fe20004fa1270 */
[----:B------:R-:W-:Y:S02]  /*24760*/  @P0 STG.E [R8.64], R22 ;  /* 0x0000001608000986 */ /* 0x000fe4000c101904 */
[C---:B----4-:R-:W-:Y:S01]  /*24770*/  IMAD.WIDE R6, R13.reuse, 0x4, R28 ;  /* 0x000000040d067825 */ /* 0x050fe200078e021c */
[----:B------:R-:W-:Y:S01]  /*24780*/  IADD3 R13, R13, c[0x0][0x198], RZ ;  /* 0x000066000d0d7a10 */ /* 0x000fe20007ffe0ff */
[----:B------:R2:W-:Y:S01]  /*24790*/  @P4 STG.E [R4.64], R183 ;  /* 0x000000b704004986 */ /* 0x0005e2000c101904 */
[----:B------:R-:W-:-:S02]  /*247a0*/  ISETP.GE.AND P2, PT, R0, c[0x0][0x17c], PT ;  /* 0x00005f0000007a0c */ /* 0x000fc40003f46270 */
[----:B------:R-:W-:Y:S01]  /*247b0*/  ISETP.LT.AND P1, PT, R216, c[0x0][0x178], !P1 ;  /* 0x00005e00d8007a0c */ /* 0x000fe20004f21270 */
[----:B------:R3:W-:Y:S01]  /*247c0*/  @P6 STG.E [R6.64], R23 ;  /* 0x0000001706006986 */ /* 0x0007e2000c101904 */
[----:B------:R-:W-:Y:S02]  /*247d0*/  ISETP.LT.AND P4, PT, R220, c[0x0][0x178], !P3 ;  /* 0x00005e00dc007a0c */ /* 0x000fe40005f81270 */
[----:B------:R-:W-:Y:S02]  /*247e0*/  ISETP.LT.AND P3, PT, R216, c[0x0][0x178], !P3 ;  /* 0x00005e00d8007a0c */ /* 0x000fe40005f61270 */
[----:B------:R-:W-:Y:S02]  /*247f0*/  IADD3 R11, R13, c[0x0][0x198], RZ ;  /* 0x000066000d0b7a10 */ /* 0x000fe40007ffe0ff */
[----:B------:R-:W-:Y:S02]  /*24800*/  IADD3 R0, R221, 0x7d, RZ ;  /* 0x0000007ddd007810 */ /* 0x000fe40007ffe0ff */
[----:B------:R-:W-:Y:S01]  /*24810*/  ISETP.LT.AND P6, PT, R220, c[0x0][0x178], !P2 ;  /* 0x00005e00dc007a0c */ /* 0x000fe200057c1270 */
[----:B-1----:R-:W-:Y:S01]  /*24820*/  IMAD.WIDE R2, R13, 0x4, R30 ;  /* 0x000000040d027825 */ /* 0x002fe200078e021e */
[----:B------:R-:W-:-:S02]  /*24830*/  IADD3 R15, R11, c[0x0][0x198], RZ ;  /* 0x000066000b0f7a10 */ /* 0x000fc40007ffe0ff */
[----:B------:R-:W-:Y:S01]  /*24840*/  ISETP.GE.AND P0, PT, R0, c[0x0][0x17c], PT ;  /* 0x00005f0000007a0c */ /* 0x000fe20003f06270 */
[----:B--2---:R-:W-:Y:S01]  /*24850*/  IMAD.WIDE R4, R13, 0x4, R28 ;  /* 0x000000040d047825 */ /* 0x004fe200078e021c */
[----:B------:R-:W-:Y:S01]  /*24860*/  IADD3 R0, R221, 0x7e, RZ ;  /* 0x0000007edd007810 */ /* 0x000fe20007ffe0ff */
[----:B------:R1:W-:Y:S02]  /*24870*/  @P5 STG.E [R2.64], R190 ;  /* 0x000000be02005986 */ /* 0x0003e4000c101904 */
[----:B---3--:R-:W-:Y:S01]  /*24880*/  IMAD.WIDE R6, R11, 0x4, R30 ;  /* 0x000000040b067825 */ /* 0x008fe200078e021e */
[----:B------:R-:W-:-:S03]  /*24890*/  ISETP.GE.AND P5, PT, R0, c[0x0][0x17c], PT ;  /* 0x00005f0000007a0c */ /* 0x000fc60003fa6270 */
[----:B------:R-:W-:Y:S01]  /*248a0*/  IMAD.WIDE R8, R11, 0x4, R28 ;  /* 0x000000040b087825 */ /* 0x000fe200078e021c */
[----:B------:R-:W-:Y:S01]  /*248b0*/  IADD3 R0, R221, 0x7f, RZ ;  /* 0x0000007fdd007810 */ /* 0x000fe20007ffe0ff */
[----:B------:R2:W-:Y:S02]  /*248c0*/  @P1 STG.E [R4.64], R26 ;  /* 0x0000001a04001986 */ /* 0x0005e4000c101904 */
[C---:B------:R-:W-:Y:S02]  /*248d0*/  IMAD.WIDE R10, R15.reuse, 0x4, R30 ;  /* 0x000000040f0a7825 */ /* 0x040fe400078e021e */
[----:B------:R3:W-:Y:S01]  /*248e0*/  @P4 STG.E [R6.64], R191 ;  /* 0x000000bf06004986 */ /* 0x0007e2000c101904 */
[----:B------:R-:W-:Y:S02]  /*248f0*/  IADD3 R13, R15, c[0x0][0x198], RZ ;  /* 0x000066000f0d7a10 */ /* 0x000fe40007ffe0ff */
[----:B------:R-:W-:Y:S01]  /*24900*/  ISETP.LT.AND P2, PT, R216, c[0x0][0x178], !P2 ;  /* 0x00005e00d8007a0c */ /* 0x000fe20005741270 */
[----:B------:R4:W-:Y:S01]  /*24910*/  @P3 STG.E [R8.64], R27 ;  /* 0x0000001b08003986 */ /* 0x0009e2000c101904 */
[----:B------:R-:W-:-:S03]  /*24920*/  ISETP.GE.AND P1, PT, R0, c[0x0][0x17c], PT ;  /* 0x00005f0000007a0c */ /* 0x000fc60003f26270 */
[----:B------:R5:W-:Y:S01]  /*24930*/  @P6 STG.E [R10.64], R206 ;  /* 0x000000ce0a006986 */ /* 0x000be2000c101904 */
[----:B------:R-:W-:Y:S02]  /*24940*/  ISETP.LT.AND P6, PT, R220, c[0x0][0x178], !P0 ;  /* 0x00005e00dc007a0c */ /* 0x000fe400047c1270 */
[----:B------:R-:W-:Y:S02]  /*24950*/  ISETP.LT.AND P0, PT, R216, c[0x0][0x178], !P0 ;  /* 0x00005e00d8007a0c */ /* 0x000fe40004701270 */
[----:B------:R-:W-:Y:S02]  /*24960*/  ISETP.LT.AND P4, PT, R220, c[0x0][0x178], !P5 ;  /* 0x00005e00dc007a0c */ /* 0x000fe40006f81270 */
[----:B------:R-:W-:Y:S02]  /*24970*/  IADD3 R17, R13, c[0x0][0x198], RZ ;  /* 0x000066000d117a10 */ /* 0x000fe40007ffe0ff */
[----:B------:R-:W-:Y:S02]  /*24980*/  ISETP.LT.AND P5, PT, R216, c[0x0][0x178], !P5 ;  /* 0x00005e00d8007a0c */ /* 0x000fe40006fa1270 */
[----:B------:R-:W-:Y:S01]  /*24990*/  ISETP.LT.AND P3, PT, R220, c[0x0][0x178], !P1 ;  /* 0x00005e00dc007a0c */ /* 0x000fe20004f61270 */
[----:B-1----:R-:W-:Y:S01]  /*249a0*/  IMAD.WIDE R2, R15, 0x4, R28 ;  /* 0x000000040f027825 */ /* 0x002fe200078e021c */
[----:B------:R-:W-:-:S02]  /*249b0*/  ISETP.LT.AND P1, PT, R216, c[0x0][0x178], !P1 ;  /* 0x00005e00d8007a0c */ /* 0x000fc40004f21270 */
[----:B------:R-:W-:Y:S01]  /*249c0*/  IADD3 R15, R17, c[0x0][0x198], RZ ;  /* 0x00006600110f7a10 */ /* 0x000fe20007ffe0ff */
[C---:B--2---:R-:W-:Y:S01]  /*249d0*/  IMAD.WIDE R4, R13.reuse, 0x4, R30 ;  /* 0x000000040d047825 */ /* 0x044fe200078e021e */
[----:B------:R1:W-:Y:S03]  /*249e0*/  @P2 STG.E [R2.64], R238 ;  /* 0x000000ee02002986 */ /* 0x0003e6000c101904 */
[----:B---3--:R-:W-:Y:S01]  /*249f0*/  IMAD.WIDE R6, R13, 0x4, R28 ;  /* 0x000000040d067825 */ /* 0x008fe200078e021c */
[----:B------:R1:W-:Y:S03]  /*24a00*/  @P6 STG.E [R4.64], R207 ;  /* 0x000000cf04006986 */ /* 0x0003e6000c101904 */
[C---:B----4-:R-:W-:Y:S01]  /*24a10*/  IMAD.WIDE R8, R17.reuse, 0x4, R30 ;  /* 0x0000000411087825 */ /* 0x050fe200078e021e */
[----:B------:R1:W-:Y:S03]  /*24a20*/  @P0 STG.E [R6.64], R239 ;  /* 0x000000ef06000986 */ /* 0x0003e6000c101904 */
[----:B-----5:R-:W-:Y:S01]  /*24a30*/  IMAD.WIDE R10, R17, 0x4, R28 ;  /* 0x00000004110a7825 */ /* 0x020fe200078e021c */
[----:B------:R1:W-:Y:S03]  /*24a40*/  @P4 STG.E [R8.64], R214 ;  /* 0x000000d608004986 */ /* 0x0003e6000c101904 */
[C---:B------:R-:W-:Y:S01]  /*24a50*/  IMAD.WIDE R30, R15.reuse, 0x4, R30 ;  /* 0x000000040f1e7825 */ /* 0x040fe200078e021e */
[----:B------:R1:W-:Y:S04]  /*24a60*/  @P5 STG.E [R10.64], R34 ;  /* 0x000000220a005986 */ /* 0x0003e8000c101904 */
[----:B------:R1:W-:Y:S01]  /*24a70*/  @P3 STG.E [R30.64], R215 ;  /* 0x000000d71e003986 */ /* 0x0003e2000c101904 */
[----:B------:R-:W-:Y:S01]  /*24a80*/  IMAD.WIDE R28, R15, 0x4, R28 ;  /* 0x000000040f1c7825 */ /* 0x000fe200078e021c */
[----:B------:R-:W-:Y:S06]  /*24a90*/  @!P1 EXIT ;  /* 0x000000000000994d */ /* 0x000fec0003800000 */
[----:B------:R-:W-:Y:S01]  /*24aa0*/  STG.E [R28.64], R35 ;  /* 0x000000231c007986 */ /* 0x000fe2000c101904 */
[----:B------:R-:W-:Y:S05]  /*24ab0*/  EXIT ;  /* 0x000000000000794d */ /* 0x000fea0003800000 */
.L_x_3:
[----:B------:R-:W-:-:S00]  /*24ac0*/  BRA `(.L_x_3) ;  /* 0xfffffff000007947 */ /* 0x000fc0000383ffff */
[----:B------:R-:W-:-:S00]  /*24ad0*/  NOP ;  /* 0x0000000000007918 */ /* 0x000fc00000000000 */
        /* <DEDUP_REMOVED lines=10> */
.L_x_4:


//--------------------- .nv.shared.matmul_kernel  --------------------------
	.section	.nv.shared.matmul_kernel,"aw",@nobits
	.sectionflags	@""
	.align	16
